//
// Generated by NVIDIA NVVM Compiler
//
// Compiler Build ID: CL-36424714
// Cuda compilation tools, release 13.0, V13.0.88
// Based on NVVM 20.0.0
//

.version 9.0
.target sm_100
.address_size 64

	// .globl	_ZN3cub18CUB_300001_SM_10006detail11EmptyKernelIvEEvv
// _ZZN3cub18CUB_300001_SM_10006detail6reduce28DeviceReduceSingleTileKernelINS2_10policy_hubIdjN4cuda3std3__44plusIdEEE10Policy1000EN6thrust24THRUST_300001_SM_1000_NS6detail15normal_iteratorINSD_10device_ptrIdEEEEPijS9_id16greater_than_oneEEvT0_T1_T2_T3_T4_T6_E12temp_storage has been demoted
// _ZZN3cub18CUB_300001_SM_10006detail6reduce18DeviceReduceKernelINS2_10policy_hubIdjN4cuda3std3__44plusIdEEE10Policy1000EN6thrust24THRUST_300001_SM_1000_NS6detail15normal_iteratorINSD_10device_ptrIdEEEEjS9_d16greater_than_oneEEvT0_PT3_T1_NS0_13GridEvenShareISN_EET2_T4_E12temp_storage has been demoted
// _ZZN3cub18CUB_300001_SM_10006detail6reduce28DeviceReduceSingleTileKernelINS2_10policy_hubIdjN4cuda3std3__44plusIdEEE10Policy1000EPdPiiS9_idNS7_10__identityEEEvT0_T1_T2_T3_T4_T6_E12temp_storage has been demoted
// _ZZN3cub18CUB_300001_SM_10006detail6reduce28DeviceReduceSingleTileKernelINS2_10policy_hubIdyN4cuda3std3__44plusIdEEE10Policy1000EN6thrust24THRUST_300001_SM_1000_NS6detail15normal_iteratorINSD_10device_ptrIdEEEEPiyS9_id16greater_than_oneEEvT0_T1_T2_T3_T4_T6_E12temp_storage has been demoted
// _ZZN3cub18CUB_300001_SM_10006detail6reduce18DeviceReduceKernelINS2_10policy_hubIdyN4cuda3std3__44plusIdEEE10Policy1000EN6thrust24THRUST_300001_SM_1000_NS6detail15normal_iteratorINSD_10device_ptrIdEEEEyS9_d16greater_than_oneEEvT0_PT3_T1_NS0_13GridEvenShareISN_EET2_T4_E12temp_storage has been demoted
// _ZZN3cub18CUB_300001_SM_10006detail6reduce28DeviceReduceSingleTileKernelINS2_10policy_hubIdyN4cuda3std3__44plusIdEEE10Policy1000EPdPiiS9_idNS7_10__identityEEEvT0_T1_T2_T3_T4_T6_E12temp_storage has been demoted
.global .align 1 .b8 _ZN30_INTERNAL_ea4b0902_4_k_cu_main4cuda3std3__45__cpo5beginE[1];
.global .align 1 .b8 _ZN30_INTERNAL_ea4b0902_4_k_cu_main4cuda3std3__45__cpo3endE[1];
.global .align 1 .b8 _ZN30_INTERNAL_ea4b0902_4_k_cu_main4cuda3std3__45__cpo6cbeginE[1];
.global .align 1 .b8 _ZN30_INTERNAL_ea4b0902_4_k_cu_main4cuda3std3__45__cpo4cendE[1];
.global .align 1 .b8 _ZN30_INTERNAL_ea4b0902_4_k_cu_main4cuda3std3__45__cpo6rbeginE[1];
.global .align 1 .b8 _ZN30_INTERNAL_ea4b0902_4_k_cu_main4cuda3std3__45__cpo4rendE[1];
.global .align 1 .b8 _ZN30_INTERNAL_ea4b0902_4_k_cu_main4cuda3std3__45__cpo7crbeginE[1];
.global .align 1 .b8 _ZN30_INTERNAL_ea4b0902_4_k_cu_main4cuda3std3__45__cpo5crendE[1];
.global .align 1 .b8 _ZN30_INTERNAL_ea4b0902_4_k_cu_main4cuda3std3__432_GLOBAL__N__ea4b0902_4_k_cu_main6ignoreE[1];
.global .align 1 .b8 _ZN30_INTERNAL_ea4b0902_4_k_cu_main4cuda3std3__419piecewise_constructE[1];
.global .align 1 .b8 _ZN30_INTERNAL_ea4b0902_4_k_cu_main4cuda3std3__48in_placeE[1];
.global .align 1 .b8 _ZN30_INTERNAL_ea4b0902_4_k_cu_main4cuda3std3__420unreachable_sentinelE[1];
.global .align 1 .b8 _ZN30_INTERNAL_ea4b0902_4_k_cu_main4cuda3std3__47nulloptE[1];
.global .align 1 .b8 _ZN30_INTERNAL_ea4b0902_4_k_cu_main4cuda3std3__48unexpectE[1];
.global .align 1 .b8 _ZN30_INTERNAL_ea4b0902_4_k_cu_main4cuda3std6ranges3__45__cpo4swapE[1];
.global .align 1 .b8 _ZN30_INTERNAL_ea4b0902_4_k_cu_main4cuda3std6ranges3__45__cpo9iter_moveE[1];
.global .align 1 .b8 _ZN30_INTERNAL_ea4b0902_4_k_cu_main4cuda3std6ranges3__45__cpo5beginE[1];
.global .align 1 .b8 _ZN30_INTERNAL_ea4b0902_4_k_cu_main4cuda3std6ranges3__45__cpo3endE[1];
.global .align 1 .b8 _ZN30_INTERNAL_ea4b0902_4_k_cu_main4cuda3std6ranges3__45__cpo6cbeginE[1];
.global .align 1 .b8 _ZN30_INTERNAL_ea4b0902_4_k_cu_main4cuda3std6ranges3__45__cpo4cendE[1];
.global .align 1 .b8 _ZN30_INTERNAL_ea4b0902_4_k_cu_main4cuda3std6ranges3__45__cpo7advanceE[1];
.global .align 1 .b8 _ZN30_INTERNAL_ea4b0902_4_k_cu_main4cuda3std6ranges3__45__cpo9iter_swapE[1];
.global .align 1 .b8 _ZN30_INTERNAL_ea4b0902_4_k_cu_main4cuda3std6ranges3__45__cpo4nextE[1];
.global .align 1 .b8 _ZN30_INTERNAL_ea4b0902_4_k_cu_main4cuda3std6ranges3__45__cpo4prevE[1];
.global .align 1 .b8 _ZN30_INTERNAL_ea4b0902_4_k_cu_main4cuda3std6ranges3__45__cpo4dataE[1];
.global .align 1 .b8 _ZN30_INTERNAL_ea4b0902_4_k_cu_main4cuda3std6ranges3__45__cpo5cdataE[1];
.global .align 1 .b8 _ZN30_INTERNAL_ea4b0902_4_k_cu_main4cuda3std6ranges3__45__cpo4sizeE[1];
.global .align 1 .b8 _ZN30_INTERNAL_ea4b0902_4_k_cu_main4cuda3std6ranges3__45__cpo5ssizeE[1];
.global .align 1 .b8 _ZN30_INTERNAL_ea4b0902_4_k_cu_main4cuda3std6ranges3__45__cpo8distanceE[1];
.global .align 1 .b8 _ZN30_INTERNAL_ea4b0902_4_k_cu_main6thrust24THRUST_300001_SM_1000_NS8cuda_cub3parE[1];
.global .align 1 .b8 _ZN30_INTERNAL_ea4b0902_4_k_cu_main6thrust24THRUST_300001_SM_1000_NS8cuda_cub10par_nosyncE[1];
.global .align 1 .b8 _ZN30_INTERNAL_ea4b0902_4_k_cu_main6thrust24THRUST_300001_SM_1000_NS6system6detail10sequential3seqE[1];
.global .align 1 .b8 _ZN30_INTERNAL_ea4b0902_4_k_cu_main6thrust24THRUST_300001_SM_1000_NS12placeholders2_1E[1];
.global .align 1 .b8 _ZN30_INTERNAL_ea4b0902_4_k_cu_main6thrust24THRUST_300001_SM_1000_NS12placeholders2_2E[1];
.global .align 1 .b8 _ZN30_INTERNAL_ea4b0902_4_k_cu_main6thrust24THRUST_300001_SM_1000_NS12placeholders2_3E[1];
.global .align 1 .b8 _ZN30_INTERNAL_ea4b0902_4_k_cu_main6thrust24THRUST_300001_SM_1000_NS12placeholders2_4E[1];
.global .align 1 .b8 _ZN30_INTERNAL_ea4b0902_4_k_cu_main6thrust24THRUST_300001_SM_1000_NS12placeholders2_5E[1];
.global .align 1 .b8 _ZN30_INTERNAL_ea4b0902_4_k_cu_main6thrust24THRUST_300001_SM_1000_NS12placeholders2_6E[1];
.global .align 1 .b8 _ZN30_INTERNAL_ea4b0902_4_k_cu_main6thrust24THRUST_300001_SM_1000_NS12placeholders2_7E[1];
.global .align 1 .b8 _ZN30_INTERNAL_ea4b0902_4_k_cu_main6thrust24THRUST_300001_SM_1000_NS12placeholders2_8E[1];
.global .align 1 .b8 _ZN30_INTERNAL_ea4b0902_4_k_cu_main6thrust24THRUST_300001_SM_1000_NS12placeholders2_9E[1];
.global .align 1 .b8 _ZN30_INTERNAL_ea4b0902_4_k_cu_main6thrust24THRUST_300001_SM_1000_NS12placeholders3_10E[1];
.global .align 1 .b8 _ZN30_INTERNAL_ea4b0902_4_k_cu_main6thrust24THRUST_300001_SM_1000_NS3seqE[1];

.visible .entry _ZN3cub18CUB_300001_SM_10006detail11EmptyKernelIvEEvv()
{


	ret;

}
	// .globl	_ZN3cub18CUB_300001_SM_10006detail8for_each13static_kernelINS2_12policy_hub_t12policy_500_tEmN6thrust24THRUST_300001_SM_1000_NS8cuda_cub20__uninitialized_fill7functorINS7_10device_ptrIdEEdEEEEvT0_T1_
.visible .entry _ZN3cub18CUB_300001_SM_10006detail8for_each13static_kernelINS2_12policy_hub_t12policy_500_tEmN6thrust24THRUST_300001_SM_1000_NS8cuda_cub20__uninitialized_fill7functorINS7_10device_ptrIdEEdEEEEvT0_T1_(
	.param .u64 _ZN3cub18CUB_300001_SM_10006detail8for_each13static_kernelINS2_12policy_hub_t12policy_500_tEmN6thrust24THRUST_300001_SM_1000_NS8cuda_cub20__uninitialized_fill7functorINS7_10device_ptrIdEEdEEEEvT0_T1__param_0,
	.param .align 8 .b8 _ZN3cub18CUB_300001_SM_10006detail8for_each13static_kernelINS2_12policy_hub_t12policy_500_tEmN6thrust24THRUST_300001_SM_1000_NS8cuda_cub20__uninitialized_fill7functorINS7_10device_ptrIdEEdEEEEvT0_T1__param_1[16]
)
.maxntid 256
{
	.reg .pred 	%p<4>;
	.reg .b32 	%r<5>;
	.reg .b64 	%rd<16>;
	.reg .b64 	%fd<3>;

	ld.param.f64 	%fd2, [_ZN3cub18CUB_300001_SM_10006detail8for_each13static_kernelINS2_12policy_hub_t12policy_500_tEmN6thrust24THRUST_300001_SM_1000_NS8cuda_cub20__uninitialized_fill7functorINS7_10device_ptrIdEEdEEEEvT0_T1__param_1+8];
	ld.param.u64 	%rd4, [_ZN3cub18CUB_300001_SM_10006detail8for_each13static_kernelINS2_12policy_hub_t12policy_500_tEmN6thrust24THRUST_300001_SM_1000_NS8cuda_cub20__uninitialized_fill7functorINS7_10device_ptrIdEEdEEEEvT0_T1__param_1];
	ld.param.u64 	%rd5, [_ZN3cub18CUB_300001_SM_10006detail8for_each13static_kernelINS2_12policy_hub_t12policy_500_tEmN6thrust24THRUST_300001_SM_1000_NS8cuda_cub20__uninitialized_fill7functorINS7_10device_ptrIdEEdEEEEvT0_T1__param_0];
	mov.u32 	%r2, %ctaid.x;
	mul.wide.u32 	%rd1, %r2, 512;
	sub.s64 	%rd2, %rd5, %rd1;
	setp.lt.u64 	%p1, %rd2, 512;
	@%p1 bra 	$L__BB1_2;
	mov.u32 	%r4, %tid.x;
	cvta.to.global.u64 	%rd11, %rd4;
	cvt.u64.u32 	%rd12, %r4;
	add.s64 	%rd13, %rd1, %rd12;
	shl.b64 	%rd14, %rd13, 3;
	add.s64 	%rd15, %rd11, %rd14;
	st.global.f64 	[%rd15], %fd2;
	st.global.f64 	[%rd15+2048], %fd2;
	bra.uni 	$L__BB1_6;
$L__BB1_2:
	cvta.to.global.u64 	%rd6, %rd4;
	mov.u32 	%r1, %tid.x;
	cvt.u64.u32 	%rd7, %r1;
	setp.le.u64 	%p2, %rd2, %rd7;
	add.s64 	%rd8, %rd1, %rd7;
	shl.b64 	%rd9, %rd8, 3;
	add.s64 	%rd3, %rd6, %rd9;
	@%p2 bra 	$L__BB1_4;
	st.global.f64 	[%rd3], %fd2;
$L__BB1_4:
	add.s32 	%r3, %r1, 256;
	cvt.u64.u32 	%rd10, %r3;
	setp.le.u64 	%p3, %rd2, %rd10;
	@%p3 bra 	$L__BB1_6;
	st.global.f64 	[%rd3+2048], %fd2;
$L__BB1_6:
	ret;

}
	// .globl	_ZN3cub18CUB_300001_SM_10006detail9transform16transform_kernelINS2_10policy_hubILb1EN4cuda3std3__45tupleIJN6thrust24THRUST_300001_SM_1000_NS17counting_iteratorIiNSA_11use_defaultESC_SC_EEEEEE10policy1000Ei7rng_gpuNSA_6detail15normal_iteratorINSA_10device_ptrIdEEEEJSD_EEEvT0_iT1_T2_DpNS2_10kernel_argIT3_EE
.visible .entry _ZN3cub18CUB_300001_SM_10006detail9transform16transform_kernelINS2_10policy_hubILb1EN4cuda3std3__45tupleIJN6thrust24THRUST_300001_SM_1000_NS17counting_iteratorIiNSA_11use_defaultESC_SC_EEEEEE10policy1000Ei7rng_gpuNSA_6detail15normal_iteratorINSA_10device_ptrIdEEEEJSD_EEEvT0_iT1_T2_DpNS2_10kernel_argIT3_EE(
	.param .u32 _ZN3cub18CUB_300001_SM_10006detail9transform16transform_kernelINS2_10policy_hubILb1EN4cuda3std3__45tupleIJN6thrust24THRUST_300001_SM_1000_NS17counting_iteratorIiNSA_11use_defaultESC_SC_EEEEEE10policy1000Ei7rng_gpuNSA_6detail15normal_iteratorINSA_10device_ptrIdEEEEJSD_EEEvT0_iT1_T2_DpNS2_10kernel_argIT3_EE_param_0,
	.param .u32 _ZN3cub18CUB_300001_SM_10006detail9transform16transform_kernelINS2_10policy_hubILb1EN4cuda3std3__45tupleIJN6thrust24THRUST_300001_SM_1000_NS17counting_iteratorIiNSA_11use_defaultESC_SC_EEEEEE10policy1000Ei7rng_gpuNSA_6detail15normal_iteratorINSA_10device_ptrIdEEEEJSD_EEEvT0_iT1_T2_DpNS2_10kernel_argIT3_EE_param_1,
	.param .align 1 .b8 _ZN3cub18CUB_300001_SM_10006detail9transform16transform_kernelINS2_10policy_hubILb1EN4cuda3std3__45tupleIJN6thrust24THRUST_300001_SM_1000_NS17counting_iteratorIiNSA_11use_defaultESC_SC_EEEEEE10policy1000Ei7rng_gpuNSA_6detail15normal_iteratorINSA_10device_ptrIdEEEEJSD_EEEvT0_iT1_T2_DpNS2_10kernel_argIT3_EE_param_2[1],
	.param .align 8 .b8 _ZN3cub18CUB_300001_SM_10006detail9transform16transform_kernelINS2_10policy_hubILb1EN4cuda3std3__45tupleIJN6thrust24THRUST_300001_SM_1000_NS17counting_iteratorIiNSA_11use_defaultESC_SC_EEEEEE10policy1000Ei7rng_gpuNSA_6detail15normal_iteratorINSA_10device_ptrIdEEEEJSD_EEEvT0_iT1_T2_DpNS2_10kernel_argIT3_EE_param_3[8],
	.param .align 8 .b8 _ZN3cub18CUB_300001_SM_10006detail9transform16transform_kernelINS2_10policy_hubILb1EN4cuda3std3__45tupleIJN6thrust24THRUST_300001_SM_1000_NS17counting_iteratorIiNSA_11use_defaultESC_SC_EEEEEE10policy1000Ei7rng_gpuNSA_6detail15normal_iteratorINSA_10device_ptrIdEEEEJSD_EEEvT0_iT1_T2_DpNS2_10kernel_argIT3_EE_param_4[16]
)
.maxntid 128
{
	.reg .pred 	%p<27>;
	.reg .b32 	%r<350>;
	.reg .b64 	%rd<21>;
	.reg .b64 	%fd<21>;

	ld.param.u32 	%r1, [_ZN3cub18CUB_300001_SM_10006detail9transform16transform_kernelINS2_10policy_hubILb1EN4cuda3std3__45tupleIJN6thrust24THRUST_300001_SM_1000_NS17counting_iteratorIiNSA_11use_defaultESC_SC_EEEEEE10policy1000Ei7rng_gpuNSA_6detail15normal_iteratorINSA_10device_ptrIdEEEEJSD_EEEvT0_iT1_T2_DpNS2_10kernel_argIT3_EE_param_4];
	ld.param.u32 	%r54, [_ZN3cub18CUB_300001_SM_10006detail9transform16transform_kernelINS2_10policy_hubILb1EN4cuda3std3__45tupleIJN6thrust24THRUST_300001_SM_1000_NS17counting_iteratorIiNSA_11use_defaultESC_SC_EEEEEE10policy1000Ei7rng_gpuNSA_6detail15normal_iteratorINSA_10device_ptrIdEEEEJSD_EEEvT0_iT1_T2_DpNS2_10kernel_argIT3_EE_param_0];
	ld.param.u64 	%rd7, [_ZN3cub18CUB_300001_SM_10006detail9transform16transform_kernelINS2_10policy_hubILb1EN4cuda3std3__45tupleIJN6thrust24THRUST_300001_SM_1000_NS17counting_iteratorIiNSA_11use_defaultESC_SC_EEEEEE10policy1000Ei7rng_gpuNSA_6detail15normal_iteratorINSA_10device_ptrIdEEEEJSD_EEEvT0_iT1_T2_DpNS2_10kernel_argIT3_EE_param_3];
	ld.param.u32 	%r53, [_ZN3cub18CUB_300001_SM_10006detail9transform16transform_kernelINS2_10policy_hubILb1EN4cuda3std3__45tupleIJN6thrust24THRUST_300001_SM_1000_NS17counting_iteratorIiNSA_11use_defaultESC_SC_EEEEEE10policy1000Ei7rng_gpuNSA_6detail15normal_iteratorINSA_10device_ptrIdEEEEJSD_EEEvT0_iT1_T2_DpNS2_10kernel_argIT3_EE_param_1];
	cvta.to.global.u64 	%rd1, %rd7;
	shl.b32 	%r55, %r53, 7;
	mov.u32 	%r2, %ctaid.x;
	mul.lo.s32 	%r3, %r55, %r2;
	sub.s32 	%r56, %r54, %r3;
	min.s32 	%r4, %r55, %r56;
	setp.gt.s32 	%p1, %r55, %r56;
	@%p1 bra 	$L__BB2_8;
	setp.lt.s32 	%p2, %r53, 1;
	@%p2 bra 	$L__BB2_25;
	mov.u32 	%r5, %tid.x;
	and.b32  	%r6, %r53, 3;
	setp.lt.u32 	%p3, %r53, 4;
	mov.b32 	%r346, 0;
	@%p3 bra 	$L__BB2_5;
	and.b32  	%r346, %r53, 2147483644;
	neg.s32 	%r336, %r346;
	mul.wide.s32 	%rd8, %r3, 8;
	add.s64 	%rd9, %rd8, %rd1;
	add.s64 	%rd2, %rd9, 2048;
	add.s32 	%r58, %r1, %r5;
	add.s32 	%r59, %r58, %r3;
	mad.lo.s32 	%r334, %r59, 23778956, 1792445440;
	mov.u32 	%r335, %r5;
$L__BB2_4:
	mul.wide.s32 	%rd10, %r335, 8;
	add.s64 	%rd11, %rd2, %rd10;
	add.s32 	%r60, %r334, -1251260928;
	add.s32 	%r61, %r334, -1792445440;
	mul.hi.s32 	%r62, %r61, 1859540833;
	shr.u32 	%r63, %r62, 31;
	shr.s32 	%r64, %r62, 16;
	add.s32 	%r65, %r64, %r63;
	mul.lo.s32 	%r66, %r65, 151368;
	sub.s32 	%r67, %r61, %r66;
	mul.hi.u32 	%r68, %r67, 3;
	sub.s32 	%r69, %r67, %r68;
	shr.u32 	%r70, %r69, 1;
	add.s32 	%r71, %r70, %r68;
	shr.u32 	%r72, %r71, 30;
	mul.lo.s32 	%r73, %r72, 2147483647;
	sub.s32 	%r74, %r67, %r73;
	max.u32 	%r75, %r74, 1;
	mul.hi.u32 	%r76, %r75, 1581746633;
	shr.u32 	%r77, %r76, 14;
	mul.lo.s32 	%r78, %r77, 44488;
	sub.s32 	%r79, %r75, %r78;
	mul.lo.s32 	%r80, %r79, 48271;
	mul.lo.s32 	%r81, %r77, 3399;
	setp.lt.u32 	%p4, %r80, %r81;
	xor.b32  	%r82, %r81, 2147483647;
	neg.s32 	%r83, %r81;
	selp.b32 	%r84, %r82, %r83, %p4;
	add.s32 	%r85, %r80, %r84;
	add.s32 	%r86, %r85, -1;
	cvt.rn.f64.u32 	%fd1, %r86;
	div.rn.f64 	%fd2, %fd1, 0d41DFFFFFFF800000;
	st.global.f64 	[%rd11+-2048], %fd2;
	add.s32 	%r87, %r334, 1251260928;
	mul.hi.s32 	%r88, %r87, 1859540833;
	shr.u32 	%r89, %r88, 31;
	shr.s32 	%r90, %r88, 16;
	add.s32 	%r91, %r90, %r89;
	mul.lo.s32 	%r92, %r91, 151368;
	sub.s32 	%r93, %r87, %r92;
	mul.hi.u32 	%r94, %r93, 3;
	sub.s32 	%r95, %r93, %r94;
	shr.u32 	%r96, %r95, 1;
	add.s32 	%r97, %r96, %r94;
	shr.u32 	%r98, %r97, 30;
	mul.lo.s32 	%r99, %r98, 2147483647;
	sub.s32 	%r100, %r93, %r99;
	max.u32 	%r101, %r100, 1;
	mul.hi.u32 	%r102, %r101, 1581746633;
	shr.u32 	%r103, %r102, 14;
	mul.lo.s32 	%r104, %r103, 44488;
	sub.s32 	%r105, %r101, %r104;
	mul.lo.s32 	%r106, %r105, 48271;
	mul.lo.s32 	%r107, %r103, 3399;
	setp.lt.u32 	%p5, %r106, %r107;
	xor.b32  	%r108, %r107, 2147483647;
	neg.s32 	%r109, %r107;
	selp.b32 	%r110, %r108, %r109, %p5;
	add.s32 	%r111, %r106, %r110;
	add.s32 	%r112, %r111, -1;
	cvt.rn.f64.u32 	%fd3, %r112;
	div.rn.f64 	%fd4, %fd3, 0d41DFFFFFFF800000;
	st.global.f64 	[%rd11+-1024], %fd4;
	mul.hi.s32 	%r113, %r334, 1859540833;
	shr.u32 	%r114, %r113, 31;
	shr.s32 	%r115, %r113, 16;
	add.s32 	%r116, %r115, %r114;
	mul.lo.s32 	%r117, %r116, 151368;
	sub.s32 	%r118, %r334, %r117;
	mul.hi.u32 	%r119, %r118, 3;
	sub.s32 	%r120, %r118, %r119;
	shr.u32 	%r121, %r120, 1;
	add.s32 	%r122, %r121, %r119;
	shr.u32 	%r123, %r122, 30;
	mul.lo.s32 	%r124, %r123, 2147483647;
	sub.s32 	%r125, %r118, %r124;
	max.u32 	%r126, %r125, 1;
	mul.hi.u32 	%r127, %r126, 1581746633;
	shr.u32 	%r128, %r127, 14;
	mul.lo.s32 	%r129, %r128, 44488;
	sub.s32 	%r130, %r126, %r129;
	mul.lo.s32 	%r131, %r130, 48271;
	mul.lo.s32 	%r132, %r128, 3399;
	setp.lt.u32 	%p6, %r131, %r132;
	xor.b32  	%r133, %r132, 2147483647;
	neg.s32 	%r134, %r132;
	selp.b32 	%r135, %r133, %r134, %p6;
	add.s32 	%r136, %r131, %r135;
	add.s32 	%r137, %r136, -1;
	cvt.rn.f64.u32 	%fd5, %r137;
	div.rn.f64 	%fd6, %fd5, 0d41DFFFFFFF800000;
	st.global.f64 	[%rd11], %fd6;
	mul.hi.s32 	%r138, %r60, 1859540833;
	shr.u32 	%r139, %r138, 31;
	shr.s32 	%r140, %r138, 16;
	add.s32 	%r141, %r140, %r139;
	mul.lo.s32 	%r142, %r141, 151368;
	sub.s32 	%r143, %r60, %r142;
	mul.hi.u32 	%r144, %r143, 3;
	sub.s32 	%r145, %r143, %r144;
	shr.u32 	%r146, %r145, 1;
	add.s32 	%r147, %r146, %r144;
	shr.u32 	%r148, %r147, 30;
	mul.lo.s32 	%r149, %r148, 2147483647;
	sub.s32 	%r150, %r143, %r149;
	max.u32 	%r151, %r150, 1;
	mul.hi.u32 	%r152, %r151, 1581746633;
	shr.u32 	%r153, %r152, 14;
	mul.lo.s32 	%r154, %r153, 44488;
	sub.s32 	%r155, %r151, %r154;
	mul.lo.s32 	%r156, %r155, 48271;
	mul.lo.s32 	%r157, %r153, 3399;
	setp.lt.u32 	%p7, %r156, %r157;
	xor.b32  	%r158, %r157, 2147483647;
	neg.s32 	%r159, %r157;
	selp.b32 	%r160, %r158, %r159, %p7;
	add.s32 	%r161, %r156, %r160;
	add.s32 	%r162, %r161, -1;
	cvt.rn.f64.u32 	%fd7, %r162;
	div.rn.f64 	%fd8, %fd7, 0d41DFFFFFFF800000;
	st.global.f64 	[%rd11+1024], %fd8;
	add.s32 	%r336, %r336, 4;
	add.s32 	%r335, %r335, 512;
	add.s32 	%r334, %r334, -710076416;
	setp.eq.s32 	%p8, %r336, 0;
	@%p8 bra 	$L__BB2_5;
	bra.uni 	$L__BB2_4;
$L__BB2_5:
	setp.eq.s32 	%p9, %r6, 0;
	@%p9 bra 	$L__BB2_25;
	mul.wide.s32 	%rd12, %r3, 8;
	add.s64 	%rd6, %rd1, %rd12;
	shl.b32 	%r163, %r346, 7;
	add.s32 	%r349, %r5, %r163;
	add.s32 	%r164, %r1, %r5;
	add.s32 	%r165, %r164, %r3;
	add.s32 	%r166, %r165, %r163;
	mul.lo.s32 	%r348, %r166, 23778956;
	neg.s32 	%r347, %r6;
$L__BB2_7:
	.pragma "nounroll";
	mul.wide.s32 	%rd13, %r349, 8;
	add.s64 	%rd14, %rd6, %rd13;
	mul.hi.s32 	%r167, %r348, 1859540833;
	shr.u32 	%r168, %r167, 31;
	shr.s32 	%r169, %r167, 16;
	add.s32 	%r170, %r169, %r168;
	mul.lo.s32 	%r171, %r170, 151368;
	sub.s32 	%r172, %r348, %r171;
	mul.hi.u32 	%r173, %r172, 3;
	sub.s32 	%r174, %r172, %r173;
	shr.u32 	%r175, %r174, 1;
	add.s32 	%r176, %r175, %r173;
	shr.u32 	%r177, %r176, 30;
	mul.lo.s32 	%r178, %r177, 2147483647;
	sub.s32 	%r179, %r172, %r178;
	max.u32 	%r180, %r179, 1;
	mul.hi.u32 	%r181, %r180, 1581746633;
	shr.u32 	%r182, %r181, 14;
	mul.lo.s32 	%r183, %r182, 44488;
	sub.s32 	%r184, %r180, %r183;
	mul.lo.s32 	%r185, %r184, 48271;
	mul.lo.s32 	%r186, %r182, 3399;
	setp.lt.u32 	%p10, %r185, %r186;
	xor.b32  	%r187, %r186, 2147483647;
	neg.s32 	%r188, %r186;
	selp.b32 	%r189, %r187, %r188, %p10;
	add.s32 	%r190, %r185, %r189;
	add.s32 	%r191, %r190, -1;
	cvt.rn.f64.u32 	%fd9, %r191;
	div.rn.f64 	%fd10, %fd9, 0d41DFFFFFFF800000;
	st.global.f64 	[%rd14], %fd10;
	add.s32 	%r349, %r349, 128;
	add.s32 	%r348, %r348, -1251260928;
	add.s32 	%r347, %r347, 1;
	setp.ne.s32 	%p11, %r347, 0;
	@%p11 bra 	$L__BB2_7;
	bra.uni 	$L__BB2_25;
$L__BB2_8:
	setp.lt.s32 	%p12, %r53, 1;
	@%p12 bra 	$L__BB2_25;
	mov.u32 	%r10, %tid.x;
	and.b32  	%r11, %r53, 3;
	setp.lt.u32 	%p13, %r53, 4;
	mov.b32 	%r342, 0;
	@%p13 bra 	$L__BB2_20;
	and.b32  	%r342, %r53, 2147483644;
	neg.s32 	%r341, %r342;
	add.s32 	%r340, %r10, 256;
	mul.lo.s32 	%r193, %r10, 23778956;
	mad.lo.s32 	%r194, %r1, 23778956, %r193;
	mul.lo.s32 	%r195, %r2, %r53;
	mul.lo.s32 	%r196, %r195, 1251260928;
	sub.s32 	%r339, %r194, %r196;
	add.s32 	%r197, %r1, %r10;
	add.s32 	%r198, %r197, %r3;
	mul.lo.s32 	%r338, %r198, 23778956;
	mul.wide.s32 	%rd15, %r3, 8;
	add.s64 	%rd16, %rd15, %rd1;
	add.s64 	%rd3, %rd16, 2048;
	mov.u32 	%r337, %r10;
$L__BB2_11:
	mul.wide.s32 	%rd17, %r337, 8;
	add.s64 	%rd4, %rd3, %rd17;
	add.s32 	%r199, %r340, -256;
	setp.ge.s32 	%p14, %r199, %r4;
	@%p14 bra 	$L__BB2_13;
	mul.hi.s32 	%r200, %r338, 1859540833;
	shr.u32 	%r201, %r200, 31;
	shr.s32 	%r202, %r200, 16;
	add.s32 	%r203, %r202, %r201;
	mul.lo.s32 	%r204, %r203, 151368;
	sub.s32 	%r205, %r338, %r204;
	mul.hi.u32 	%r206, %r205, 3;
	sub.s32 	%r207, %r205, %r206;
	shr.u32 	%r208, %r207, 1;
	add.s32 	%r209, %r208, %r206;
	shr.u32 	%r210, %r209, 30;
	mul.lo.s32 	%r211, %r210, 2147483647;
	sub.s32 	%r212, %r205, %r211;
	max.u32 	%r213, %r212, 1;
	mul.hi.u32 	%r214, %r213, 1581746633;
	shr.u32 	%r215, %r214, 14;
	mul.lo.s32 	%r216, %r215, 44488;
	sub.s32 	%r217, %r213, %r216;
	mul.lo.s32 	%r218, %r217, 48271;
	mul.lo.s32 	%r219, %r215, 3399;
	setp.lt.u32 	%p15, %r218, %r219;
	xor.b32  	%r220, %r219, 2147483647;
	neg.s32 	%r221, %r219;
	selp.b32 	%r222, %r220, %r221, %p15;
	add.s32 	%r223, %r218, %r222;
	add.s32 	%r224, %r223, -1;
	cvt.rn.f64.u32 	%fd11, %r224;
	div.rn.f64 	%fd12, %fd11, 0d41DFFFFFFF800000;
	st.global.f64 	[%rd4+-2048], %fd12;
$L__BB2_13:
	add.s32 	%r225, %r340, -128;
	setp.ge.s32 	%p16, %r225, %r4;
	@%p16 bra 	$L__BB2_15;
	add.s32 	%r226, %r339, -1251260928;
	mul.hi.s32 	%r227, %r226, 1859540833;
	shr.u32 	%r228, %r227, 31;
	shr.s32 	%r229, %r227, 16;
	add.s32 	%r230, %r229, %r228;
	mul.lo.s32 	%r231, %r230, 151368;
	sub.s32 	%r232, %r226, %r231;
	mul.hi.u32 	%r233, %r232, 3;
	sub.s32 	%r234, %r232, %r233;
	shr.u32 	%r235, %r234, 1;
	add.s32 	%r236, %r235, %r233;
	shr.u32 	%r237, %r236, 30;
	mul.lo.s32 	%r238, %r237, 2147483647;
	sub.s32 	%r239, %r232, %r238;
	max.u32 	%r240, %r239, 1;
	mul.hi.u32 	%r241, %r240, 1581746633;
	shr.u32 	%r242, %r241, 14;
	mul.lo.s32 	%r243, %r242, 44488;
	sub.s32 	%r244, %r240, %r243;
	mul.lo.s32 	%r245, %r244, 48271;
	mul.lo.s32 	%r246, %r242, 3399;
	setp.lt.u32 	%p17, %r245, %r246;
	xor.b32  	%r247, %r246, 2147483647;
	neg.s32 	%r248, %r246;
	selp.b32 	%r249, %r247, %r248, %p17;
	add.s32 	%r250, %r245, %r249;
	add.s32 	%r251, %r250, -1;
	cvt.rn.f64.u32 	%fd13, %r251;
	div.rn.f64 	%fd14, %fd13, 0d41DFFFFFFF800000;
	st.global.f64 	[%rd4+-1024], %fd14;
$L__BB2_15:
	setp.ge.s32 	%p18, %r340, %r4;
	@%p18 bra 	$L__BB2_17;
	add.s32 	%r252, %r339, 1792445440;
	mul.hi.s32 	%r253, %r252, 1859540833;
	shr.u32 	%r254, %r253, 31;
	shr.s32 	%r255, %r253, 16;
	add.s32 	%r256, %r255, %r254;
	mul.lo.s32 	%r257, %r256, 151368;
	sub.s32 	%r258, %r252, %r257;
	mul.hi.u32 	%r259, %r258, 3;
	sub.s32 	%r260, %r258, %r259;
	shr.u32 	%r261, %r260, 1;
	add.s32 	%r262, %r261, %r259;
	shr.u32 	%r263, %r262, 30;
	mul.lo.s32 	%r264, %r263, 2147483647;
	sub.s32 	%r265, %r258, %r264;
	max.u32 	%r266, %r265, 1;
	mul.hi.u32 	%r267, %r266, 1581746633;
	shr.u32 	%r268, %r267, 14;
	mul.lo.s32 	%r269, %r268, 44488;
	sub.s32 	%r270, %r266, %r269;
	mul.lo.s32 	%r271, %r270, 48271;
	mul.lo.s32 	%r272, %r268, 3399;
	setp.lt.u32 	%p19, %r271, %r272;
	xor.b32  	%r273, %r272, 2147483647;
	neg.s32 	%r274, %r272;
	selp.b32 	%r275, %r273, %r274, %p19;
	add.s32 	%r276, %r271, %r275;
	add.s32 	%r277, %r276, -1;
	cvt.rn.f64.u32 	%fd15, %r277;
	div.rn.f64 	%fd16, %fd15, 0d41DFFFFFFF800000;
	st.global.f64 	[%rd4], %fd16;
$L__BB2_17:
	add.s32 	%r278, %r340, 128;
	setp.ge.s32 	%p20, %r278, %r4;
	@%p20 bra 	$L__BB2_19;
	add.s32 	%r279, %r339, 541184512;
	mul.hi.s32 	%r280, %r279, 1859540833;
	shr.u32 	%r281, %r280, 31;
	shr.s32 	%r282, %r280, 16;
	add.s32 	%r283, %r282, %r281;
	mul.lo.s32 	%r284, %r283, 151368;
	sub.s32 	%r285, %r279, %r284;
	mul.hi.u32 	%r286, %r285, 3;
	sub.s32 	%r287, %r285, %r286;
	shr.u32 	%r288, %r287, 1;
	add.s32 	%r289, %r288, %r286;
	shr.u32 	%r290, %r289, 30;
	mul.lo.s32 	%r291, %r290, 2147483647;
	sub.s32 	%r292, %r285, %r291;
	max.u32 	%r293, %r292, 1;
	mul.hi.u32 	%r294, %r293, 1581746633;
	shr.u32 	%r295, %r294, 14;
	mul.lo.s32 	%r296, %r295, 44488;
	sub.s32 	%r297, %r293, %r296;
	mul.lo.s32 	%r298, %r297, 48271;
	mul.lo.s32 	%r299, %r295, 3399;
	setp.lt.u32 	%p21, %r298, %r299;
	xor.b32  	%r300, %r299, 2147483647;
	neg.s32 	%r301, %r299;
	selp.b32 	%r302, %r300, %r301, %p21;
	add.s32 	%r303, %r298, %r302;
	add.s32 	%r304, %r303, -1;
	cvt.rn.f64.u32 	%fd17, %r304;
	div.rn.f64 	%fd18, %fd17, 0d41DFFFFFFF800000;
	st.global.f64 	[%rd4+1024], %fd18;
$L__BB2_19:
	add.s32 	%r341, %r341, 4;
	add.s32 	%r340, %r340, 512;
	add.s32 	%r339, %r339, -710076416;
	add.s32 	%r338, %r338, -710076416;
	add.s32 	%r337, %r337, 512;
	setp.ne.s32 	%p22, %r341, 0;
	@%p22 bra 	$L__BB2_11;
$L__BB2_20:
	setp.eq.s32 	%p23, %r11, 0;
	@%p23 bra 	$L__BB2_25;
	mul.wide.s32 	%rd18, %r3, 8;
	add.s64 	%rd5, %rd1, %rd18;
	shl.b32 	%r305, %r342, 7;
	add.s32 	%r345, %r10, %r305;
	add.s32 	%r306, %r1, %r10;
	add.s32 	%r307, %r306, %r3;
	add.s32 	%r308, %r307, %r305;
	mul.lo.s32 	%r344, %r308, 23778956;
	neg.s32 	%r343, %r11;
$L__BB2_22:
	.pragma "nounroll";
	setp.ge.s32 	%p24, %r345, %r4;
	@%p24 bra 	$L__BB2_24;
	mul.hi.s32 	%r309, %r344, 1859540833;
	shr.u32 	%r310, %r309, 31;
	shr.s32 	%r311, %r309, 16;
	add.s32 	%r312, %r311, %r310;
	mul.lo.s32 	%r313, %r312, 151368;
	sub.s32 	%r314, %r344, %r313;
	mul.hi.u32 	%r315, %r314, 3;
	sub.s32 	%r316, %r314, %r315;
	shr.u32 	%r317, %r316, 1;
	add.s32 	%r318, %r317, %r315;
	shr.u32 	%r319, %r318, 30;
	mul.lo.s32 	%r320, %r319, 2147483647;
	sub.s32 	%r321, %r314, %r320;
	max.u32 	%r322, %r321, 1;
	mul.hi.u32 	%r323, %r322, 1581746633;
	shr.u32 	%r324, %r323, 14;
	mul.lo.s32 	%r325, %r324, 44488;
	sub.s32 	%r326, %r322, %r325;
	mul.lo.s32 	%r327, %r326, 48271;
	mul.lo.s32 	%r328, %r324, 3399;
	setp.lt.u32 	%p25, %r327, %r328;
	xor.b32  	%r329, %r328, 2147483647;
	neg.s32 	%r330, %r328;
	selp.b32 	%r331, %r329, %r330, %p25;
	add.s32 	%r332, %r327, %r331;
	add.s32 	%r333, %r332, -1;
	cvt.rn.f64.u32 	%fd19, %r333;
	div.rn.f64 	%fd20, %fd19, 0d41DFFFFFFF800000;
	mul.wide.s32 	%rd19, %r345, 8;
	add.s64 	%rd20, %rd5, %rd19;
	st.global.f64 	[%rd20], %fd20;
$L__BB2_24:
	add.s32 	%r345, %r345, 128;
	add.s32 	%r344, %r344, -1251260928;
	add.s32 	%r343, %r343, 1;
	setp.eq.s32 	%p26, %r343, 0;
	@%p26 bra 	$L__BB2_25;
	bra.uni 	$L__BB2_22;
$L__BB2_25:
	ret;

}
	// .globl	_ZN3cub18CUB_300001_SM_10006detail9transform16transform_kernelINS2_10policy_hubILb1EN4cuda3std3__45tupleIJN6thrust24THRUST_300001_SM_1000_NS17counting_iteratorIiNSA_11use_defaultESC_SC_EEEEEE10policy1000El7rng_gpuNSA_6detail15normal_iteratorINSA_10device_ptrIdEEEEJSD_EEEvT0_iT1_T2_DpNS2_10kernel_argIT3_EE
.visible .entry _ZN3cub18CUB_300001_SM_10006detail9transform16transform_kernelINS2_10policy_hubILb1EN4cuda3std3__45tupleIJN6thrust24THRUST_300001_SM_1000_NS17counting_iteratorIiNSA_11use_defaultESC_SC_EEEEEE10policy1000El7rng_gpuNSA_6detail15normal_iteratorINSA_10device_ptrIdEEEEJSD_EEEvT0_iT1_T2_DpNS2_10kernel_argIT3_EE(
	.param .u64 _ZN3cub18CUB_300001_SM_10006detail9transform16transform_kernelINS2_10policy_hubILb1EN4cuda3std3__45tupleIJN6thrust24THRUST_300001_SM_1000_NS17counting_iteratorIiNSA_11use_defaultESC_SC_EEEEEE10policy1000El7rng_gpuNSA_6detail15normal_iteratorINSA_10device_ptrIdEEEEJSD_EEEvT0_iT1_T2_DpNS2_10kernel_argIT3_EE_param_0,
	.param .u32 _ZN3cub18CUB_300001_SM_10006detail9transform16transform_kernelINS2_10policy_hubILb1EN4cuda3std3__45tupleIJN6thrust24THRUST_300001_SM_1000_NS17counting_iteratorIiNSA_11use_defaultESC_SC_EEEEEE10policy1000El7rng_gpuNSA_6detail15normal_iteratorINSA_10device_ptrIdEEEEJSD_EEEvT0_iT1_T2_DpNS2_10kernel_argIT3_EE_param_1,
	.param .align 1 .b8 _ZN3cub18CUB_300001_SM_10006detail9transform16transform_kernelINS2_10policy_hubILb1EN4cuda3std3__45tupleIJN6thrust24THRUST_300001_SM_1000_NS17counting_iteratorIiNSA_11use_defaultESC_SC_EEEEEE10policy1000El7rng_gpuNSA_6detail15normal_iteratorINSA_10device_ptrIdEEEEJSD_EEEvT0_iT1_T2_DpNS2_10kernel_argIT3_EE_param_2[1],
	.param .align 8 .b8 _ZN3cub18CUB_300001_SM_10006detail9transform16transform_kernelINS2_10policy_hubILb1EN4cuda3std3__45tupleIJN6thrust24THRUST_300001_SM_1000_NS17counting_iteratorIiNSA_11use_defaultESC_SC_EEEEEE10policy1000El7rng_gpuNSA_6detail15normal_iteratorINSA_10device_ptrIdEEEEJSD_EEEvT0_iT1_T2_DpNS2_10kernel_argIT3_EE_param_3[8],
	.param .align 8 .b8 _ZN3cub18CUB_300001_SM_10006detail9transform16transform_kernelINS2_10policy_hubILb1EN4cuda3std3__45tupleIJN6thrust24THRUST_300001_SM_1000_NS17counting_iteratorIiNSA_11use_defaultESC_SC_EEEEEE10policy1000El7rng_gpuNSA_6detail15normal_iteratorINSA_10device_ptrIdEEEEJSD_EEEvT0_iT1_T2_DpNS2_10kernel_argIT3_EE_param_4[16]
)
.maxntid 128
{
	.reg .pred 	%p<27>;
	.reg .b32 	%r<348>;
	.reg .b64 	%rd<27>;
	.reg .b64 	%fd<21>;

	ld.param.u32 	%r1, [_ZN3cub18CUB_300001_SM_10006detail9transform16transform_kernelINS2_10policy_hubILb1EN4cuda3std3__45tupleIJN6thrust24THRUST_300001_SM_1000_NS17counting_iteratorIiNSA_11use_defaultESC_SC_EEEEEE10policy1000El7rng_gpuNSA_6detail15normal_iteratorINSA_10device_ptrIdEEEEJSD_EEEvT0_iT1_T2_DpNS2_10kernel_argIT3_EE_param_4];
	ld.param.u64 	%rd8, [_ZN3cub18CUB_300001_SM_10006detail9transform16transform_kernelINS2_10policy_hubILb1EN4cuda3std3__45tupleIJN6thrust24THRUST_300001_SM_1000_NS17counting_iteratorIiNSA_11use_defaultESC_SC_EEEEEE10policy1000El7rng_gpuNSA_6detail15normal_iteratorINSA_10device_ptrIdEEEEJSD_EEEvT0_iT1_T2_DpNS2_10kernel_argIT3_EE_param_0];
	ld.param.u64 	%rd9, [_ZN3cub18CUB_300001_SM_10006detail9transform16transform_kernelINS2_10policy_hubILb1EN4cuda3std3__45tupleIJN6thrust24THRUST_300001_SM_1000_NS17counting_iteratorIiNSA_11use_defaultESC_SC_EEEEEE10policy1000El7rng_gpuNSA_6detail15normal_iteratorINSA_10device_ptrIdEEEEJSD_EEEvT0_iT1_T2_DpNS2_10kernel_argIT3_EE_param_3];
	ld.param.u32 	%r53, [_ZN3cub18CUB_300001_SM_10006detail9transform16transform_kernelINS2_10policy_hubILb1EN4cuda3std3__45tupleIJN6thrust24THRUST_300001_SM_1000_NS17counting_iteratorIiNSA_11use_defaultESC_SC_EEEEEE10policy1000El7rng_gpuNSA_6detail15normal_iteratorINSA_10device_ptrIdEEEEJSD_EEEvT0_iT1_T2_DpNS2_10kernel_argIT3_EE_param_1];
	cvta.to.global.u64 	%rd1, %rd9;
	shl.b32 	%r54, %r53, 7;
	mov.u32 	%r2, %ctaid.x;
	cvt.u64.u32 	%rd10, %r2;
	cvt.s64.s32 	%rd11, %r54;
	mul.lo.s64 	%rd2, %rd11, %rd10;
	sub.s64 	%rd12, %rd8, %rd2;
	min.s64 	%rd13, %rd12, %rd11;
	cvt.u32.u64 	%r3, %rd13;
	cvt.u32.u64 	%r4, %rd2;
	setp.eq.s32 	%p1, %r54, %r3;
	@%p1 bra 	$L__BB3_18;
	setp.lt.s32 	%p2, %r53, 1;
	@%p2 bra 	$L__BB3_25;
	mov.u32 	%r5, %tid.x;
	and.b32  	%r6, %r53, 3;
	setp.lt.u32 	%p3, %r53, 4;
	mov.b32 	%r344, 0;
	@%p3 bra 	$L__BB3_13;
	and.b32  	%r344, %r53, 2147483644;
	neg.s32 	%r339, %r344;
	add.s32 	%r338, %r5, 256;
	mul.lo.s32 	%r56, %r5, 23778956;
	mad.lo.s32 	%r57, %r1, 23778956, %r56;
	mul.lo.s32 	%r58, %r2, %r53;
	mul.lo.s32 	%r59, %r58, 1251260928;
	sub.s32 	%r337, %r57, %r59;
	add.s32 	%r60, %r1, %r5;
	add.s32 	%r61, %r60, %r4;
	mul.lo.s32 	%r336, %r61, 23778956;
	shl.b64 	%rd14, %rd2, 3;
	add.s64 	%rd15, %rd14, %rd1;
	add.s64 	%rd3, %rd15, 2048;
	mov.u32 	%r335, %r5;
$L__BB3_4:
	mul.wide.s32 	%rd16, %r335, 8;
	add.s64 	%rd5, %rd3, %rd16;
	add.s32 	%r62, %r338, -256;
	setp.ge.s32 	%p4, %r62, %r3;
	@%p4 bra 	$L__BB3_6;
	mul.hi.s32 	%r63, %r336, 1859540833;
	shr.u32 	%r64, %r63, 31;
	shr.s32 	%r65, %r63, 16;
	add.s32 	%r66, %r65, %r64;
	mul.lo.s32 	%r67, %r66, 151368;
	sub.s32 	%r68, %r336, %r67;
	mul.hi.u32 	%r69, %r68, 3;
	sub.s32 	%r70, %r68, %r69;
	shr.u32 	%r71, %r70, 1;
	add.s32 	%r72, %r71, %r69;
	shr.u32 	%r73, %r72, 30;
	mul.lo.s32 	%r74, %r73, 2147483647;
	sub.s32 	%r75, %r68, %r74;
	max.u32 	%r76, %r75, 1;
	mul.hi.u32 	%r77, %r76, 1581746633;
	shr.u32 	%r78, %r77, 14;
	mul.lo.s32 	%r79, %r78, 44488;
	sub.s32 	%r80, %r76, %r79;
	mul.lo.s32 	%r81, %r80, 48271;
	mul.lo.s32 	%r82, %r78, 3399;
	setp.lt.u32 	%p5, %r81, %r82;
	xor.b32  	%r83, %r82, 2147483647;
	neg.s32 	%r84, %r82;
	selp.b32 	%r85, %r83, %r84, %p5;
	add.s32 	%r86, %r81, %r85;
	add.s32 	%r87, %r86, -1;
	cvt.rn.f64.u32 	%fd1, %r87;
	div.rn.f64 	%fd2, %fd1, 0d41DFFFFFFF800000;
	st.global.f64 	[%rd5+-2048], %fd2;
$L__BB3_6:
	add.s32 	%r88, %r338, -128;
	setp.ge.s32 	%p6, %r88, %r3;
	@%p6 bra 	$L__BB3_8;
	add.s32 	%r89, %r337, -1251260928;
	mul.hi.s32 	%r90, %r89, 1859540833;
	shr.u32 	%r91, %r90, 31;
	shr.s32 	%r92, %r90, 16;
	add.s32 	%r93, %r92, %r91;
	mul.lo.s32 	%r94, %r93, 151368;
	sub.s32 	%r95, %r89, %r94;
	mul.hi.u32 	%r96, %r95, 3;
	sub.s32 	%r97, %r95, %r96;
	shr.u32 	%r98, %r97, 1;
	add.s32 	%r99, %r98, %r96;
	shr.u32 	%r100, %r99, 30;
	mul.lo.s32 	%r101, %r100, 2147483647;
	sub.s32 	%r102, %r95, %r101;
	max.u32 	%r103, %r102, 1;
	mul.hi.u32 	%r104, %r103, 1581746633;
	shr.u32 	%r105, %r104, 14;
	mul.lo.s32 	%r106, %r105, 44488;
	sub.s32 	%r107, %r103, %r106;
	mul.lo.s32 	%r108, %r107, 48271;
	mul.lo.s32 	%r109, %r105, 3399;
	setp.lt.u32 	%p7, %r108, %r109;
	xor.b32  	%r110, %r109, 2147483647;
	neg.s32 	%r111, %r109;
	selp.b32 	%r112, %r110, %r111, %p7;
	add.s32 	%r113, %r108, %r112;
	add.s32 	%r114, %r113, -1;
	cvt.rn.f64.u32 	%fd3, %r114;
	div.rn.f64 	%fd4, %fd3, 0d41DFFFFFFF800000;
	st.global.f64 	[%rd5+-1024], %fd4;
$L__BB3_8:
	setp.ge.s32 	%p8, %r338, %r3;
	@%p8 bra 	$L__BB3_10;
	add.s32 	%r115, %r337, 1792445440;
	mul.hi.s32 	%r116, %r115, 1859540833;
	shr.u32 	%r117, %r116, 31;
	shr.s32 	%r118, %r116, 16;
	add.s32 	%r119, %r118, %r117;
	mul.lo.s32 	%r120, %r119, 151368;
	sub.s32 	%r121, %r115, %r120;
	mul.hi.u32 	%r122, %r121, 3;
	sub.s32 	%r123, %r121, %r122;
	shr.u32 	%r124, %r123, 1;
	add.s32 	%r125, %r124, %r122;
	shr.u32 	%r126, %r125, 30;
	mul.lo.s32 	%r127, %r126, 2147483647;
	sub.s32 	%r128, %r121, %r127;
	max.u32 	%r129, %r128, 1;
	mul.hi.u32 	%r130, %r129, 1581746633;
	shr.u32 	%r131, %r130, 14;
	mul.lo.s32 	%r132, %r131, 44488;
	sub.s32 	%r133, %r129, %r132;
	mul.lo.s32 	%r134, %r133, 48271;
	mul.lo.s32 	%r135, %r131, 3399;
	setp.lt.u32 	%p9, %r134, %r135;
	xor.b32  	%r136, %r135, 2147483647;
	neg.s32 	%r137, %r135;
	selp.b32 	%r138, %r136, %r137, %p9;
	add.s32 	%r139, %r134, %r138;
	add.s32 	%r140, %r139, -1;
	cvt.rn.f64.u32 	%fd5, %r140;
	div.rn.f64 	%fd6, %fd5, 0d41DFFFFFFF800000;
	st.global.f64 	[%rd5], %fd6;
$L__BB3_10:
	add.s32 	%r141, %r338, 128;
	setp.ge.s32 	%p10, %r141, %r3;
	@%p10 bra 	$L__BB3_12;
	add.s32 	%r142, %r337, 541184512;
	mul.hi.s32 	%r143, %r142, 1859540833;
	shr.u32 	%r144, %r143, 31;
	shr.s32 	%r145, %r143, 16;
	add.s32 	%r146, %r145, %r144;
	mul.lo.s32 	%r147, %r146, 151368;
	sub.s32 	%r148, %r142, %r147;
	mul.hi.u32 	%r149, %r148, 3;
	sub.s32 	%r150, %r148, %r149;
	shr.u32 	%r151, %r150, 1;
	add.s32 	%r152, %r151, %r149;
	shr.u32 	%r153, %r152, 30;
	mul.lo.s32 	%r154, %r153, 2147483647;
	sub.s32 	%r155, %r148, %r154;
	max.u32 	%r156, %r155, 1;
	mul.hi.u32 	%r157, %r156, 1581746633;
	shr.u32 	%r158, %r157, 14;
	mul.lo.s32 	%r159, %r158, 44488;
	sub.s32 	%r160, %r156, %r159;
	mul.lo.s32 	%r161, %r160, 48271;
	mul.lo.s32 	%r162, %r158, 3399;
	setp.lt.u32 	%p11, %r161, %r162;
	xor.b32  	%r163, %r162, 2147483647;
	neg.s32 	%r164, %r162;
	selp.b32 	%r165, %r163, %r164, %p11;
	add.s32 	%r166, %r161, %r165;
	add.s32 	%r167, %r166, -1;
	cvt.rn.f64.u32 	%fd7, %r167;
	div.rn.f64 	%fd8, %fd7, 0d41DFFFFFFF800000;
	st.global.f64 	[%rd5+1024], %fd8;
$L__BB3_12:
	add.s32 	%r339, %r339, 4;
	add.s32 	%r338, %r338, 512;
	add.s32 	%r337, %r337, -710076416;
	add.s32 	%r336, %r336, -710076416;
	add.s32 	%r335, %r335, 512;
	setp.eq.s32 	%p12, %r339, 0;
	@%p12 bra 	$L__BB3_13;
	bra.uni 	$L__BB3_4;
$L__BB3_13:
	setp.eq.s32 	%p13, %r6, 0;
	@%p13 bra 	$L__BB3_25;
	shl.b64 	%rd17, %rd2, 3;
	add.s64 	%rd7, %rd1, %rd17;
	shl.b32 	%r168, %r344, 7;
	add.s32 	%r347, %r5, %r168;
	add.s32 	%r169, %r1, %r5;
	add.s32 	%r170, %r169, %r4;
	add.s32 	%r171, %r170, %r168;
	mul.lo.s32 	%r346, %r171, 23778956;
	neg.s32 	%r345, %r6;
$L__BB3_15:
	.pragma "nounroll";
	setp.ge.s32 	%p14, %r347, %r3;
	@%p14 bra 	$L__BB3_17;
	mul.hi.s32 	%r172, %r346, 1859540833;
	shr.u32 	%r173, %r172, 31;
	shr.s32 	%r174, %r172, 16;
	add.s32 	%r175, %r174, %r173;
	mul.lo.s32 	%r176, %r175, 151368;
	sub.s32 	%r177, %r346, %r176;
	mul.hi.u32 	%r178, %r177, 3;
	sub.s32 	%r179, %r177, %r178;
	shr.u32 	%r180, %r179, 1;
	add.s32 	%r181, %r180, %r178;
	shr.u32 	%r182, %r181, 30;
	mul.lo.s32 	%r183, %r182, 2147483647;
	sub.s32 	%r184, %r177, %r183;
	max.u32 	%r185, %r184, 1;
	mul.hi.u32 	%r186, %r185, 1581746633;
	shr.u32 	%r187, %r186, 14;
	mul.lo.s32 	%r188, %r187, 44488;
	sub.s32 	%r189, %r185, %r188;
	mul.lo.s32 	%r190, %r189, 48271;
	mul.lo.s32 	%r191, %r187, 3399;
	setp.lt.u32 	%p15, %r190, %r191;
	xor.b32  	%r192, %r191, 2147483647;
	neg.s32 	%r193, %r191;
	selp.b32 	%r194, %r192, %r193, %p15;
	add.s32 	%r195, %r190, %r194;
	add.s32 	%r196, %r195, -1;
	cvt.rn.f64.u32 	%fd9, %r196;
	div.rn.f64 	%fd10, %fd9, 0d41DFFFFFFF800000;
	mul.wide.s32 	%rd18, %r347, 8;
	add.s64 	%rd19, %rd7, %rd18;
	st.global.f64 	[%rd19], %fd10;
$L__BB3_17:
	add.s32 	%r347, %r347, 128;
	add.s32 	%r346, %r346, -1251260928;
	add.s32 	%r345, %r345, 1;
	setp.ne.s32 	%p16, %r345, 0;
	@%p16 bra 	$L__BB3_15;
	bra.uni 	$L__BB3_25;
$L__BB3_18:
	setp.lt.s32 	%p17, %r53, 1;
	@%p17 bra 	$L__BB3_25;
	mov.u32 	%r12, %tid.x;
	and.b32  	%r13, %r53, 3;
	setp.lt.u32 	%p18, %r53, 4;
	mov.b32 	%r340, 0;
	@%p18 bra 	$L__BB3_22;
	and.b32  	%r340, %r53, 2147483644;
	neg.s32 	%r334, %r340;
	shl.b64 	%rd20, %rd2, 3;
	add.s64 	%rd21, %rd20, %rd1;
	add.s64 	%rd4, %rd21, 2048;
	add.s32 	%r198, %r1, %r12;
	add.s32 	%r199, %r198, %r4;
	mad.lo.s32 	%r332, %r199, 23778956, 1792445440;
	mov.u32 	%r333, %r12;
$L__BB3_21:
	mul.wide.s32 	%rd22, %r333, 8;
	add.s64 	%rd23, %rd4, %rd22;
	add.s32 	%r200, %r332, -1251260928;
	add.s32 	%r201, %r332, -1792445440;
	mul.hi.s32 	%r202, %r201, 1859540833;
	shr.u32 	%r203, %r202, 31;
	shr.s32 	%r204, %r202, 16;
	add.s32 	%r205, %r204, %r203;
	mul.lo.s32 	%r206, %r205, 151368;
	sub.s32 	%r207, %r201, %r206;
	mul.hi.u32 	%r208, %r207, 3;
	sub.s32 	%r209, %r207, %r208;
	shr.u32 	%r210, %r209, 1;
	add.s32 	%r211, %r210, %r208;
	shr.u32 	%r212, %r211, 30;
	mul.lo.s32 	%r213, %r212, 2147483647;
	sub.s32 	%r214, %r207, %r213;
	max.u32 	%r215, %r214, 1;
	mul.hi.u32 	%r216, %r215, 1581746633;
	shr.u32 	%r217, %r216, 14;
	mul.lo.s32 	%r218, %r217, 44488;
	sub.s32 	%r219, %r215, %r218;
	mul.lo.s32 	%r220, %r219, 48271;
	mul.lo.s32 	%r221, %r217, 3399;
	setp.lt.u32 	%p19, %r220, %r221;
	xor.b32  	%r222, %r221, 2147483647;
	neg.s32 	%r223, %r221;
	selp.b32 	%r224, %r222, %r223, %p19;
	add.s32 	%r225, %r220, %r224;
	add.s32 	%r226, %r225, -1;
	cvt.rn.f64.u32 	%fd11, %r226;
	div.rn.f64 	%fd12, %fd11, 0d41DFFFFFFF800000;
	st.global.f64 	[%rd23+-2048], %fd12;
	add.s32 	%r227, %r332, 1251260928;
	mul.hi.s32 	%r228, %r227, 1859540833;
	shr.u32 	%r229, %r228, 31;
	shr.s32 	%r230, %r228, 16;
	add.s32 	%r231, %r230, %r229;
	mul.lo.s32 	%r232, %r231, 151368;
	sub.s32 	%r233, %r227, %r232;
	mul.hi.u32 	%r234, %r233, 3;
	sub.s32 	%r235, %r233, %r234;
	shr.u32 	%r236, %r235, 1;
	add.s32 	%r237, %r236, %r234;
	shr.u32 	%r238, %r237, 30;
	mul.lo.s32 	%r239, %r238, 2147483647;
	sub.s32 	%r240, %r233, %r239;
	max.u32 	%r241, %r240, 1;
	mul.hi.u32 	%r242, %r241, 1581746633;
	shr.u32 	%r243, %r242, 14;
	mul.lo.s32 	%r244, %r243, 44488;
	sub.s32 	%r245, %r241, %r244;
	mul.lo.s32 	%r246, %r245, 48271;
	mul.lo.s32 	%r247, %r243, 3399;
	setp.lt.u32 	%p20, %r246, %r247;
	xor.b32  	%r248, %r247, 2147483647;
	neg.s32 	%r249, %r247;
	selp.b32 	%r250, %r248, %r249, %p20;
	add.s32 	%r251, %r246, %r250;
	add.s32 	%r252, %r251, -1;
	cvt.rn.f64.u32 	%fd13, %r252;
	div.rn.f64 	%fd14, %fd13, 0d41DFFFFFFF800000;
	st.global.f64 	[%rd23+-1024], %fd14;
	mul.hi.s32 	%r253, %r332, 1859540833;
	shr.u32 	%r254, %r253, 31;
	shr.s32 	%r255, %r253, 16;
	add.s32 	%r256, %r255, %r254;
	mul.lo.s32 	%r257, %r256, 151368;
	sub.s32 	%r258, %r332, %r257;
	mul.hi.u32 	%r259, %r258, 3;
	sub.s32 	%r260, %r258, %r259;
	shr.u32 	%r261, %r260, 1;
	add.s32 	%r262, %r261, %r259;
	shr.u32 	%r263, %r262, 30;
	mul.lo.s32 	%r264, %r263, 2147483647;
	sub.s32 	%r265, %r258, %r264;
	max.u32 	%r266, %r265, 1;
	mul.hi.u32 	%r267, %r266, 1581746633;
	shr.u32 	%r268, %r267, 14;
	mul.lo.s32 	%r269, %r268, 44488;
	sub.s32 	%r270, %r266, %r269;
	mul.lo.s32 	%r271, %r270, 48271;
	mul.lo.s32 	%r272, %r268, 3399;
	setp.lt.u32 	%p21, %r271, %r272;
	xor.b32  	%r273, %r272, 2147483647;
	neg.s32 	%r274, %r272;
	selp.b32 	%r275, %r273, %r274, %p21;
	add.s32 	%r276, %r271, %r275;
	add.s32 	%r277, %r276, -1;
	cvt.rn.f64.u32 	%fd15, %r277;
	div.rn.f64 	%fd16, %fd15, 0d41DFFFFFFF800000;
	st.global.f64 	[%rd23], %fd16;
	mul.hi.s32 	%r278, %r200, 1859540833;
	shr.u32 	%r279, %r278, 31;
	shr.s32 	%r280, %r278, 16;
	add.s32 	%r281, %r280, %r279;
	mul.lo.s32 	%r282, %r281, 151368;
	sub.s32 	%r283, %r200, %r282;
	mul.hi.u32 	%r284, %r283, 3;
	sub.s32 	%r285, %r283, %r284;
	shr.u32 	%r286, %r285, 1;
	add.s32 	%r287, %r286, %r284;
	shr.u32 	%r288, %r287, 30;
	mul.lo.s32 	%r289, %r288, 2147483647;
	sub.s32 	%r290, %r283, %r289;
	max.u32 	%r291, %r290, 1;
	mul.hi.u32 	%r292, %r291, 1581746633;
	shr.u32 	%r293, %r292, 14;
	mul.lo.s32 	%r294, %r293, 44488;
	sub.s32 	%r295, %r291, %r294;
	mul.lo.s32 	%r296, %r295, 48271;
	mul.lo.s32 	%r297, %r293, 3399;
	setp.lt.u32 	%p22, %r296, %r297;
	xor.b32  	%r298, %r297, 2147483647;
	neg.s32 	%r299, %r297;
	selp.b32 	%r300, %r298, %r299, %p22;
	add.s32 	%r301, %r296, %r300;
	add.s32 	%r302, %r301, -1;
	cvt.rn.f64.u32 	%fd17, %r302;
	div.rn.f64 	%fd18, %fd17, 0d41DFFFFFFF800000;
	st.global.f64 	[%rd23+1024], %fd18;
	add.s32 	%r334, %r334, 4;
	add.s32 	%r333, %r333, 512;
	add.s32 	%r332, %r332, -710076416;
	setp.eq.s32 	%p23, %r334, 0;
	@%p23 bra 	$L__BB3_22;
	bra.uni 	$L__BB3_21;
$L__BB3_22:
	setp.eq.s32 	%p24, %r13, 0;
	@%p24 bra 	$L__BB3_25;
	shl.b64 	%rd24, %rd2, 3;
	add.s64 	%rd6, %rd1, %rd24;
	shl.b32 	%r303, %r340, 7;
	add.s32 	%r343, %r12, %r303;
	add.s32 	%r304, %r1, %r12;
	add.s32 	%r305, %r304, %r4;
	add.s32 	%r306, %r305, %r303;
	mul.lo.s32 	%r342, %r306, 23778956;
	neg.s32 	%r341, %r13;
$L__BB3_24:
	.pragma "nounroll";
	mul.wide.s32 	%rd25, %r343, 8;
	add.s64 	%rd26, %rd6, %rd25;
	mul.hi.s32 	%r307, %r342, 1859540833;
	shr.u32 	%r308, %r307, 31;
	shr.s32 	%r309, %r307, 16;
	add.s32 	%r310, %r309, %r308;
	mul.lo.s32 	%r311, %r310, 151368;
	sub.s32 	%r312, %r342, %r311;
	mul.hi.u32 	%r313, %r312, 3;
	sub.s32 	%r314, %r312, %r313;
	shr.u32 	%r315, %r314, 1;
	add.s32 	%r316, %r315, %r313;
	shr.u32 	%r317, %r316, 30;
	mul.lo.s32 	%r318, %r317, 2147483647;
	sub.s32 	%r319, %r312, %r318;
	max.u32 	%r320, %r319, 1;
	mul.hi.u32 	%r321, %r320, 1581746633;
	shr.u32 	%r322, %r321, 14;
	mul.lo.s32 	%r323, %r322, 44488;
	sub.s32 	%r324, %r320, %r323;
	mul.lo.s32 	%r325, %r324, 48271;
	mul.lo.s32 	%r326, %r322, 3399;
	setp.lt.u32 	%p25, %r325, %r326;
	xor.b32  	%r327, %r326, 2147483647;
	neg.s32 	%r328, %r326;
	selp.b32 	%r329, %r327, %r328, %p25;
	add.s32 	%r330, %r325, %r329;
	add.s32 	%r331, %r330, -1;
	cvt.rn.f64.u32 	%fd19, %r331;
	div.rn.f64 	%fd20, %fd19, 0d41DFFFFFFF800000;
	st.global.f64 	[%rd26], %fd20;
	add.s32 	%r343, %r343, 128;
	add.s32 	%r342, %r342, -1251260928;
	add.s32 	%r341, %r341, 1;
	setp.eq.s32 	%p26, %r341, 0;
	@%p26 bra 	$L__BB3_25;
	bra.uni 	$L__BB3_24;
$L__BB3_25:
	ret;

}
	// .globl	_ZN3cub18CUB_300001_SM_10006detail9transform16transform_kernelINS2_10policy_hubILb1EN4cuda3std3__45tupleIJN6thrust24THRUST_300001_SM_1000_NS6detail15normal_iteratorINSA_10device_ptrIdEEEESF_EEEE10policy1000Ei11add_squaresSF_JPdSK_EEEvT0_iT1_T2_DpNS2_10kernel_argIT3_EE
.visible .entry _ZN3cub18CUB_300001_SM_10006detail9transform16transform_kernelINS2_10policy_hubILb1EN4cuda3std3__45tupleIJN6thrust24THRUST_300001_SM_1000_NS6detail15normal_iteratorINSA_10device_ptrIdEEEESF_EEEE10policy1000Ei11add_squaresSF_JPdSK_EEEvT0_iT1_T2_DpNS2_10kernel_argIT3_EE(
	.param .u32 _ZN3cub18CUB_300001_SM_10006detail9transform16transform_kernelINS2_10policy_hubILb1EN4cuda3std3__45tupleIJN6thrust24THRUST_300001_SM_1000_NS6detail15normal_iteratorINSA_10device_ptrIdEEEESF_EEEE10policy1000Ei11add_squaresSF_JPdSK_EEEvT0_iT1_T2_DpNS2_10kernel_argIT3_EE_param_0,
	.param .u32 _ZN3cub18CUB_300001_SM_10006detail9transform16transform_kernelINS2_10policy_hubILb1EN4cuda3std3__45tupleIJN6thrust24THRUST_300001_SM_1000_NS6detail15normal_iteratorINSA_10device_ptrIdEEEESF_EEEE10policy1000Ei11add_squaresSF_JPdSK_EEEvT0_iT1_T2_DpNS2_10kernel_argIT3_EE_param_1,
	.param .align 1 .b8 _ZN3cub18CUB_300001_SM_10006detail9transform16transform_kernelINS2_10policy_hubILb1EN4cuda3std3__45tupleIJN6thrust24THRUST_300001_SM_1000_NS6detail15normal_iteratorINSA_10device_ptrIdEEEESF_EEEE10policy1000Ei11add_squaresSF_JPdSK_EEEvT0_iT1_T2_DpNS2_10kernel_argIT3_EE_param_2[1],
	.param .align 8 .b8 _ZN3cub18CUB_300001_SM_10006detail9transform16transform_kernelINS2_10policy_hubILb1EN4cuda3std3__45tupleIJN6thrust24THRUST_300001_SM_1000_NS6detail15normal_iteratorINSA_10device_ptrIdEEEESF_EEEE10policy1000Ei11add_squaresSF_JPdSK_EEEvT0_iT1_T2_DpNS2_10kernel_argIT3_EE_param_3[8],
	.param .align 8 .b8 _ZN3cub18CUB_300001_SM_10006detail9transform16transform_kernelINS2_10policy_hubILb1EN4cuda3std3__45tupleIJN6thrust24THRUST_300001_SM_1000_NS6detail15normal_iteratorINSA_10device_ptrIdEEEESF_EEEE10policy1000Ei11add_squaresSF_JPdSK_EEEvT0_iT1_T2_DpNS2_10kernel_argIT3_EE_param_4[16],
	.param .align 8 .b8 _ZN3cub18CUB_300001_SM_10006detail9transform16transform_kernelINS2_10policy_hubILb1EN4cuda3std3__45tupleIJN6thrust24THRUST_300001_SM_1000_NS6detail15normal_iteratorINSA_10device_ptrIdEEEESF_EEEE10policy1000Ei11add_squaresSF_JPdSK_EEEvT0_iT1_T2_DpNS2_10kernel_argIT3_EE_param_5[16]
)
.maxntid 128
{
	.reg .pred 	%p<38>;
	.reg .b32 	%r<81>;
	.reg .b64 	%rd<97>;
	.reg .b64 	%fd<121>;

	ld.param.u32 	%r45, [_ZN3cub18CUB_300001_SM_10006detail9transform16transform_kernelINS2_10policy_hubILb1EN4cuda3std3__45tupleIJN6thrust24THRUST_300001_SM_1000_NS6detail15normal_iteratorINSA_10device_ptrIdEEEESF_EEEE10policy1000Ei11add_squaresSF_JPdSK_EEEvT0_iT1_T2_DpNS2_10kernel_argIT3_EE_param_0];
	ld.param.u64 	%rd27, [_ZN3cub18CUB_300001_SM_10006detail9transform16transform_kernelINS2_10policy_hubILb1EN4cuda3std3__45tupleIJN6thrust24THRUST_300001_SM_1000_NS6detail15normal_iteratorINSA_10device_ptrIdEEEESF_EEEE10policy1000Ei11add_squaresSF_JPdSK_EEEvT0_iT1_T2_DpNS2_10kernel_argIT3_EE_param_5];
	ld.param.u64 	%rd25, [_ZN3cub18CUB_300001_SM_10006detail9transform16transform_kernelINS2_10policy_hubILb1EN4cuda3std3__45tupleIJN6thrust24THRUST_300001_SM_1000_NS6detail15normal_iteratorINSA_10device_ptrIdEEEESF_EEEE10policy1000Ei11add_squaresSF_JPdSK_EEEvT0_iT1_T2_DpNS2_10kernel_argIT3_EE_param_4];
	ld.param.u64 	%rd29, [_ZN3cub18CUB_300001_SM_10006detail9transform16transform_kernelINS2_10policy_hubILb1EN4cuda3std3__45tupleIJN6thrust24THRUST_300001_SM_1000_NS6detail15normal_iteratorINSA_10device_ptrIdEEEESF_EEEE10policy1000Ei11add_squaresSF_JPdSK_EEEvT0_iT1_T2_DpNS2_10kernel_argIT3_EE_param_3];
	ld.param.u32 	%r44, [_ZN3cub18CUB_300001_SM_10006detail9transform16transform_kernelINS2_10policy_hubILb1EN4cuda3std3__45tupleIJN6thrust24THRUST_300001_SM_1000_NS6detail15normal_iteratorINSA_10device_ptrIdEEEESF_EEEE10policy1000Ei11add_squaresSF_JPdSK_EEEvT0_iT1_T2_DpNS2_10kernel_argIT3_EE_param_1];
	cvta.to.global.u64 	%rd1, %rd29;
	cvta.to.global.u64 	%rd2, %rd25;
	cvta.to.global.u64 	%rd3, %rd27;
	shl.b32 	%r1, %r44, 7;
	mov.u32 	%r46, %ctaid.x;
	mul.lo.s32 	%r2, %r1, %r46;
	sub.s32 	%r3, %r45, %r2;
	min.s32 	%r4, %r1, %r3;
	shl.b32 	%r5, %r4, 3;
	mov.u32 	%r6, %tid.x;
	shl.b32 	%r71, %r6, 7;
	setp.ge.s32 	%p1, %r71, %r5;
	@%p1 bra 	$L__BB4_5;
	mul.wide.u32 	%rd4, %r6, 128;
	add.s64 	%rd30, %rd2, %rd4;
	mul.wide.s32 	%rd5, %r2, 8;
	add.s64 	%rd94, %rd30, %rd5;
	mov.u32 	%r70, %r71;
$L__BB4_2:
	.pragma "nounroll";
	// begin inline asm
	prefetch.global.L2 [%rd94];
	// end inline asm
	add.s32 	%r70, %r70, 16384;
	add.s64 	%rd94, %rd94, 16384;
	setp.lt.s32 	%p2, %r70, %r5;
	@%p2 bra 	$L__BB4_2;
	add.s64 	%rd32, %rd3, %rd4;
	add.s64 	%rd95, %rd32, %rd5;
$L__BB4_4:
	.pragma "nounroll";
	// begin inline asm
	prefetch.global.L2 [%rd95];
	// end inline asm
	add.s32 	%r71, %r71, 16384;
	add.s64 	%rd95, %rd95, 16384;
	setp.lt.s32 	%p3, %r71, %r5;
	@%p3 bra 	$L__BB4_4;
$L__BB4_5:
	mul.wide.s32 	%rd96, %r2, 8;
	add.s64 	%rd12, %rd2, %rd96;
	add.s64 	%rd13, %rd3, %rd96;
	add.s64 	%rd14, %rd1, %rd96;
	setp.gt.s32 	%p4, %r1, %r3;
	@%p4 bra 	$L__BB4_18;
	setp.lt.s32 	%p5, %r44, 1;
	@%p5 bra 	$L__BB4_59;
	setp.lt.u32 	%p6, %r44, 8;
	mov.b32 	%r79, 0;
	@%p6 bra 	$L__BB4_10;
	and.b32  	%r48, %r44, 2147483640;
	neg.s32 	%r73, %r48;
	mul.wide.u32 	%rd35, %r6, 8;
	add.s64 	%rd15, %rd1, %rd35;
	add.s64 	%rd36, %rd96, 3072;
	add.s64 	%rd17, %rd2, %rd36;
	add.s32 	%r72, %r6, 128;
	add.s64 	%rd18, %rd3, %rd36;
	add.s64 	%rd19, %rd1, %rd36;
$L__BB4_9:
	.pragma "nounroll";
	and.b32  	%r79, %r44, 2147483640;
	mul.wide.s32 	%rd37, %r72, 8;
	add.s64 	%rd38, %rd17, %rd37;
	add.s64 	%rd39, %rd18, %rd37;
	add.s64 	%rd40, %rd19, %rd37;
	cvta.to.global.u64 	%rd41, %rd25;
	mul.wide.u32 	%rd42, %r6, 8;
	add.s64 	%rd43, %rd41, %rd42;
	add.s64 	%rd44, %rd43, %rd96;
	cvta.to.global.u64 	%rd45, %rd27;
	add.s64 	%rd46, %rd45, %rd42;
	add.s64 	%rd47, %rd46, %rd96;
	ld.global.f64 	%fd1, [%rd44];
	ld.global.f64 	%fd2, [%rd47];
	mul.f64 	%fd3, %fd2, %fd2;
	fma.rn.f64 	%fd4, %fd1, %fd1, %fd3;
	add.s64 	%rd48, %rd15, %rd96;
	st.global.f64 	[%rd48], %fd4;
	ld.global.f64 	%fd5, [%rd38+-3072];
	ld.global.f64 	%fd6, [%rd39+-3072];
	mul.f64 	%fd7, %fd6, %fd6;
	fma.rn.f64 	%fd8, %fd5, %fd5, %fd7;
	st.global.f64 	[%rd40+-3072], %fd8;
	ld.global.f64 	%fd9, [%rd38+-2048];
	ld.global.f64 	%fd10, [%rd39+-2048];
	mul.f64 	%fd11, %fd10, %fd10;
	fma.rn.f64 	%fd12, %fd9, %fd9, %fd11;
	st.global.f64 	[%rd40+-2048], %fd12;
	ld.global.f64 	%fd13, [%rd38+-1024];
	ld.global.f64 	%fd14, [%rd39+-1024];
	mul.f64 	%fd15, %fd14, %fd14;
	fma.rn.f64 	%fd16, %fd13, %fd13, %fd15;
	st.global.f64 	[%rd40+-1024], %fd16;
	ld.global.f64 	%fd17, [%rd38];
	ld.global.f64 	%fd18, [%rd39];
	mul.f64 	%fd19, %fd18, %fd18;
	fma.rn.f64 	%fd20, %fd17, %fd17, %fd19;
	st.global.f64 	[%rd40], %fd20;
	ld.global.f64 	%fd21, [%rd38+1024];
	ld.global.f64 	%fd22, [%rd39+1024];
	mul.f64 	%fd23, %fd22, %fd22;
	fma.rn.f64 	%fd24, %fd21, %fd21, %fd23;
	st.global.f64 	[%rd40+1024], %fd24;
	ld.global.f64 	%fd25, [%rd38+2048];
	ld.global.f64 	%fd26, [%rd39+2048];
	mul.f64 	%fd27, %fd26, %fd26;
	fma.rn.f64 	%fd28, %fd25, %fd25, %fd27;
	st.global.f64 	[%rd40+2048], %fd28;
	ld.global.f64 	%fd29, [%rd38+3072];
	ld.global.f64 	%fd30, [%rd39+3072];
	mul.f64 	%fd31, %fd30, %fd30;
	fma.rn.f64 	%fd32, %fd29, %fd29, %fd31;
	st.global.f64 	[%rd40+3072], %fd32;
	add.s32 	%r73, %r73, 8;
	add.s64 	%rd96, %rd96, 8192;
	add.s32 	%r72, %r72, 1024;
	setp.eq.s32 	%p7, %r73, 0;
	@%p7 bra 	$L__BB4_10;
	bra.uni 	$L__BB4_9;
$L__BB4_10:
	and.b32  	%r38, %r44, 7;
	setp.eq.s32 	%p8, %r38, 0;
	@%p8 bra 	$L__BB4_59;
	and.b32  	%r39, %r44, 3;
	setp.lt.u32 	%p9, %r38, 4;
	@%p9 bra 	$L__BB4_13;
	shl.b32 	%r49, %r79, 7;
	add.s32 	%r50, %r49, %r6;
	mul.wide.s32 	%rd49, %r50, 8;
	add.s64 	%rd50, %rd12, %rd49;
	add.s64 	%rd51, %rd13, %rd49;
	ld.global.f64 	%fd33, [%rd50];
	ld.global.f64 	%fd34, [%rd51];
	mul.f64 	%fd35, %fd34, %fd34;
	fma.rn.f64 	%fd36, %fd33, %fd33, %fd35;
	add.s64 	%rd52, %rd14, %rd49;
	st.global.f64 	[%rd52], %fd36;
	ld.global.f64 	%fd37, [%rd50+1024];
	ld.global.f64 	%fd38, [%rd51+1024];
	mul.f64 	%fd39, %fd38, %fd38;
	fma.rn.f64 	%fd40, %fd37, %fd37, %fd39;
	st.global.f64 	[%rd52+1024], %fd40;
	ld.global.f64 	%fd41, [%rd50+2048];
	ld.global.f64 	%fd42, [%rd51+2048];
	mul.f64 	%fd43, %fd42, %fd42;
	fma.rn.f64 	%fd44, %fd41, %fd41, %fd43;
	st.global.f64 	[%rd52+2048], %fd44;
	ld.global.f64 	%fd45, [%rd50+3072];
	ld.global.f64 	%fd46, [%rd51+3072];
	mul.f64 	%fd47, %fd46, %fd46;
	fma.rn.f64 	%fd48, %fd45, %fd45, %fd47;
	st.global.f64 	[%rd52+3072], %fd48;
	add.s32 	%r79, %r79, 4;
$L__BB4_13:
	setp.eq.s32 	%p10, %r39, 0;
	@%p10 bra 	$L__BB4_59;
	setp.eq.s32 	%p11, %r39, 1;
	@%p11 bra 	$L__BB4_16;
	shl.b32 	%r51, %r79, 7;
	add.s32 	%r52, %r51, %r6;
	mul.wide.s32 	%rd53, %r52, 8;
	add.s64 	%rd54, %rd12, %rd53;
	add.s64 	%rd55, %rd13, %rd53;
	ld.global.f64 	%fd49, [%rd54];
	ld.global.f64 	%fd50, [%rd55];
	mul.f64 	%fd51, %fd50, %fd50;
	fma.rn.f64 	%fd52, %fd49, %fd49, %fd51;
	add.s64 	%rd56, %rd14, %rd53;
	st.global.f64 	[%rd56], %fd52;
	ld.global.f64 	%fd53, [%rd54+1024];
	ld.global.f64 	%fd54, [%rd55+1024];
	mul.f64 	%fd55, %fd54, %fd54;
	fma.rn.f64 	%fd56, %fd53, %fd53, %fd55;
	st.global.f64 	[%rd56+1024], %fd56;
	add.s32 	%r79, %r79, 2;
$L__BB4_16:
	and.b32  	%r53, %r44, 1;
	setp.eq.b32 	%p12, %r53, 1;
	not.pred 	%p13, %p12;
	@%p13 bra 	$L__BB4_59;
	shl.b32 	%r54, %r79, 7;
	add.s32 	%r55, %r54, %r6;
	mul.wide.s32 	%rd57, %r55, 8;
	add.s64 	%rd58, %rd12, %rd57;
	add.s64 	%rd59, %rd13, %rd57;
	ld.global.f64 	%fd57, [%rd58];
	ld.global.f64 	%fd58, [%rd59];
	mul.f64 	%fd59, %fd58, %fd58;
	fma.rn.f64 	%fd60, %fd57, %fd57, %fd59;
	add.s64 	%rd60, %rd14, %rd57;
	st.global.f64 	[%rd60], %fd60;
	bra.uni 	$L__BB4_59;
$L__BB4_18:
	setp.lt.s32 	%p14, %r44, 1;
	@%p14 bra 	$L__BB4_59;
	and.b32  	%r14, %r44, 7;
	setp.lt.u32 	%p15, %r44, 8;
	mov.b32 	%r75, 0;
	@%p15 bra 	$L__BB4_38;
	and.b32  	%r75, %r44, 2147483640;
	mov.b32 	%r74, 0;
$L__BB4_21:
	.pragma "nounroll";
	shl.b32 	%r58, %r74, 7;
	add.s32 	%r22, %r58, %r6;
	setp.ge.s32 	%p16, %r22, %r4;
	@%p16 bra 	$L__BB4_23;
	mul.wide.u32 	%rd61, %r22, 8;
	add.s64 	%rd62, %rd12, %rd61;
	add.s64 	%rd63, %rd13, %rd61;
	ld.global.f64 	%fd61, [%rd62];
	ld.global.f64 	%fd62, [%rd63];
	mul.f64 	%fd63, %fd62, %fd62;
	fma.rn.f64 	%fd64, %fd61, %fd61, %fd63;
	add.s64 	%rd64, %rd14, %rd61;
	st.global.f64 	[%rd64], %fd64;
$L__BB4_23:
	add.s32 	%r59, %r22, 128;
	setp.ge.s32 	%p17, %r59, %r4;
	mul.wide.s32 	%rd65, %r59, 8;
	add.s64 	%rd22, %rd12, %rd65;
	add.s64 	%rd23, %rd13, %rd65;
	add.s64 	%rd24, %rd14, %rd65;
	@%p17 bra 	$L__BB4_25;
	ld.global.f64 	%fd65, [%rd22];
	ld.global.f64 	%fd66, [%rd23];
	mul.f64 	%fd67, %fd66, %fd66;
	fma.rn.f64 	%fd68, %fd65, %fd65, %fd67;
	st.global.f64 	[%rd24], %fd68;
$L__BB4_25:
	add.s32 	%r60, %r22, 256;
	setp.ge.s32 	%p18, %r60, %r4;
	@%p18 bra 	$L__BB4_27;
	ld.global.f64 	%fd69, [%rd22+1024];
	ld.global.f64 	%fd70, [%rd23+1024];
	mul.f64 	%fd71, %fd70, %fd70;
	fma.rn.f64 	%fd72, %fd69, %fd69, %fd71;
	st.global.f64 	[%rd24+1024], %fd72;
$L__BB4_27:
	add.s32 	%r61, %r22, 384;
	setp.ge.s32 	%p19, %r61, %r4;
	@%p19 bra 	$L__BB4_29;
	ld.global.f64 	%fd73, [%rd22+2048];
	ld.global.f64 	%fd74, [%rd23+2048];
	mul.f64 	%fd75, %fd74, %fd74;
	fma.rn.f64 	%fd76, %fd73, %fd73, %fd75;
	st.global.f64 	[%rd24+2048], %fd76;
$L__BB4_29:
	add.s32 	%r62, %r22, 512;
	setp.ge.s32 	%p20, %r62, %r4;
	@%p20 bra 	$L__BB4_31;
	ld.global.f64 	%fd77, [%rd22+3072];
	ld.global.f64 	%fd78, [%rd23+3072];
	mul.f64 	%fd79, %fd78, %fd78;
	fma.rn.f64 	%fd80, %fd77, %fd77, %fd79;
	st.global.f64 	[%rd24+3072], %fd80;
$L__BB4_31:
	add.s32 	%r63, %r22, 640;
	setp.ge.s32 	%p21, %r63, %r4;
	@%p21 bra 	$L__BB4_33;
	ld.global.f64 	%fd81, [%rd22+4096];
	ld.global.f64 	%fd82, [%rd23+4096];
	mul.f64 	%fd83, %fd82, %fd82;
	fma.rn.f64 	%fd84, %fd81, %fd81, %fd83;
	st.global.f64 	[%rd24+4096], %fd84;
$L__BB4_33:
	add.s32 	%r64, %r22, 768;
	setp.ge.s32 	%p22, %r64, %r4;
	@%p22 bra 	$L__BB4_35;
	ld.global.f64 	%fd85, [%rd22+5120];
	ld.global.f64 	%fd86, [%rd23+5120];
	mul.f64 	%fd87, %fd86, %fd86;
	fma.rn.f64 	%fd88, %fd85, %fd85, %fd87;
	st.global.f64 	[%rd24+5120], %fd88;
$L__BB4_35:
	add.s32 	%r65, %r22, 896;
	setp.ge.s32 	%p23, %r65, %r4;
	@%p23 bra 	$L__BB4_37;
	ld.global.f64 	%fd89, [%rd22+6144];
	ld.global.f64 	%fd90, [%rd23+6144];
	mul.f64 	%fd91, %fd90, %fd90;
	fma.rn.f64 	%fd92, %fd89, %fd89, %fd91;
	st.global.f64 	[%rd24+6144], %fd92;
$L__BB4_37:
	add.s32 	%r74, %r74, 8;
	setp.ne.s32 	%p24, %r74, %r75;
	@%p24 bra 	$L__BB4_21;
$L__BB4_38:
	setp.eq.s32 	%p25, %r14, 0;
	@%p25 bra 	$L__BB4_59;
	and.b32  	%r25, %r44, 3;
	setp.lt.u32 	%p26, %r14, 4;
	@%p26 bra 	$L__BB4_49;
	shl.b32 	%r66, %r75, 7;
	add.s32 	%r26, %r66, %r6;
	setp.ge.s32 	%p27, %r26, %r4;
	@%p27 bra 	$L__BB4_42;
	mul.wide.s32 	%rd66, %r26, 8;
	add.s64 	%rd67, %rd12, %rd66;
	add.s64 	%rd68, %rd13, %rd66;
	ld.global.f64 	%fd93, [%rd67];
	ld.global.f64 	%fd94, [%rd68];
	mul.f64 	%fd95, %fd94, %fd94;
	fma.rn.f64 	%fd96, %fd93, %fd93, %fd95;
	add.s64 	%rd69, %rd14, %rd66;
	st.global.f64 	[%rd69], %fd96;
$L__BB4_42:
	add.s32 	%r27, %r26, 128;
	setp.ge.s32 	%p28, %r27, %r4;
	@%p28 bra 	$L__BB4_44;
	mul.wide.s32 	%rd70, %r27, 8;
	add.s64 	%rd71, %rd12, %rd70;
	add.s64 	%rd72, %rd13, %rd70;
	ld.global.f64 	%fd97, [%rd71];
	ld.global.f64 	%fd98, [%rd72];
	mul.f64 	%fd99, %fd98, %fd98;
	fma.rn.f64 	%fd100, %fd97, %fd97, %fd99;
	add.s64 	%rd73, %rd14, %rd70;
	st.global.f64 	[%rd73], %fd100;
$L__BB4_44:
	add.s32 	%r28, %r26, 256;
	setp.ge.s32 	%p29, %r28, %r4;
	@%p29 bra 	$L__BB4_46;
	mul.wide.s32 	%rd74, %r28, 8;
	add.s64 	%rd75, %rd12, %rd74;
	add.s64 	%rd76, %rd13, %rd74;
	ld.global.f64 	%fd101, [%rd75];
	ld.global.f64 	%fd102, [%rd76];
	mul.f64 	%fd103, %fd102, %fd102;
	fma.rn.f64 	%fd104, %fd101, %fd101, %fd103;
	add.s64 	%rd77, %rd14, %rd74;
	st.global.f64 	[%rd77], %fd104;
$L__BB4_46:
	add.s32 	%r29, %r26, 384;
	setp.ge.s32 	%p30, %r29, %r4;
	@%p30 bra 	$L__BB4_48;
	mul.wide.s32 	%rd78, %r29, 8;
	add.s64 	%rd79, %rd12, %rd78;
	add.s64 	%rd80, %rd13, %rd78;
	ld.global.f64 	%fd105, [%rd79];
	ld.global.f64 	%fd106, [%rd80];
	mul.f64 	%fd107, %fd106, %fd106;
	fma.rn.f64 	%fd108, %fd105, %fd105, %fd107;
	add.s64 	%rd81, %rd14, %rd78;
	st.global.f64 	[%rd81], %fd108;
$L__BB4_48:
	add.s32 	%r75, %r75, 4;
$L__BB4_49:
	setp.eq.s32 	%p31, %r25, 0;
	@%p31 bra 	$L__BB4_59;
	setp.eq.s32 	%p32, %r25, 1;
	@%p32 bra 	$L__BB4_56;
	shl.b32 	%r67, %r75, 7;
	add.s32 	%r32, %r67, %r6;
	setp.ge.s32 	%p33, %r32, %r4;
	@%p33 bra 	$L__BB4_53;
	mul.wide.s32 	%rd82, %r32, 8;
	add.s64 	%rd83, %rd12, %rd82;
	add.s64 	%rd84, %rd13, %rd82;
	ld.global.f64 	%fd109, [%rd83];
	ld.global.f64 	%fd110, [%rd84];
	mul.f64 	%fd111, %fd110, %fd110;
	fma.rn.f64 	%fd112, %fd109, %fd109, %fd111;
	add.s64 	%rd85, %rd14, %rd82;
	st.global.f64 	[%rd85], %fd112;
$L__BB4_53:
	add.s32 	%r33, %r32, 128;
	setp.ge.s32 	%p34, %r33, %r4;
	@%p34 bra 	$L__BB4_55;
	mul.wide.s32 	%rd86, %r33, 8;
	add.s64 	%rd87, %rd12, %rd86;
	add.s64 	%rd88, %rd13, %rd86;
	ld.global.f64 	%fd113, [%rd87];
	ld.global.f64 	%fd114, [%rd88];
	mul.f64 	%fd115, %fd114, %fd114;
	fma.rn.f64 	%fd116, %fd113, %fd113, %fd115;
	add.s64 	%rd89, %rd14, %rd86;
	st.global.f64 	[%rd89], %fd116;
$L__BB4_55:
	add.s32 	%r75, %r75, 2;
$L__BB4_56:
	and.b32  	%r68, %r44, 1;
	setp.eq.b32 	%p35, %r68, 1;
	not.pred 	%p36, %p35;
	@%p36 bra 	$L__BB4_59;
	shl.b32 	%r69, %r75, 7;
	add.s32 	%r36, %r69, %r6;
	setp.ge.s32 	%p37, %r36, %r4;
	@%p37 bra 	$L__BB4_59;
	mul.wide.s32 	%rd90, %r36, 8;
	add.s64 	%rd91, %rd12, %rd90;
	add.s64 	%rd92, %rd13, %rd90;
	ld.global.f64 	%fd117, [%rd91];
	ld.global.f64 	%fd118, [%rd92];
	mul.f64 	%fd119, %fd118, %fd118;
	fma.rn.f64 	%fd120, %fd117, %fd117, %fd119;
	add.s64 	%rd93, %rd14, %rd90;
	st.global.f64 	[%rd93], %fd120;
$L__BB4_59:
	ret;

}
	// .globl	_ZN3cub18CUB_300001_SM_10006detail9transform16transform_kernelINS2_10policy_hubILb1EN4cuda3std3__45tupleIJN6thrust24THRUST_300001_SM_1000_NS6detail15normal_iteratorINSA_10device_ptrIdEEEESF_EEEE10policy1000El11add_squaresSF_JPdSK_EEEvT0_iT1_T2_DpNS2_10kernel_argIT3_EE
.visible .entry _ZN3cub18CUB_300001_SM_10006detail9transform16transform_kernelINS2_10policy_hubILb1EN4cuda3std3__45tupleIJN6thrust24THRUST_300001_SM_1000_NS6detail15normal_iteratorINSA_10device_ptrIdEEEESF_EEEE10policy1000El11add_squaresSF_JPdSK_EEEvT0_iT1_T2_DpNS2_10kernel_argIT3_EE(
	.param .u64 _ZN3cub18CUB_300001_SM_10006detail9transform16transform_kernelINS2_10policy_hubILb1EN4cuda3std3__45tupleIJN6thrust24THRUST_300001_SM_1000_NS6detail15normal_iteratorINSA_10device_ptrIdEEEESF_EEEE10policy1000El11add_squaresSF_JPdSK_EEEvT0_iT1_T2_DpNS2_10kernel_argIT3_EE_param_0,
	.param .u32 _ZN3cub18CUB_300001_SM_10006detail9transform16transform_kernelINS2_10policy_hubILb1EN4cuda3std3__45tupleIJN6thrust24THRUST_300001_SM_1000_NS6detail15normal_iteratorINSA_10device_ptrIdEEEESF_EEEE10policy1000El11add_squaresSF_JPdSK_EEEvT0_iT1_T2_DpNS2_10kernel_argIT3_EE_param_1,
	.param .align 1 .b8 _ZN3cub18CUB_300001_SM_10006detail9transform16transform_kernelINS2_10policy_hubILb1EN4cuda3std3__45tupleIJN6thrust24THRUST_300001_SM_1000_NS6detail15normal_iteratorINSA_10device_ptrIdEEEESF_EEEE10policy1000El11add_squaresSF_JPdSK_EEEvT0_iT1_T2_DpNS2_10kernel_argIT3_EE_param_2[1],
	.param .align 8 .b8 _ZN3cub18CUB_300001_SM_10006detail9transform16transform_kernelINS2_10policy_hubILb1EN4cuda3std3__45tupleIJN6thrust24THRUST_300001_SM_1000_NS6detail15normal_iteratorINSA_10device_ptrIdEEEESF_EEEE10policy1000El11add_squaresSF_JPdSK_EEEvT0_iT1_T2_DpNS2_10kernel_argIT3_EE_param_3[8],
	.param .align 8 .b8 _ZN3cub18CUB_300001_SM_10006detail9transform16transform_kernelINS2_10policy_hubILb1EN4cuda3std3__45tupleIJN6thrust24THRUST_300001_SM_1000_NS6detail15normal_iteratorINSA_10device_ptrIdEEEESF_EEEE10policy1000El11add_squaresSF_JPdSK_EEEvT0_iT1_T2_DpNS2_10kernel_argIT3_EE_param_4[16],
	.param .align 8 .b8 _ZN3cub18CUB_300001_SM_10006detail9transform16transform_kernelINS2_10policy_hubILb1EN4cuda3std3__45tupleIJN6thrust24THRUST_300001_SM_1000_NS6detail15normal_iteratorINSA_10device_ptrIdEEEESF_EEEE10policy1000El11add_squaresSF_JPdSK_EEEvT0_iT1_T2_DpNS2_10kernel_argIT3_EE_param_5[16]
)
.maxntid 128
{
	.reg .pred 	%p<38>;
	.reg .b32 	%r<78>;
	.reg .b64 	%rd<103>;
	.reg .b64 	%fd<121>;

	ld.param.u64 	%rd30, [_ZN3cub18CUB_300001_SM_10006detail9transform16transform_kernelINS2_10policy_hubILb1EN4cuda3std3__45tupleIJN6thrust24THRUST_300001_SM_1000_NS6detail15normal_iteratorINSA_10device_ptrIdEEEESF_EEEE10policy1000El11add_squaresSF_JPdSK_EEEvT0_iT1_T2_DpNS2_10kernel_argIT3_EE_param_0];
	ld.param.u64 	%rd28, [_ZN3cub18CUB_300001_SM_10006detail9transform16transform_kernelINS2_10policy_hubILb1EN4cuda3std3__45tupleIJN6thrust24THRUST_300001_SM_1000_NS6detail15normal_iteratorINSA_10device_ptrIdEEEESF_EEEE10policy1000El11add_squaresSF_JPdSK_EEEvT0_iT1_T2_DpNS2_10kernel_argIT3_EE_param_5];
	ld.param.u64 	%rd26, [_ZN3cub18CUB_300001_SM_10006detail9transform16transform_kernelINS2_10policy_hubILb1EN4cuda3std3__45tupleIJN6thrust24THRUST_300001_SM_1000_NS6detail15normal_iteratorINSA_10device_ptrIdEEEESF_EEEE10policy1000El11add_squaresSF_JPdSK_EEEvT0_iT1_T2_DpNS2_10kernel_argIT3_EE_param_4];
	ld.param.u64 	%rd31, [_ZN3cub18CUB_300001_SM_10006detail9transform16transform_kernelINS2_10policy_hubILb1EN4cuda3std3__45tupleIJN6thrust24THRUST_300001_SM_1000_NS6detail15normal_iteratorINSA_10device_ptrIdEEEESF_EEEE10policy1000El11add_squaresSF_JPdSK_EEEvT0_iT1_T2_DpNS2_10kernel_argIT3_EE_param_3];
	ld.param.u32 	%r42, [_ZN3cub18CUB_300001_SM_10006detail9transform16transform_kernelINS2_10policy_hubILb1EN4cuda3std3__45tupleIJN6thrust24THRUST_300001_SM_1000_NS6detail15normal_iteratorINSA_10device_ptrIdEEEESF_EEEE10policy1000El11add_squaresSF_JPdSK_EEEvT0_iT1_T2_DpNS2_10kernel_argIT3_EE_param_1];
	cvta.to.global.u64 	%rd1, %rd31;
	cvta.to.global.u64 	%rd2, %rd26;
	cvta.to.global.u64 	%rd3, %rd28;
	shl.b32 	%r1, %r42, 7;
	mov.u32 	%r43, %ctaid.x;
	cvt.u64.u32 	%rd32, %r43;
	cvt.s64.s32 	%rd33, %r1;
	mul.lo.s64 	%rd4, %rd33, %rd32;
	sub.s64 	%rd34, %rd30, %rd4;
	min.s64 	%rd35, %rd34, %rd33;
	cvt.u32.u64 	%r2, %rd35;
	shl.b32 	%r3, %r2, 3;
	mov.u32 	%r4, %tid.x;
	shl.b32 	%r68, %r4, 7;
	setp.ge.s32 	%p1, %r68, %r3;
	@%p1 bra 	$L__BB5_5;
	shl.b64 	%rd5, %rd4, 3;
	add.s64 	%rd36, %rd2, %rd5;
	mul.wide.u32 	%rd6, %r4, 128;
	add.s64 	%rd100, %rd36, %rd6;
	mov.u32 	%r67, %r68;
$L__BB5_2:
	.pragma "nounroll";
	// begin inline asm
	prefetch.global.L2 [%rd100];
	// end inline asm
	add.s32 	%r67, %r67, 16384;
	add.s64 	%rd100, %rd100, 16384;
	setp.lt.s32 	%p2, %r67, %r3;
	@%p2 bra 	$L__BB5_2;
	add.s64 	%rd38, %rd3, %rd5;
	add.s64 	%rd101, %rd38, %rd6;
$L__BB5_4:
	.pragma "nounroll";
	// begin inline asm
	prefetch.global.L2 [%rd101];
	// end inline asm
	add.s32 	%r68, %r68, 16384;
	add.s64 	%rd101, %rd101, 16384;
	setp.lt.s32 	%p3, %r68, %r3;
	@%p3 bra 	$L__BB5_4;
$L__BB5_5:
	shl.b64 	%rd102, %rd4, 3;
	add.s64 	%rd13, %rd2, %rd102;
	add.s64 	%rd14, %rd3, %rd102;
	add.s64 	%rd15, %rd1, %rd102;
	setp.eq.s32 	%p4, %r1, %r2;
	@%p4 bra 	$L__BB5_47;
	setp.lt.s32 	%p5, %r42, 1;
	@%p5 bra 	$L__BB5_59;
	and.b32  	%r10, %r42, 7;
	setp.lt.u32 	%p6, %r42, 8;
	mov.b32 	%r75, 0;
	@%p6 bra 	$L__BB5_26;
	and.b32  	%r75, %r42, 2147483640;
	mov.b32 	%r71, 0;
$L__BB5_9:
	.pragma "nounroll";
	shl.b32 	%r46, %r71, 7;
	add.s32 	%r20, %r46, %r4;
	setp.ge.s32 	%p7, %r20, %r2;
	@%p7 bra 	$L__BB5_11;
	mul.wide.u32 	%rd41, %r20, 8;
	add.s64 	%rd42, %rd13, %rd41;
	add.s64 	%rd43, %rd14, %rd41;
	ld.global.f64 	%fd1, [%rd42];
	ld.global.f64 	%fd2, [%rd43];
	mul.f64 	%fd3, %fd2, %fd2;
	fma.rn.f64 	%fd4, %fd1, %fd1, %fd3;
	add.s64 	%rd44, %rd15, %rd41;
	st.global.f64 	[%rd44], %fd4;
$L__BB5_11:
	add.s32 	%r47, %r20, 128;
	setp.ge.s32 	%p8, %r47, %r2;
	mul.wide.s32 	%rd45, %r47, 8;
	add.s64 	%rd23, %rd13, %rd45;
	add.s64 	%rd24, %rd14, %rd45;
	add.s64 	%rd25, %rd15, %rd45;
	@%p8 bra 	$L__BB5_13;
	ld.global.f64 	%fd5, [%rd23];
	ld.global.f64 	%fd6, [%rd24];
	mul.f64 	%fd7, %fd6, %fd6;
	fma.rn.f64 	%fd8, %fd5, %fd5, %fd7;
	st.global.f64 	[%rd25], %fd8;
$L__BB5_13:
	add.s32 	%r48, %r20, 256;
	setp.ge.s32 	%p9, %r48, %r2;
	@%p9 bra 	$L__BB5_15;
	ld.global.f64 	%fd9, [%rd23+1024];
	ld.global.f64 	%fd10, [%rd24+1024];
	mul.f64 	%fd11, %fd10, %fd10;
	fma.rn.f64 	%fd12, %fd9, %fd9, %fd11;
	st.global.f64 	[%rd25+1024], %fd12;
$L__BB5_15:
	add.s32 	%r49, %r20, 384;
	setp.ge.s32 	%p10, %r49, %r2;
	@%p10 bra 	$L__BB5_17;
	ld.global.f64 	%fd13, [%rd23+2048];
	ld.global.f64 	%fd14, [%rd24+2048];
	mul.f64 	%fd15, %fd14, %fd14;
	fma.rn.f64 	%fd16, %fd13, %fd13, %fd15;
	st.global.f64 	[%rd25+2048], %fd16;
$L__BB5_17:
	add.s32 	%r50, %r20, 512;
	setp.ge.s32 	%p11, %r50, %r2;
	@%p11 bra 	$L__BB5_19;
	ld.global.f64 	%fd17, [%rd23+3072];
	ld.global.f64 	%fd18, [%rd24+3072];
	mul.f64 	%fd19, %fd18, %fd18;
	fma.rn.f64 	%fd20, %fd17, %fd17, %fd19;
	st.global.f64 	[%rd25+3072], %fd20;
$L__BB5_19:
	add.s32 	%r51, %r20, 640;
	setp.ge.s32 	%p12, %r51, %r2;
	@%p12 bra 	$L__BB5_21;
	ld.global.f64 	%fd21, [%rd23+4096];
	ld.global.f64 	%fd22, [%rd24+4096];
	mul.f64 	%fd23, %fd22, %fd22;
	fma.rn.f64 	%fd24, %fd21, %fd21, %fd23;
	st.global.f64 	[%rd25+4096], %fd24;
$L__BB5_21:
	add.s32 	%r52, %r20, 768;
	setp.ge.s32 	%p13, %r52, %r2;
	@%p13 bra 	$L__BB5_23;
	ld.global.f64 	%fd25, [%rd23+5120];
	ld.global.f64 	%fd26, [%rd24+5120];
	mul.f64 	%fd27, %fd26, %fd26;
	fma.rn.f64 	%fd28, %fd25, %fd25, %fd27;
	st.global.f64 	[%rd25+5120], %fd28;
$L__BB5_23:
	add.s32 	%r53, %r20, 896;
	setp.ge.s32 	%p14, %r53, %r2;
	@%p14 bra 	$L__BB5_25;
	ld.global.f64 	%fd29, [%rd23+6144];
	ld.global.f64 	%fd30, [%rd24+6144];
	mul.f64 	%fd31, %fd30, %fd30;
	fma.rn.f64 	%fd32, %fd29, %fd29, %fd31;
	st.global.f64 	[%rd25+6144], %fd32;
$L__BB5_25:
	add.s32 	%r71, %r71, 8;
	setp.eq.s32 	%p15, %r71, %r75;
	@%p15 bra 	$L__BB5_26;
	bra.uni 	$L__BB5_9;
$L__BB5_26:
	setp.eq.s32 	%p16, %r10, 0;
	@%p16 bra 	$L__BB5_59;
	and.b32  	%r30, %r42, 3;
	setp.lt.u32 	%p17, %r10, 4;
	@%p17 bra 	$L__BB5_37;
	shl.b32 	%r54, %r75, 7;
	add.s32 	%r31, %r54, %r4;
	setp.ge.s32 	%p18, %r31, %r2;
	@%p18 bra 	$L__BB5_30;
	mul.wide.s32 	%rd46, %r31, 8;
	add.s64 	%rd47, %rd13, %rd46;
	add.s64 	%rd48, %rd14, %rd46;
	ld.global.f64 	%fd33, [%rd47];
	ld.global.f64 	%fd34, [%rd48];
	mul.f64 	%fd35, %fd34, %fd34;
	fma.rn.f64 	%fd36, %fd33, %fd33, %fd35;
	add.s64 	%rd49, %rd15, %rd46;
	st.global.f64 	[%rd49], %fd36;
$L__BB5_30:
	add.s32 	%r32, %r31, 128;
	setp.ge.s32 	%p19, %r32, %r2;
	@%p19 bra 	$L__BB5_32;
	mul.wide.s32 	%rd50, %r32, 8;
	add.s64 	%rd51, %rd13, %rd50;
	add.s64 	%rd52, %rd14, %rd50;
	ld.global.f64 	%fd37, [%rd51];
	ld.global.f64 	%fd38, [%rd52];
	mul.f64 	%fd39, %fd38, %fd38;
	fma.rn.f64 	%fd40, %fd37, %fd37, %fd39;
	add.s64 	%rd53, %rd15, %rd50;
	st.global.f64 	[%rd53], %fd40;
$L__BB5_32:
	add.s32 	%r33, %r31, 256;
	setp.ge.s32 	%p20, %r33, %r2;
	@%p20 bra 	$L__BB5_34;
	mul.wide.s32 	%rd54, %r33, 8;
	add.s64 	%rd55, %rd13, %rd54;
	add.s64 	%rd56, %rd14, %rd54;
	ld.global.f64 	%fd41, [%rd55];
	ld.global.f64 	%fd42, [%rd56];
	mul.f64 	%fd43, %fd42, %fd42;
	fma.rn.f64 	%fd44, %fd41, %fd41, %fd43;
	add.s64 	%rd57, %rd15, %rd54;
	st.global.f64 	[%rd57], %fd44;
$L__BB5_34:
	add.s32 	%r34, %r31, 384;
	setp.ge.s32 	%p21, %r34, %r2;
	@%p21 bra 	$L__BB5_36;
	mul.wide.s32 	%rd58, %r34, 8;
	add.s64 	%rd59, %rd13, %rd58;
	add.s64 	%rd60, %rd14, %rd58;
	ld.global.f64 	%fd45, [%rd59];
	ld.global.f64 	%fd46, [%rd60];
	mul.f64 	%fd47, %fd46, %fd46;
	fma.rn.f64 	%fd48, %fd45, %fd45, %fd47;
	add.s64 	%rd61, %rd15, %rd58;
	st.global.f64 	[%rd61], %fd48;
$L__BB5_36:
	add.s32 	%r75, %r75, 4;
$L__BB5_37:
	setp.eq.s32 	%p22, %r30, 0;
	@%p22 bra 	$L__BB5_59;
	setp.eq.s32 	%p23, %r30, 1;
	@%p23 bra 	$L__BB5_44;
	shl.b32 	%r55, %r75, 7;
	add.s32 	%r37, %r55, %r4;
	setp.ge.s32 	%p24, %r37, %r2;
	@%p24 bra 	$L__BB5_41;
	mul.wide.s32 	%rd62, %r37, 8;
	add.s64 	%rd63, %rd13, %rd62;
	add.s64 	%rd64, %rd14, %rd62;
	ld.global.f64 	%fd49, [%rd63];
	ld.global.f64 	%fd50, [%rd64];
	mul.f64 	%fd51, %fd50, %fd50;
	fma.rn.f64 	%fd52, %fd49, %fd49, %fd51;
	add.s64 	%rd65, %rd15, %rd62;
	st.global.f64 	[%rd65], %fd52;
$L__BB5_41:
	add.s32 	%r38, %r37, 128;
	setp.ge.s32 	%p25, %r38, %r2;
	@%p25 bra 	$L__BB5_43;
	mul.wide.s32 	%rd66, %r38, 8;
	add.s64 	%rd67, %rd13, %rd66;
	add.s64 	%rd68, %rd14, %rd66;
	ld.global.f64 	%fd53, [%rd67];
	ld.global.f64 	%fd54, [%rd68];
	mul.f64 	%fd55, %fd54, %fd54;
	fma.rn.f64 	%fd56, %fd53, %fd53, %fd55;
	add.s64 	%rd69, %rd15, %rd66;
	st.global.f64 	[%rd69], %fd56;
$L__BB5_43:
	add.s32 	%r75, %r75, 2;
$L__BB5_44:
	and.b32  	%r56, %r42, 1;
	setp.eq.b32 	%p26, %r56, 1;
	not.pred 	%p27, %p26;
	@%p27 bra 	$L__BB5_59;
	shl.b32 	%r57, %r75, 7;
	add.s32 	%r41, %r57, %r4;
	setp.ge.s32 	%p28, %r41, %r2;
	@%p28 bra 	$L__BB5_59;
	mul.wide.s32 	%rd70, %r41, 8;
	add.s64 	%rd71, %rd13, %rd70;
	add.s64 	%rd72, %rd14, %rd70;
	ld.global.f64 	%fd57, [%rd71];
	ld.global.f64 	%fd58, [%rd72];
	mul.f64 	%fd59, %fd58, %fd58;
	fma.rn.f64 	%fd60, %fd57, %fd57, %fd59;
	add.s64 	%rd73, %rd15, %rd70;
	st.global.f64 	[%rd73], %fd60;
	bra.uni 	$L__BB5_59;
$L__BB5_47:
	setp.lt.s32 	%p29, %r42, 1;
	@%p29 bra 	$L__BB5_59;
	setp.lt.u32 	%p30, %r42, 8;
	mov.b32 	%r73, 0;
	@%p30 bra 	$L__BB5_51;
	and.b32  	%r73, %r42, 2147483640;
	neg.s32 	%r70, %r73;
	mul.wide.u32 	%rd74, %r4, 8;
	add.s64 	%rd16, %rd1, %rd74;
	add.s64 	%rd75, %rd102, 3072;
	add.s64 	%rd18, %rd2, %rd75;
	add.s32 	%r69, %r4, 128;
	add.s64 	%rd19, %rd3, %rd75;
	add.s64 	%rd20, %rd1, %rd75;
$L__BB5_50:
	.pragma "nounroll";
	mul.wide.s32 	%rd76, %r69, 8;
	add.s64 	%rd77, %rd18, %rd76;
	add.s64 	%rd78, %rd19, %rd76;
	add.s64 	%rd79, %rd20, %rd76;
	cvta.to.global.u64 	%rd80, %rd26;
	mul.wide.u32 	%rd81, %r4, 8;
	add.s64 	%rd82, %rd80, %rd81;
	add.s64 	%rd83, %rd82, %rd102;
	cvta.to.global.u64 	%rd84, %rd28;
	add.s64 	%rd85, %rd84, %rd81;
	add.s64 	%rd86, %rd85, %rd102;
	ld.global.f64 	%fd61, [%rd83];
	ld.global.f64 	%fd62, [%rd86];
	mul.f64 	%fd63, %fd62, %fd62;
	fma.rn.f64 	%fd64, %fd61, %fd61, %fd63;
	add.s64 	%rd87, %rd16, %rd102;
	st.global.f64 	[%rd87], %fd64;
	ld.global.f64 	%fd65, [%rd77+-3072];
	ld.global.f64 	%fd66, [%rd78+-3072];
	mul.f64 	%fd67, %fd66, %fd66;
	fma.rn.f64 	%fd68, %fd65, %fd65, %fd67;
	st.global.f64 	[%rd79+-3072], %fd68;
	ld.global.f64 	%fd69, [%rd77+-2048];
	ld.global.f64 	%fd70, [%rd78+-2048];
	mul.f64 	%fd71, %fd70, %fd70;
	fma.rn.f64 	%fd72, %fd69, %fd69, %fd71;
	st.global.f64 	[%rd79+-2048], %fd72;
	ld.global.f64 	%fd73, [%rd77+-1024];
	ld.global.f64 	%fd74, [%rd78+-1024];
	mul.f64 	%fd75, %fd74, %fd74;
	fma.rn.f64 	%fd76, %fd73, %fd73, %fd75;
	st.global.f64 	[%rd79+-1024], %fd76;
	ld.global.f64 	%fd77, [%rd77];
	ld.global.f64 	%fd78, [%rd78];
	mul.f64 	%fd79, %fd78, %fd78;
	fma.rn.f64 	%fd80, %fd77, %fd77, %fd79;
	st.global.f64 	[%rd79], %fd80;
	ld.global.f64 	%fd81, [%rd77+1024];
	ld.global.f64 	%fd82, [%rd78+1024];
	mul.f64 	%fd83, %fd82, %fd82;
	fma.rn.f64 	%fd84, %fd81, %fd81, %fd83;
	st.global.f64 	[%rd79+1024], %fd84;
	ld.global.f64 	%fd85, [%rd77+2048];
	ld.global.f64 	%fd86, [%rd78+2048];
	mul.f64 	%fd87, %fd86, %fd86;
	fma.rn.f64 	%fd88, %fd85, %fd85, %fd87;
	st.global.f64 	[%rd79+2048], %fd88;
	ld.global.f64 	%fd89, [%rd77+3072];
	ld.global.f64 	%fd90, [%rd78+3072];
	mul.f64 	%fd91, %fd90, %fd90;
	fma.rn.f64 	%fd92, %fd89, %fd89, %fd91;
	st.global.f64 	[%rd79+3072], %fd92;
	add.s32 	%r70, %r70, 8;
	add.s64 	%rd102, %rd102, 8192;
	add.s32 	%r69, %r69, 1024;
	setp.eq.s32 	%p31, %r70, 0;
	@%p31 bra 	$L__BB5_51;
	bra.uni 	$L__BB5_50;
$L__BB5_51:
	and.b32  	%r23, %r42, 7;
	setp.eq.s32 	%p32, %r23, 0;
	@%p32 bra 	$L__BB5_59;
	and.b32  	%r24, %r42, 3;
	setp.lt.u32 	%p33, %r23, 4;
	@%p33 bra 	$L__BB5_54;
	shl.b32 	%r60, %r73, 7;
	add.s32 	%r61, %r60, %r4;
	mul.wide.s32 	%rd88, %r61, 8;
	add.s64 	%rd89, %rd13, %rd88;
	add.s64 	%rd90, %rd14, %rd88;
	ld.global.f64 	%fd93, [%rd89];
	ld.global.f64 	%fd94, [%rd90];
	mul.f64 	%fd95, %fd94, %fd94;
	fma.rn.f64 	%fd96, %fd93, %fd93, %fd95;
	add.s64 	%rd91, %rd15, %rd88;
	st.global.f64 	[%rd91], %fd96;
	ld.global.f64 	%fd97, [%rd89+1024];
	ld.global.f64 	%fd98, [%rd90+1024];
	mul.f64 	%fd99, %fd98, %fd98;
	fma.rn.f64 	%fd100, %fd97, %fd97, %fd99;
	st.global.f64 	[%rd91+1024], %fd100;
	ld.global.f64 	%fd101, [%rd89+2048];
	ld.global.f64 	%fd102, [%rd90+2048];
	mul.f64 	%fd103, %fd102, %fd102;
	fma.rn.f64 	%fd104, %fd101, %fd101, %fd103;
	st.global.f64 	[%rd91+2048], %fd104;
	ld.global.f64 	%fd105, [%rd89+3072];
	ld.global.f64 	%fd106, [%rd90+3072];
	mul.f64 	%fd107, %fd106, %fd106;
	fma.rn.f64 	%fd108, %fd105, %fd105, %fd107;
	st.global.f64 	[%rd91+3072], %fd108;
	add.s32 	%r73, %r73, 4;
$L__BB5_54:
	setp.eq.s32 	%p34, %r24, 0;
	@%p34 bra 	$L__BB5_59;
	setp.eq.s32 	%p35, %r24, 1;
	@%p35 bra 	$L__BB5_57;
	shl.b32 	%r62, %r73, 7;
	add.s32 	%r63, %r62, %r4;
	mul.wide.s32 	%rd92, %r63, 8;
	add.s64 	%rd93, %rd13, %rd92;
	add.s64 	%rd94, %rd14, %rd92;
	ld.global.f64 	%fd109, [%rd93];
	ld.global.f64 	%fd110, [%rd94];
	mul.f64 	%fd111, %fd110, %fd110;
	fma.rn.f64 	%fd112, %fd109, %fd109, %fd111;
	add.s64 	%rd95, %rd15, %rd92;
	st.global.f64 	[%rd95], %fd112;
	ld.global.f64 	%fd113, [%rd93+1024];
	ld.global.f64 	%fd114, [%rd94+1024];
	mul.f64 	%fd115, %fd114, %fd114;
	fma.rn.f64 	%fd116, %fd113, %fd113, %fd115;
	st.global.f64 	[%rd95+1024], %fd116;
	add.s32 	%r73, %r73, 2;
$L__BB5_57:
	and.b32  	%r64, %r42, 1;
	setp.eq.b32 	%p36, %r64, 1;
	not.pred 	%p37, %p36;
	@%p37 bra 	$L__BB5_59;
	shl.b32 	%r65, %r73, 7;
	add.s32 	%r66, %r65, %r4;
	mul.wide.s32 	%rd96, %r66, 8;
	add.s64 	%rd97, %rd13, %rd96;
	add.s64 	%rd98, %rd14, %rd96;
	ld.global.f64 	%fd117, [%rd97];
	ld.global.f64 	%fd118, [%rd98];
	mul.f64 	%fd119, %fd118, %fd118;
	fma.rn.f64 	%fd120, %fd117, %fd117, %fd119;
	add.s64 	%rd99, %rd15, %rd96;
	st.global.f64 	[%rd99], %fd120;
$L__BB5_59:
	ret;

}
	// .globl	_ZN3cub18CUB_300001_SM_10006detail6reduce28DeviceReduceSingleTileKernelINS2_10policy_hubIdjN4cuda3std3__44plusIdEEE10Policy1000EN6thrust24THRUST_300001_SM_1000_NS6detail15normal_iteratorINSD_10device_ptrIdEEEEPijS9_id16greater_than_oneEEvT0_T1_T2_T3_T4_T6_
.visible .entry _ZN3cub18CUB_300001_SM_10006detail6reduce28DeviceReduceSingleTileKernelINS2_10policy_hubIdjN4cuda3std3__44plusIdEEE10Policy1000EN6thrust24THRUST_300001_SM_1000_NS6detail15normal_iteratorINSD_10device_ptrIdEEEEPijS9_id16greater_than_oneEEvT0_T1_T2_T3_T4_T6_(
	.param .align 8 .b8 _ZN3cub18CUB_300001_SM_10006detail6reduce28DeviceReduceSingleTileKernelINS2_10policy_hubIdjN4cuda3std3__44plusIdEEE10Policy1000EN6thrust24THRUST_300001_SM_1000_NS6detail15normal_iteratorINSD_10device_ptrIdEEEEPijS9_id16greater_than_oneEEvT0_T1_T2_T3_T4_T6__param_0[8],
	.param .u64 .ptr .align 1 _ZN3cub18CUB_300001_SM_10006detail6reduce28DeviceReduceSingleTileKernelINS2_10policy_hubIdjN4cuda3std3__44plusIdEEE10Policy1000EN6thrust24THRUST_300001_SM_1000_NS6detail15normal_iteratorINSD_10device_ptrIdEEEEPijS9_id16greater_than_oneEEvT0_T1_T2_T3_T4_T6__param_1,
	.param .u32 _ZN3cub18CUB_300001_SM_10006detail6reduce28DeviceReduceSingleTileKernelINS2_10policy_hubIdjN4cuda3std3__44plusIdEEE10Policy1000EN6thrust24THRUST_300001_SM_1000_NS6detail15normal_iteratorINSD_10device_ptrIdEEEEPijS9_id16greater_than_oneEEvT0_T1_T2_T3_T4_T6__param_2,
	.param .align 1 .b8 _ZN3cub18CUB_300001_SM_10006detail6reduce28DeviceReduceSingleTileKernelINS2_10policy_hubIdjN4cuda3std3__44plusIdEEE10Policy1000EN6thrust24THRUST_300001_SM_1000_NS6detail15normal_iteratorINSD_10device_ptrIdEEEEPijS9_id16greater_than_oneEEvT0_T1_T2_T3_T4_T6__param_3[1],
	.param .u32 _ZN3cub18CUB_300001_SM_10006detail6reduce28DeviceReduceSingleTileKernelINS2_10policy_hubIdjN4cuda3std3__44plusIdEEE10Policy1000EN6thrust24THRUST_300001_SM_1000_NS6detail15normal_iteratorINSD_10device_ptrIdEEEEPijS9_id16greater_than_oneEEvT0_T1_T2_T3_T4_T6__param_4,
	.param .align 1 .b8 _ZN3cub18CUB_300001_SM_10006detail6reduce28DeviceReduceSingleTileKernelINS2_10policy_hubIdjN4cuda3std3__44plusIdEEE10Policy1000EN6thrust24THRUST_300001_SM_1000_NS6detail15normal_iteratorINSD_10device_ptrIdEEEEPijS9_id16greater_than_oneEEvT0_T1_T2_T3_T4_T6__param_5[1]
)
.maxntid 640
.minnctapersm 1
{
	.reg .pred 	%p<146>;
	.reg .b32 	%r<290>;
	.reg .b64 	%rd<114>;
	.reg .b64 	%fd<455>;
	// demoted variable
	.shared .align 8 .b8 _ZZN3cub18CUB_300001_SM_10006detail6reduce28DeviceReduceSingleTileKernelINS2_10policy_hubIdjN4cuda3std3__44plusIdEEE10Policy1000EN6thrust24THRUST_300001_SM_1000_NS6detail15normal_iteratorINSD_10device_ptrIdEEEEPijS9_id16greater_than_oneEEvT0_T1_T2_T3_T4_T6_E12temp_storage[192];
	ld.param.u64 	%rd9, [_ZN3cub18CUB_300001_SM_10006detail6reduce28DeviceReduceSingleTileKernelINS2_10policy_hubIdjN4cuda3std3__44plusIdEEE10Policy1000EN6thrust24THRUST_300001_SM_1000_NS6detail15normal_iteratorINSD_10device_ptrIdEEEEPijS9_id16greater_than_oneEEvT0_T1_T2_T3_T4_T6__param_0];
	ld.param.u64 	%rd10, [_ZN3cub18CUB_300001_SM_10006detail6reduce28DeviceReduceSingleTileKernelINS2_10policy_hubIdjN4cuda3std3__44plusIdEEE10Policy1000EN6thrust24THRUST_300001_SM_1000_NS6detail15normal_iteratorINSD_10device_ptrIdEEEEPijS9_id16greater_than_oneEEvT0_T1_T2_T3_T4_T6__param_1];
	ld.param.u32 	%r51, [_ZN3cub18CUB_300001_SM_10006detail6reduce28DeviceReduceSingleTileKernelINS2_10policy_hubIdjN4cuda3std3__44plusIdEEE10Policy1000EN6thrust24THRUST_300001_SM_1000_NS6detail15normal_iteratorINSD_10device_ptrIdEEEEPijS9_id16greater_than_oneEEvT0_T1_T2_T3_T4_T6__param_2];
	ld.param.u32 	%r52, [_ZN3cub18CUB_300001_SM_10006detail6reduce28DeviceReduceSingleTileKernelINS2_10policy_hubIdjN4cuda3std3__44plusIdEEE10Policy1000EN6thrust24THRUST_300001_SM_1000_NS6detail15normal_iteratorINSD_10device_ptrIdEEEEPijS9_id16greater_than_oneEEvT0_T1_T2_T3_T4_T6__param_4];
	cvta.to.global.u64 	%rd1, %rd10;
	setp.ne.s32 	%p1, %r51, 0;
	@%p1 bra 	$L__BB6_3;
	mov.u32 	%r272, %tid.x;
	setp.ne.s32 	%p145, %r272, 0;
	@%p145 bra 	$L__BB6_52;
	st.global.u32 	[%rd1], %r52;
	bra.uni 	$L__BB6_52;
$L__BB6_3:
	cvta.to.global.u64 	%rd2, %rd9;
	setp.gt.u32 	%p2, %r51, 5119;
	@%p2 bra 	$L__BB6_28;
	mov.u32 	%r1, %tid.x;
	setp.ge.u32 	%p69, %r1, %r51;
	mov.f64 	%fd442, 0d0000000000000000;
	mov.u32 	%r276, %r1;
	@%p69 bra 	$L__BB6_6;
	mul.wide.u32 	%rd83, %r1, 8;
	add.s64 	%rd84, %rd2, %rd83;
	ld.global.f64 	%fd224, [%rd84];
	setp.le.f64 	%p70, %fd224, 0d3FF0000000000000;
	selp.f64 	%fd442, 0d3FF0000000000000, 0d0000000000000000, %p70;
	add.s32 	%r276, %r1, 640;
$L__BB6_6:
	setp.ge.u32 	%p71, %r276, %r51;
	@%p71 bra 	$L__BB6_19;
	not.b32 	%r147, %r276;
	add.s32 	%r148, %r51, %r147;
	mul.hi.u32 	%r149, %r148, -858993459;
	shr.u32 	%r150, %r149, 9;
	add.s32 	%r4, %r150, 1;
	and.b32  	%r5, %r4, 15;
	setp.lt.u32 	%p72, %r148, 9600;
	@%p72 bra 	$L__BB6_10;
	and.b32  	%r151, %r4, 16777200;
	neg.s32 	%r274, %r151;
	mul.wide.u32 	%rd85, %r276, 8;
	add.s64 	%rd86, %rd85, %rd2;
	add.s64 	%rd112, %rd86, 40960;
$L__BB6_9:
	.pragma "nounroll";
	ld.global.f64 	%fd226, [%rd112+-40960];
	setp.le.f64 	%p73, %fd226, 0d3FF0000000000000;
	selp.f64 	%fd227, 0d3FF0000000000000, 0d0000000000000000, %p73;
	add.f64 	%fd228, %fd442, %fd227;
	ld.global.f64 	%fd229, [%rd112+-35840];
	setp.le.f64 	%p74, %fd229, 0d3FF0000000000000;
	selp.f64 	%fd230, 0d3FF0000000000000, 0d0000000000000000, %p74;
	add.f64 	%fd231, %fd228, %fd230;
	ld.global.f64 	%fd232, [%rd112+-30720];
	setp.le.f64 	%p75, %fd232, 0d3FF0000000000000;
	selp.f64 	%fd233, 0d3FF0000000000000, 0d0000000000000000, %p75;
	add.f64 	%fd234, %fd231, %fd233;
	ld.global.f64 	%fd235, [%rd112+-25600];
	setp.le.f64 	%p76, %fd235, 0d3FF0000000000000;
	selp.f64 	%fd236, 0d3FF0000000000000, 0d0000000000000000, %p76;
	add.f64 	%fd237, %fd234, %fd236;
	ld.global.f64 	%fd238, [%rd112+-20480];
	setp.le.f64 	%p77, %fd238, 0d3FF0000000000000;
	selp.f64 	%fd239, 0d3FF0000000000000, 0d0000000000000000, %p77;
	add.f64 	%fd240, %fd237, %fd239;
	ld.global.f64 	%fd241, [%rd112+-15360];
	setp.le.f64 	%p78, %fd241, 0d3FF0000000000000;
	selp.f64 	%fd242, 0d3FF0000000000000, 0d0000000000000000, %p78;
	add.f64 	%fd243, %fd240, %fd242;
	ld.global.f64 	%fd244, [%rd112+-10240];
	setp.le.f64 	%p79, %fd244, 0d3FF0000000000000;
	selp.f64 	%fd245, 0d3FF0000000000000, 0d0000000000000000, %p79;
	add.f64 	%fd246, %fd243, %fd245;
	ld.global.f64 	%fd247, [%rd112+-5120];
	setp.le.f64 	%p80, %fd247, 0d3FF0000000000000;
	selp.f64 	%fd248, 0d3FF0000000000000, 0d0000000000000000, %p80;
	add.f64 	%fd249, %fd246, %fd248;
	ld.global.f64 	%fd250, [%rd112];
	setp.le.f64 	%p81, %fd250, 0d3FF0000000000000;
	selp.f64 	%fd251, 0d3FF0000000000000, 0d0000000000000000, %p81;
	add.f64 	%fd252, %fd249, %fd251;
	ld.global.f64 	%fd253, [%rd112+5120];
	setp.le.f64 	%p82, %fd253, 0d3FF0000000000000;
	selp.f64 	%fd254, 0d3FF0000000000000, 0d0000000000000000, %p82;
	add.f64 	%fd255, %fd252, %fd254;
	ld.global.f64 	%fd256, [%rd112+10240];
	setp.le.f64 	%p83, %fd256, 0d3FF0000000000000;
	selp.f64 	%fd257, 0d3FF0000000000000, 0d0000000000000000, %p83;
	add.f64 	%fd258, %fd255, %fd257;
	ld.global.f64 	%fd259, [%rd112+15360];
	setp.le.f64 	%p84, %fd259, 0d3FF0000000000000;
	selp.f64 	%fd260, 0d3FF0000000000000, 0d0000000000000000, %p84;
	add.f64 	%fd261, %fd258, %fd260;
	ld.global.f64 	%fd262, [%rd112+20480];
	setp.le.f64 	%p85, %fd262, 0d3FF0000000000000;
	selp.f64 	%fd263, 0d3FF0000000000000, 0d0000000000000000, %p85;
	add.f64 	%fd264, %fd261, %fd263;
	ld.global.f64 	%fd265, [%rd112+25600];
	setp.le.f64 	%p86, %fd265, 0d3FF0000000000000;
	selp.f64 	%fd266, 0d3FF0000000000000, 0d0000000000000000, %p86;
	add.f64 	%fd267, %fd264, %fd266;
	ld.global.f64 	%fd268, [%rd112+30720];
	setp.le.f64 	%p87, %fd268, 0d3FF0000000000000;
	selp.f64 	%fd269, 0d3FF0000000000000, 0d0000000000000000, %p87;
	add.f64 	%fd270, %fd267, %fd269;
	ld.global.f64 	%fd271, [%rd112+35840];
	setp.le.f64 	%p88, %fd271, 0d3FF0000000000000;
	selp.f64 	%fd272, 0d3FF0000000000000, 0d0000000000000000, %p88;
	add.f64 	%fd442, %fd270, %fd272;
	add.s32 	%r276, %r276, 10240;
	add.s32 	%r274, %r274, 16;
	add.s64 	%rd112, %rd112, 81920;
	setp.ne.s32 	%p89, %r274, 0;
	@%p89 bra 	$L__BB6_9;
$L__BB6_10:
	setp.eq.s32 	%p90, %r5, 0;
	@%p90 bra 	$L__BB6_19;
	and.b32  	%r12, %r4, 7;
	setp.lt.u32 	%p91, %r5, 8;
	@%p91 bra 	$L__BB6_13;
	mul.wide.u32 	%rd87, %r276, 8;
	add.s64 	%rd88, %rd2, %rd87;
	ld.global.f64 	%fd274, [%rd88];
	setp.le.f64 	%p92, %fd274, 0d3FF0000000000000;
	selp.f64 	%fd275, 0d3FF0000000000000, 0d0000000000000000, %p92;
	add.f64 	%fd276, %fd442, %fd275;
	ld.global.f64 	%fd277, [%rd88+5120];
	setp.le.f64 	%p93, %fd277, 0d3FF0000000000000;
	selp.f64 	%fd278, 0d3FF0000000000000, 0d0000000000000000, %p93;
	add.f64 	%fd279, %fd276, %fd278;
	ld.global.f64 	%fd280, [%rd88+10240];
	setp.le.f64 	%p94, %fd280, 0d3FF0000000000000;
	selp.f64 	%fd281, 0d3FF0000000000000, 0d0000000000000000, %p94;
	add.f64 	%fd282, %fd279, %fd281;
	ld.global.f64 	%fd283, [%rd88+15360];
	setp.le.f64 	%p95, %fd283, 0d3FF0000000000000;
	selp.f64 	%fd284, 0d3FF0000000000000, 0d0000000000000000, %p95;
	add.f64 	%fd285, %fd282, %fd284;
	ld.global.f64 	%fd286, [%rd88+20480];
	setp.le.f64 	%p96, %fd286, 0d3FF0000000000000;
	selp.f64 	%fd287, 0d3FF0000000000000, 0d0000000000000000, %p96;
	add.f64 	%fd288, %fd285, %fd287;
	ld.global.f64 	%fd289, [%rd88+25600];
	setp.le.f64 	%p97, %fd289, 0d3FF0000000000000;
	selp.f64 	%fd290, 0d3FF0000000000000, 0d0000000000000000, %p97;
	add.f64 	%fd291, %fd288, %fd290;
	ld.global.f64 	%fd292, [%rd88+30720];
	setp.le.f64 	%p98, %fd292, 0d3FF0000000000000;
	selp.f64 	%fd293, 0d3FF0000000000000, 0d0000000000000000, %p98;
	add.f64 	%fd294, %fd291, %fd293;
	ld.global.f64 	%fd295, [%rd88+35840];
	setp.le.f64 	%p99, %fd295, 0d3FF0000000000000;
	selp.f64 	%fd296, 0d3FF0000000000000, 0d0000000000000000, %p99;
	add.f64 	%fd442, %fd294, %fd296;
	add.s32 	%r276, %r276, 5120;
$L__BB6_13:
	setp.eq.s32 	%p100, %r12, 0;
	@%p100 bra 	$L__BB6_19;
	and.b32  	%r15, %r4, 3;
	setp.lt.u32 	%p101, %r12, 4;
	@%p101 bra 	$L__BB6_16;
	mul.wide.u32 	%rd89, %r276, 8;
	add.s64 	%rd90, %rd2, %rd89;
	ld.global.f64 	%fd298, [%rd90];
	setp.le.f64 	%p102, %fd298, 0d3FF0000000000000;
	selp.f64 	%fd299, 0d3FF0000000000000, 0d0000000000000000, %p102;
	add.f64 	%fd300, %fd442, %fd299;
	ld.global.f64 	%fd301, [%rd90+5120];
	setp.le.f64 	%p103, %fd301, 0d3FF0000000000000;
	selp.f64 	%fd302, 0d3FF0000000000000, 0d0000000000000000, %p103;
	add.f64 	%fd303, %fd300, %fd302;
	ld.global.f64 	%fd304, [%rd90+10240];
	setp.le.f64 	%p104, %fd304, 0d3FF0000000000000;
	selp.f64 	%fd305, 0d3FF0000000000000, 0d0000000000000000, %p104;
	add.f64 	%fd306, %fd303, %fd305;
	ld.global.f64 	%fd307, [%rd90+15360];
	setp.le.f64 	%p105, %fd307, 0d3FF0000000000000;
	selp.f64 	%fd308, 0d3FF0000000000000, 0d0000000000000000, %p105;
	add.f64 	%fd442, %fd306, %fd308;
	add.s32 	%r276, %r276, 2560;
$L__BB6_16:
	setp.eq.s32 	%p106, %r15, 0;
	@%p106 bra 	$L__BB6_19;
	mul.wide.u32 	%rd91, %r276, 8;
	add.s64 	%rd113, %rd2, %rd91;
	neg.s32 	%r279, %r15;
$L__BB6_18:
	.pragma "nounroll";
	ld.global.f64 	%fd309, [%rd113];
	setp.le.f64 	%p107, %fd309, 0d3FF0000000000000;
	selp.f64 	%fd310, 0d3FF0000000000000, 0d0000000000000000, %p107;
	add.f64 	%fd442, %fd442, %fd310;
	add.s64 	%rd113, %rd113, 5120;
	add.s32 	%r279, %r279, 1;
	setp.ne.s32 	%p108, %r279, 0;
	@%p108 bra 	$L__BB6_18;
$L__BB6_19:
	setp.lt.u32 	%p109, %r51, 640;
	@%p109 bra 	$L__BB6_24;
	// begin inline asm
	mov.u32 %r215, %laneid;
	// end inline asm
	mov.b64 	%rd102, %fd442;
	mov.b64 	{%r217, %r222}, %rd102;
	mov.b32 	%r223, 1;
	mov.b32 	%r264, 31;
	mov.b32 	%r265, -1;
	// begin inline asm
	shfl.sync.down.b32 %r216, %r217, %r223, %r264, %r265;
	// end inline asm
	// begin inline asm
	shfl.sync.down.b32 %r221, %r222, %r223, %r264, %r265;
	// end inline asm
	mov.b64 	%rd103, {%r216, %r221};
	mov.b64 	%fd381, %rd103;
	setp.gt.s32 	%p137, %r215, 30;
	add.f64 	%fd382, %fd442, %fd381;
	selp.f64 	%fd383, %fd442, %fd382, %p137;
	mov.b64 	%rd104, %fd383;
	mov.b64 	{%r227, %r232}, %rd104;
	mov.b32 	%r233, 2;
	// begin inline asm
	shfl.sync.down.b32 %r226, %r227, %r233, %r264, %r265;
	// end inline asm
	// begin inline asm
	shfl.sync.down.b32 %r231, %r232, %r233, %r264, %r265;
	// end inline asm
	mov.b64 	%rd105, {%r226, %r231};
	mov.b64 	%fd384, %rd105;
	setp.gt.s32 	%p138, %r215, 29;
	add.f64 	%fd385, %fd383, %fd384;
	selp.f64 	%fd386, %fd383, %fd385, %p138;
	mov.b64 	%rd106, %fd386;
	mov.b64 	{%r237, %r242}, %rd106;
	mov.b32 	%r243, 4;
	// begin inline asm
	shfl.sync.down.b32 %r236, %r237, %r243, %r264, %r265;
	// end inline asm
	// begin inline asm
	shfl.sync.down.b32 %r241, %r242, %r243, %r264, %r265;
	// end inline asm
	mov.b64 	%rd107, {%r236, %r241};
	mov.b64 	%fd387, %rd107;
	setp.gt.s32 	%p139, %r215, 27;
	add.f64 	%fd388, %fd386, %fd387;
	selp.f64 	%fd389, %fd386, %fd388, %p139;
	mov.b64 	%rd108, %fd389;
	mov.b64 	{%r247, %r252}, %rd108;
	mov.b32 	%r253, 8;
	// begin inline asm
	shfl.sync.down.b32 %r246, %r247, %r253, %r264, %r265;
	// end inline asm
	// begin inline asm
	shfl.sync.down.b32 %r251, %r252, %r253, %r264, %r265;
	// end inline asm
	mov.b64 	%rd109, {%r246, %r251};
	mov.b64 	%fd390, %rd109;
	setp.gt.s32 	%p140, %r215, 23;
	add.f64 	%fd391, %fd389, %fd390;
	selp.f64 	%fd392, %fd389, %fd391, %p140;
	mov.b64 	%rd110, %fd392;
	mov.b64 	{%r257, %r262}, %rd110;
	mov.b32 	%r263, 16;
	// begin inline asm
	shfl.sync.down.b32 %r256, %r257, %r263, %r264, %r265;
	// end inline asm
	// begin inline asm
	shfl.sync.down.b32 %r261, %r262, %r263, %r264, %r265;
	// end inline asm
	mov.b64 	%rd111, {%r256, %r261};
	mov.b64 	%fd393, %rd111;
	setp.gt.s32 	%p141, %r215, 15;
	add.f64 	%fd16, %fd392, %fd393;
	selp.f64 	%fd454, %fd392, %fd16, %p141;
	setp.ne.s32 	%p142, %r215, 0;
	@%p142 bra 	$L__BB6_22;
	shr.u32 	%r266, %r1, 2;
	and.b32  	%r267, %r266, 248;
	mov.u32 	%r268, _ZZN3cub18CUB_300001_SM_10006detail6reduce28DeviceReduceSingleTileKernelINS2_10policy_hubIdjN4cuda3std3__44plusIdEEE10Policy1000EN6thrust24THRUST_300001_SM_1000_NS6detail15normal_iteratorINSD_10device_ptrIdEEEEPijS9_id16greater_than_oneEEvT0_T1_T2_T3_T4_T6_E12temp_storage;
	add.s32 	%r269, %r268, %r267;
	st.shared.f64 	[%r269+24], %fd16;
$L__BB6_22:
	bar.sync 	0;
	setp.ne.s32 	%p143, %r1, 0;
	@%p143 bra 	$L__BB6_50;
	ld.shared.f64 	%fd394, [_ZZN3cub18CUB_300001_SM_10006detail6reduce28DeviceReduceSingleTileKernelINS2_10policy_hubIdjN4cuda3std3__44plusIdEEE10Policy1000EN6thrust24THRUST_300001_SM_1000_NS6detail15normal_iteratorINSD_10device_ptrIdEEEEPijS9_id16greater_than_oneEEvT0_T1_T2_T3_T4_T6_E12temp_storage+32];
	add.f64 	%fd395, %fd454, %fd394;
	ld.shared.f64 	%fd396, [_ZZN3cub18CUB_300001_SM_10006detail6reduce28DeviceReduceSingleTileKernelINS2_10policy_hubIdjN4cuda3std3__44plusIdEEE10Policy1000EN6thrust24THRUST_300001_SM_1000_NS6detail15normal_iteratorINSD_10device_ptrIdEEEEPijS9_id16greater_than_oneEEvT0_T1_T2_T3_T4_T6_E12temp_storage+40];
	add.f64 	%fd397, %fd395, %fd396;
	ld.shared.f64 	%fd398, [_ZZN3cub18CUB_300001_SM_10006detail6reduce28DeviceReduceSingleTileKernelINS2_10policy_hubIdjN4cuda3std3__44plusIdEEE10Policy1000EN6thrust24THRUST_300001_SM_1000_NS6detail15normal_iteratorINSD_10device_ptrIdEEEEPijS9_id16greater_than_oneEEvT0_T1_T2_T3_T4_T6_E12temp_storage+48];
	add.f64 	%fd399, %fd397, %fd398;
	ld.shared.f64 	%fd400, [_ZZN3cub18CUB_300001_SM_10006detail6reduce28DeviceReduceSingleTileKernelINS2_10policy_hubIdjN4cuda3std3__44plusIdEEE10Policy1000EN6thrust24THRUST_300001_SM_1000_NS6detail15normal_iteratorINSD_10device_ptrIdEEEEPijS9_id16greater_than_oneEEvT0_T1_T2_T3_T4_T6_E12temp_storage+56];
	add.f64 	%fd401, %fd399, %fd400;
	ld.shared.f64 	%fd402, [_ZZN3cub18CUB_300001_SM_10006detail6reduce28DeviceReduceSingleTileKernelINS2_10policy_hubIdjN4cuda3std3__44plusIdEEE10Policy1000EN6thrust24THRUST_300001_SM_1000_NS6detail15normal_iteratorINSD_10device_ptrIdEEEEPijS9_id16greater_than_oneEEvT0_T1_T2_T3_T4_T6_E12temp_storage+64];
	add.f64 	%fd403, %fd401, %fd402;
	ld.shared.f64 	%fd404, [_ZZN3cub18CUB_300001_SM_10006detail6reduce28DeviceReduceSingleTileKernelINS2_10policy_hubIdjN4cuda3std3__44plusIdEEE10Policy1000EN6thrust24THRUST_300001_SM_1000_NS6detail15normal_iteratorINSD_10device_ptrIdEEEEPijS9_id16greater_than_oneEEvT0_T1_T2_T3_T4_T6_E12temp_storage+72];
	add.f64 	%fd405, %fd403, %fd404;
	ld.shared.f64 	%fd406, [_ZZN3cub18CUB_300001_SM_10006detail6reduce28DeviceReduceSingleTileKernelINS2_10policy_hubIdjN4cuda3std3__44plusIdEEE10Policy1000EN6thrust24THRUST_300001_SM_1000_NS6detail15normal_iteratorINSD_10device_ptrIdEEEEPijS9_id16greater_than_oneEEvT0_T1_T2_T3_T4_T6_E12temp_storage+80];
	add.f64 	%fd407, %fd405, %fd406;
	ld.shared.f64 	%fd408, [_ZZN3cub18CUB_300001_SM_10006detail6reduce28DeviceReduceSingleTileKernelINS2_10policy_hubIdjN4cuda3std3__44plusIdEEE10Policy1000EN6thrust24THRUST_300001_SM_1000_NS6detail15normal_iteratorINSD_10device_ptrIdEEEEPijS9_id16greater_than_oneEEvT0_T1_T2_T3_T4_T6_E12temp_storage+88];
	add.f64 	%fd409, %fd407, %fd408;
	ld.shared.f64 	%fd410, [_ZZN3cub18CUB_300001_SM_10006detail6reduce28DeviceReduceSingleTileKernelINS2_10policy_hubIdjN4cuda3std3__44plusIdEEE10Policy1000EN6thrust24THRUST_300001_SM_1000_NS6detail15normal_iteratorINSD_10device_ptrIdEEEEPijS9_id16greater_than_oneEEvT0_T1_T2_T3_T4_T6_E12temp_storage+96];
	add.f64 	%fd411, %fd409, %fd410;
	ld.shared.f64 	%fd412, [_ZZN3cub18CUB_300001_SM_10006detail6reduce28DeviceReduceSingleTileKernelINS2_10policy_hubIdjN4cuda3std3__44plusIdEEE10Policy1000EN6thrust24THRUST_300001_SM_1000_NS6detail15normal_iteratorINSD_10device_ptrIdEEEEPijS9_id16greater_than_oneEEvT0_T1_T2_T3_T4_T6_E12temp_storage+104];
	add.f64 	%fd413, %fd411, %fd412;
	ld.shared.f64 	%fd414, [_ZZN3cub18CUB_300001_SM_10006detail6reduce28DeviceReduceSingleTileKernelINS2_10policy_hubIdjN4cuda3std3__44plusIdEEE10Policy1000EN6thrust24THRUST_300001_SM_1000_NS6detail15normal_iteratorINSD_10device_ptrIdEEEEPijS9_id16greater_than_oneEEvT0_T1_T2_T3_T4_T6_E12temp_storage+112];
	add.f64 	%fd415, %fd413, %fd414;
	ld.shared.f64 	%fd416, [_ZZN3cub18CUB_300001_SM_10006detail6reduce28DeviceReduceSingleTileKernelINS2_10policy_hubIdjN4cuda3std3__44plusIdEEE10Policy1000EN6thrust24THRUST_300001_SM_1000_NS6detail15normal_iteratorINSD_10device_ptrIdEEEEPijS9_id16greater_than_oneEEvT0_T1_T2_T3_T4_T6_E12temp_storage+120];
	add.f64 	%fd417, %fd415, %fd416;
	ld.shared.f64 	%fd418, [_ZZN3cub18CUB_300001_SM_10006detail6reduce28DeviceReduceSingleTileKernelINS2_10policy_hubIdjN4cuda3std3__44plusIdEEE10Policy1000EN6thrust24THRUST_300001_SM_1000_NS6detail15normal_iteratorINSD_10device_ptrIdEEEEPijS9_id16greater_than_oneEEvT0_T1_T2_T3_T4_T6_E12temp_storage+128];
	add.f64 	%fd419, %fd417, %fd418;
	ld.shared.f64 	%fd420, [_ZZN3cub18CUB_300001_SM_10006detail6reduce28DeviceReduceSingleTileKernelINS2_10policy_hubIdjN4cuda3std3__44plusIdEEE10Policy1000EN6thrust24THRUST_300001_SM_1000_NS6detail15normal_iteratorINSD_10device_ptrIdEEEEPijS9_id16greater_than_oneEEvT0_T1_T2_T3_T4_T6_E12temp_storage+136];
	add.f64 	%fd421, %fd419, %fd420;
	ld.shared.f64 	%fd422, [_ZZN3cub18CUB_300001_SM_10006detail6reduce28DeviceReduceSingleTileKernelINS2_10policy_hubIdjN4cuda3std3__44plusIdEEE10Policy1000EN6thrust24THRUST_300001_SM_1000_NS6detail15normal_iteratorINSD_10device_ptrIdEEEEPijS9_id16greater_than_oneEEvT0_T1_T2_T3_T4_T6_E12temp_storage+144];
	add.f64 	%fd423, %fd421, %fd422;
	ld.shared.f64 	%fd424, [_ZZN3cub18CUB_300001_SM_10006detail6reduce28DeviceReduceSingleTileKernelINS2_10policy_hubIdjN4cuda3std3__44plusIdEEE10Policy1000EN6thrust24THRUST_300001_SM_1000_NS6detail15normal_iteratorINSD_10device_ptrIdEEEEPijS9_id16greater_than_oneEEvT0_T1_T2_T3_T4_T6_E12temp_storage+152];
	add.f64 	%fd425, %fd423, %fd424;
	ld.shared.f64 	%fd426, [_ZZN3cub18CUB_300001_SM_10006detail6reduce28DeviceReduceSingleTileKernelINS2_10policy_hubIdjN4cuda3std3__44plusIdEEE10Policy1000EN6thrust24THRUST_300001_SM_1000_NS6detail15normal_iteratorINSD_10device_ptrIdEEEEPijS9_id16greater_than_oneEEvT0_T1_T2_T3_T4_T6_E12temp_storage+160];
	add.f64 	%fd427, %fd425, %fd426;
	ld.shared.f64 	%fd428, [_ZZN3cub18CUB_300001_SM_10006detail6reduce28DeviceReduceSingleTileKernelINS2_10policy_hubIdjN4cuda3std3__44plusIdEEE10Policy1000EN6thrust24THRUST_300001_SM_1000_NS6detail15normal_iteratorINSD_10device_ptrIdEEEEPijS9_id16greater_than_oneEEvT0_T1_T2_T3_T4_T6_E12temp_storage+168];
	add.f64 	%fd429, %fd427, %fd428;
	ld.shared.f64 	%fd430, [_ZZN3cub18CUB_300001_SM_10006detail6reduce28DeviceReduceSingleTileKernelINS2_10policy_hubIdjN4cuda3std3__44plusIdEEE10Policy1000EN6thrust24THRUST_300001_SM_1000_NS6detail15normal_iteratorINSD_10device_ptrIdEEEEPijS9_id16greater_than_oneEEvT0_T1_T2_T3_T4_T6_E12temp_storage+176];
	add.f64 	%fd454, %fd429, %fd430;
	bra.uni 	$L__BB6_50;
$L__BB6_24:
	// begin inline asm
	mov.u32 %r152, %laneid;
	// end inline asm
	and.b32  	%r203, %r1, 992;
	add.s32 	%r204, %r203, 32;
	setp.gt.u32 	%p110, %r204, %r51;
	not.b32 	%r205, %r203;
	add.s32 	%r206, %r51, %r205;
	selp.b32 	%r201, %r206, 31, %p110;
	mov.b64 	%rd92, %fd442;
	mov.b64 	{%r154, %r159}, %rd92;
	mov.b32 	%r160, 1;
	mov.b32 	%r202, -1;
	// begin inline asm
	shfl.sync.down.b32 %r153, %r154, %r160, %r201, %r202;
	// end inline asm
	// begin inline asm
	shfl.sync.down.b32 %r158, %r159, %r160, %r201, %r202;
	// end inline asm
	mov.b64 	%rd93, {%r153, %r158};
	mov.b64 	%fd311, %rd93;
	setp.lt.s32 	%p111, %r152, %r201;
	add.f64 	%fd312, %fd442, %fd311;
	selp.f64 	%fd313, %fd312, %fd442, %p111;
	mov.b64 	%rd94, %fd313;
	mov.b64 	{%r164, %r169}, %rd94;
	mov.b32 	%r170, 2;
	// begin inline asm
	shfl.sync.down.b32 %r163, %r164, %r170, %r201, %r202;
	// end inline asm
	// begin inline asm
	shfl.sync.down.b32 %r168, %r169, %r170, %r201, %r202;
	// end inline asm
	mov.b64 	%rd95, {%r163, %r168};
	mov.b64 	%fd314, %rd95;
	add.s32 	%r207, %r152, 2;
	setp.gt.s32 	%p112, %r207, %r201;
	add.f64 	%fd315, %fd313, %fd314;
	selp.f64 	%fd316, %fd313, %fd315, %p112;
	mov.b64 	%rd96, %fd316;
	mov.b64 	{%r174, %r179}, %rd96;
	mov.b32 	%r180, 4;
	// begin inline asm
	shfl.sync.down.b32 %r173, %r174, %r180, %r201, %r202;
	// end inline asm
	// begin inline asm
	shfl.sync.down.b32 %r178, %r179, %r180, %r201, %r202;
	// end inline asm
	mov.b64 	%rd97, {%r173, %r178};
	mov.b64 	%fd317, %rd97;
	add.s32 	%r208, %r152, 4;
	setp.gt.s32 	%p113, %r208, %r201;
	add.f64 	%fd318, %fd316, %fd317;
	selp.f64 	%fd319, %fd316, %fd318, %p113;
	mov.b64 	%rd98, %fd319;
	mov.b64 	{%r184, %r189}, %rd98;
	mov.b32 	%r190, 8;
	// begin inline asm
	shfl.sync.down.b32 %r183, %r184, %r190, %r201, %r202;
	// end inline asm
	// begin inline asm
	shfl.sync.down.b32 %r188, %r189, %r190, %r201, %r202;
	// end inline asm
	mov.b64 	%rd99, {%r183, %r188};
	mov.b64 	%fd320, %rd99;
	add.s32 	%r209, %r152, 8;
	setp.gt.s32 	%p114, %r209, %r201;
	add.f64 	%fd321, %fd319, %fd320;
	selp.f64 	%fd322, %fd319, %fd321, %p114;
	mov.b64 	%rd100, %fd322;
	mov.b64 	{%r194, %r199}, %rd100;
	mov.b32 	%r200, 16;
	// begin inline asm
	shfl.sync.down.b32 %r193, %r194, %r200, %r201, %r202;
	// end inline asm
	// begin inline asm
	shfl.sync.down.b32 %r198, %r199, %r200, %r201, %r202;
	// end inline asm
	mov.b64 	%rd101, {%r193, %r198};
	mov.b64 	%fd323, %rd101;
	add.s32 	%r210, %r152, 16;
	setp.gt.s32 	%p115, %r210, %r201;
	add.f64 	%fd324, %fd322, %fd323;
	selp.f64 	%fd454, %fd322, %fd324, %p115;
	setp.ne.s32 	%p116, %r152, 0;
	@%p116 bra 	$L__BB6_26;
	shr.u32 	%r211, %r1, 2;
	and.b32  	%r212, %r211, 248;
	mov.u32 	%r213, _ZZN3cub18CUB_300001_SM_10006detail6reduce28DeviceReduceSingleTileKernelINS2_10policy_hubIdjN4cuda3std3__44plusIdEEE10Policy1000EN6thrust24THRUST_300001_SM_1000_NS6detail15normal_iteratorINSD_10device_ptrIdEEEEPijS9_id16greater_than_oneEEvT0_T1_T2_T3_T4_T6_E12temp_storage;
	add.s32 	%r214, %r213, %r212;
	st.shared.f64 	[%r214+24], %fd454;
$L__BB6_26:
	bar.sync 	0;
	setp.ne.s32 	%p117, %r1, 0;
	@%p117 bra 	$L__BB6_50;
	setp.gt.u32 	%p118, %r51, 32;
	ld.shared.f64 	%fd325, [_ZZN3cub18CUB_300001_SM_10006detail6reduce28DeviceReduceSingleTileKernelINS2_10policy_hubIdjN4cuda3std3__44plusIdEEE10Policy1000EN6thrust24THRUST_300001_SM_1000_NS6detail15normal_iteratorINSD_10device_ptrIdEEEEPijS9_id16greater_than_oneEEvT0_T1_T2_T3_T4_T6_E12temp_storage+32];
	add.f64 	%fd326, %fd454, %fd325;
	selp.f64 	%fd327, %fd326, %fd454, %p118;
	setp.gt.u32 	%p119, %r51, 64;
	ld.shared.f64 	%fd328, [_ZZN3cub18CUB_300001_SM_10006detail6reduce28DeviceReduceSingleTileKernelINS2_10policy_hubIdjN4cuda3std3__44plusIdEEE10Policy1000EN6thrust24THRUST_300001_SM_1000_NS6detail15normal_iteratorINSD_10device_ptrIdEEEEPijS9_id16greater_than_oneEEvT0_T1_T2_T3_T4_T6_E12temp_storage+40];
	add.f64 	%fd329, %fd328, %fd327;
	selp.f64 	%fd330, %fd329, %fd327, %p119;
	setp.gt.u32 	%p120, %r51, 96;
	ld.shared.f64 	%fd331, [_ZZN3cub18CUB_300001_SM_10006detail6reduce28DeviceReduceSingleTileKernelINS2_10policy_hubIdjN4cuda3std3__44plusIdEEE10Policy1000EN6thrust24THRUST_300001_SM_1000_NS6detail15normal_iteratorINSD_10device_ptrIdEEEEPijS9_id16greater_than_oneEEvT0_T1_T2_T3_T4_T6_E12temp_storage+48];
	add.f64 	%fd332, %fd331, %fd330;
	selp.f64 	%fd333, %fd332, %fd330, %p120;
	setp.gt.u32 	%p121, %r51, 128;
	ld.shared.f64 	%fd334, [_ZZN3cub18CUB_300001_SM_10006detail6reduce28DeviceReduceSingleTileKernelINS2_10policy_hubIdjN4cuda3std3__44plusIdEEE10Policy1000EN6thrust24THRUST_300001_SM_1000_NS6detail15normal_iteratorINSD_10device_ptrIdEEEEPijS9_id16greater_than_oneEEvT0_T1_T2_T3_T4_T6_E12temp_storage+56];
	add.f64 	%fd335, %fd334, %fd333;
	selp.f64 	%fd336, %fd335, %fd333, %p121;
	setp.gt.u32 	%p122, %r51, 160;
	ld.shared.f64 	%fd337, [_ZZN3cub18CUB_300001_SM_10006detail6reduce28DeviceReduceSingleTileKernelINS2_10policy_hubIdjN4cuda3std3__44plusIdEEE10Policy1000EN6thrust24THRUST_300001_SM_1000_NS6detail15normal_iteratorINSD_10device_ptrIdEEEEPijS9_id16greater_than_oneEEvT0_T1_T2_T3_T4_T6_E12temp_storage+64];
	add.f64 	%fd338, %fd337, %fd336;
	selp.f64 	%fd339, %fd338, %fd336, %p122;
	setp.gt.u32 	%p123, %r51, 192;
	ld.shared.f64 	%fd340, [_ZZN3cub18CUB_300001_SM_10006detail6reduce28DeviceReduceSingleTileKernelINS2_10policy_hubIdjN4cuda3std3__44plusIdEEE10Policy1000EN6thrust24THRUST_300001_SM_1000_NS6detail15normal_iteratorINSD_10device_ptrIdEEEEPijS9_id16greater_than_oneEEvT0_T1_T2_T3_T4_T6_E12temp_storage+72];
	add.f64 	%fd341, %fd340, %fd339;
	selp.f64 	%fd342, %fd341, %fd339, %p123;
	setp.gt.u32 	%p124, %r51, 224;
	ld.shared.f64 	%fd343, [_ZZN3cub18CUB_300001_SM_10006detail6reduce28DeviceReduceSingleTileKernelINS2_10policy_hubIdjN4cuda3std3__44plusIdEEE10Policy1000EN6thrust24THRUST_300001_SM_1000_NS6detail15normal_iteratorINSD_10device_ptrIdEEEEPijS9_id16greater_than_oneEEvT0_T1_T2_T3_T4_T6_E12temp_storage+80];
	add.f64 	%fd344, %fd343, %fd342;
	selp.f64 	%fd345, %fd344, %fd342, %p124;
	setp.gt.u32 	%p125, %r51, 256;
	ld.shared.f64 	%fd346, [_ZZN3cub18CUB_300001_SM_10006detail6reduce28DeviceReduceSingleTileKernelINS2_10policy_hubIdjN4cuda3std3__44plusIdEEE10Policy1000EN6thrust24THRUST_300001_SM_1000_NS6detail15normal_iteratorINSD_10device_ptrIdEEEEPijS9_id16greater_than_oneEEvT0_T1_T2_T3_T4_T6_E12temp_storage+88];
	add.f64 	%fd347, %fd346, %fd345;
	selp.f64 	%fd348, %fd347, %fd345, %p125;
	setp.gt.u32 	%p126, %r51, 288;
	ld.shared.f64 	%fd349, [_ZZN3cub18CUB_300001_SM_10006detail6reduce28DeviceReduceSingleTileKernelINS2_10policy_hubIdjN4cuda3std3__44plusIdEEE10Policy1000EN6thrust24THRUST_300001_SM_1000_NS6detail15normal_iteratorINSD_10device_ptrIdEEEEPijS9_id16greater_than_oneEEvT0_T1_T2_T3_T4_T6_E12temp_storage+96];
	add.f64 	%fd350, %fd349, %fd348;
	selp.f64 	%fd351, %fd350, %fd348, %p126;
	setp.gt.u32 	%p127, %r51, 320;
	ld.shared.f64 	%fd352, [_ZZN3cub18CUB_300001_SM_10006detail6reduce28DeviceReduceSingleTileKernelINS2_10policy_hubIdjN4cuda3std3__44plusIdEEE10Policy1000EN6thrust24THRUST_300001_SM_1000_NS6detail15normal_iteratorINSD_10device_ptrIdEEEEPijS9_id16greater_than_oneEEvT0_T1_T2_T3_T4_T6_E12temp_storage+104];
	add.f64 	%fd353, %fd352, %fd351;
	selp.f64 	%fd354, %fd353, %fd351, %p127;
	setp.gt.u32 	%p128, %r51, 352;
	ld.shared.f64 	%fd355, [_ZZN3cub18CUB_300001_SM_10006detail6reduce28DeviceReduceSingleTileKernelINS2_10policy_hubIdjN4cuda3std3__44plusIdEEE10Policy1000EN6thrust24THRUST_300001_SM_1000_NS6detail15normal_iteratorINSD_10device_ptrIdEEEEPijS9_id16greater_than_oneEEvT0_T1_T2_T3_T4_T6_E12temp_storage+112];
	add.f64 	%fd356, %fd355, %fd354;
	selp.f64 	%fd357, %fd356, %fd354, %p128;
	setp.gt.u32 	%p129, %r51, 384;
	ld.shared.f64 	%fd358, [_ZZN3cub18CUB_300001_SM_10006detail6reduce28DeviceReduceSingleTileKernelINS2_10policy_hubIdjN4cuda3std3__44plusIdEEE10Policy1000EN6thrust24THRUST_300001_SM_1000_NS6detail15normal_iteratorINSD_10device_ptrIdEEEEPijS9_id16greater_than_oneEEvT0_T1_T2_T3_T4_T6_E12temp_storage+120];
	add.f64 	%fd359, %fd358, %fd357;
	selp.f64 	%fd360, %fd359, %fd357, %p129;
	setp.gt.u32 	%p130, %r51, 416;
	ld.shared.f64 	%fd361, [_ZZN3cub18CUB_300001_SM_10006detail6reduce28DeviceReduceSingleTileKernelINS2_10policy_hubIdjN4cuda3std3__44plusIdEEE10Policy1000EN6thrust24THRUST_300001_SM_1000_NS6detail15normal_iteratorINSD_10device_ptrIdEEEEPijS9_id16greater_than_oneEEvT0_T1_T2_T3_T4_T6_E12temp_storage+128];
	add.f64 	%fd362, %fd361, %fd360;
	selp.f64 	%fd363, %fd362, %fd360, %p130;
	setp.gt.u32 	%p131, %r51, 448;
	ld.shared.f64 	%fd364, [_ZZN3cub18CUB_300001_SM_10006detail6reduce28DeviceReduceSingleTileKernelINS2_10policy_hubIdjN4cuda3std3__44plusIdEEE10Policy1000EN6thrust24THRUST_300001_SM_1000_NS6detail15normal_iteratorINSD_10device_ptrIdEEEEPijS9_id16greater_than_oneEEvT0_T1_T2_T3_T4_T6_E12temp_storage+136];
	add.f64 	%fd365, %fd364, %fd363;
	selp.f64 	%fd366, %fd365, %fd363, %p131;
	setp.gt.u32 	%p132, %r51, 480;
	ld.shared.f64 	%fd367, [_ZZN3cub18CUB_300001_SM_10006detail6reduce28DeviceReduceSingleTileKernelINS2_10policy_hubIdjN4cuda3std3__44plusIdEEE10Policy1000EN6thrust24THRUST_300001_SM_1000_NS6detail15normal_iteratorINSD_10device_ptrIdEEEEPijS9_id16greater_than_oneEEvT0_T1_T2_T3_T4_T6_E12temp_storage+144];
	add.f64 	%fd368, %fd367, %fd366;
	selp.f64 	%fd369, %fd368, %fd366, %p132;
	setp.gt.u32 	%p133, %r51, 512;
	ld.shared.f64 	%fd370, [_ZZN3cub18CUB_300001_SM_10006detail6reduce28DeviceReduceSingleTileKernelINS2_10policy_hubIdjN4cuda3std3__44plusIdEEE10Policy1000EN6thrust24THRUST_300001_SM_1000_NS6detail15normal_iteratorINSD_10device_ptrIdEEEEPijS9_id16greater_than_oneEEvT0_T1_T2_T3_T4_T6_E12temp_storage+152];
	add.f64 	%fd371, %fd370, %fd369;
	selp.f64 	%fd372, %fd371, %fd369, %p133;
	setp.gt.u32 	%p134, %r51, 544;
	ld.shared.f64 	%fd373, [_ZZN3cub18CUB_300001_SM_10006detail6reduce28DeviceReduceSingleTileKernelINS2_10policy_hubIdjN4cuda3std3__44plusIdEEE10Policy1000EN6thrust24THRUST_300001_SM_1000_NS6detail15normal_iteratorINSD_10device_ptrIdEEEEPijS9_id16greater_than_oneEEvT0_T1_T2_T3_T4_T6_E12temp_storage+160];
	add.f64 	%fd374, %fd373, %fd372;
	selp.f64 	%fd375, %fd374, %fd372, %p134;
	setp.gt.u32 	%p135, %r51, 576;
	ld.shared.f64 	%fd376, [_ZZN3cub18CUB_300001_SM_10006detail6reduce28DeviceReduceSingleTileKernelINS2_10policy_hubIdjN4cuda3std3__44plusIdEEE10Policy1000EN6thrust24THRUST_300001_SM_1000_NS6detail15normal_iteratorINSD_10device_ptrIdEEEEPijS9_id16greater_than_oneEEvT0_T1_T2_T3_T4_T6_E12temp_storage+168];
	add.f64 	%fd377, %fd376, %fd375;
	selp.f64 	%fd378, %fd377, %fd375, %p135;
	setp.gt.u32 	%p136, %r51, 608;
	ld.shared.f64 	%fd379, [_ZZN3cub18CUB_300001_SM_10006detail6reduce28DeviceReduceSingleTileKernelINS2_10policy_hubIdjN4cuda3std3__44plusIdEEE10Policy1000EN6thrust24THRUST_300001_SM_1000_NS6detail15normal_iteratorINSD_10device_ptrIdEEEEPijS9_id16greater_than_oneEEvT0_T1_T2_T3_T4_T6_E12temp_storage+176];
	add.f64 	%fd380, %fd379, %fd378;
	selp.f64 	%fd454, %fd380, %fd378, %p136;
	bra.uni 	$L__BB6_50;
$L__BB6_28:
	mov.u32 	%r21, %tid.x;
	mul.wide.u32 	%rd11, %r21, 8;
	add.s64 	%rd12, %rd2, %rd11;
	ld.global.f64 	%fd42, [%rd12];
	setp.le.f64 	%p3, %fd42, 0d3FF0000000000000;
	selp.f64 	%fd43, 0d3FF0000000000000, 0d0000000000000000, %p3;
	ld.global.f64 	%fd44, [%rd12+5120];
	setp.le.f64 	%p4, %fd44, 0d3FF0000000000000;
	selp.f64 	%fd45, 0d3FF0000000000000, 0d0000000000000000, %p4;
	ld.global.f64 	%fd46, [%rd12+10240];
	setp.le.f64 	%p5, %fd46, 0d3FF0000000000000;
	selp.f64 	%fd47, 0d3FF0000000000000, 0d0000000000000000, %p5;
	ld.global.f64 	%fd48, [%rd12+15360];
	setp.le.f64 	%p6, %fd48, 0d3FF0000000000000;
	selp.f64 	%fd49, 0d3FF0000000000000, 0d0000000000000000, %p6;
	ld.global.f64 	%fd50, [%rd12+20480];
	setp.le.f64 	%p7, %fd50, 0d3FF0000000000000;
	selp.f64 	%fd51, 0d3FF0000000000000, 0d0000000000000000, %p7;
	ld.global.f64 	%fd52, [%rd12+25600];
	setp.le.f64 	%p8, %fd52, 0d3FF0000000000000;
	selp.f64 	%fd53, 0d3FF0000000000000, 0d0000000000000000, %p8;
	ld.global.f64 	%fd54, [%rd12+30720];
	setp.le.f64 	%p9, %fd54, 0d3FF0000000000000;
	selp.f64 	%fd55, 0d3FF0000000000000, 0d0000000000000000, %p9;
	ld.global.f64 	%fd56, [%rd12+35840];
	setp.le.f64 	%p10, %fd56, 0d3FF0000000000000;
	selp.f64 	%fd57, 0d3FF0000000000000, 0d0000000000000000, %p10;
	add.f64 	%fd58, %fd43, %fd45;
	add.f64 	%fd59, %fd58, %fd47;
	add.f64 	%fd60, %fd59, %fd49;
	add.f64 	%fd61, %fd60, %fd51;
	add.f64 	%fd62, %fd61, %fd53;
	add.f64 	%fd63, %fd62, %fd55;
	add.f64 	%fd453, %fd63, %fd57;
	add.s32 	%r22, %r51, -5120;
	setp.lt.u32 	%p11, %r22, 5120;
	mov.b32 	%r281, 5120;
	@%p11 bra 	$L__BB6_32;
	mov.b32 	%r281, 5120;
$L__BB6_30:
	add.s32 	%r55, %r21, %r281;
	mul.wide.u32 	%rd13, %r55, 8;
	add.s64 	%rd14, %rd2, %rd13;
	ld.global.f64 	%fd64, [%rd14];
	setp.le.f64 	%p12, %fd64, 0d3FF0000000000000;
	selp.f64 	%fd65, 0d3FF0000000000000, 0d0000000000000000, %p12;
	ld.global.f64 	%fd66, [%rd14+5120];
	setp.le.f64 	%p13, %fd66, 0d3FF0000000000000;
	selp.f64 	%fd67, 0d3FF0000000000000, 0d0000000000000000, %p13;
	ld.global.f64 	%fd68, [%rd14+10240];
	setp.le.f64 	%p14, %fd68, 0d3FF0000000000000;
	selp.f64 	%fd69, 0d3FF0000000000000, 0d0000000000000000, %p14;
	ld.global.f64 	%fd70, [%rd14+15360];
	setp.le.f64 	%p15, %fd70, 0d3FF0000000000000;
	selp.f64 	%fd71, 0d3FF0000000000000, 0d0000000000000000, %p15;
	ld.global.f64 	%fd72, [%rd14+20480];
	setp.le.f64 	%p16, %fd72, 0d3FF0000000000000;
	selp.f64 	%fd73, 0d3FF0000000000000, 0d0000000000000000, %p16;
	ld.global.f64 	%fd74, [%rd14+25600];
	setp.le.f64 	%p17, %fd74, 0d3FF0000000000000;
	selp.f64 	%fd75, 0d3FF0000000000000, 0d0000000000000000, %p17;
	ld.global.f64 	%fd76, [%rd14+30720];
	setp.le.f64 	%p18, %fd76, 0d3FF0000000000000;
	selp.f64 	%fd77, 0d3FF0000000000000, 0d0000000000000000, %p18;
	ld.global.f64 	%fd78, [%rd14+35840];
	setp.le.f64 	%p19, %fd78, 0d3FF0000000000000;
	selp.f64 	%fd79, 0d3FF0000000000000, 0d0000000000000000, %p19;
	add.f64 	%fd80, %fd453, %fd65;
	add.f64 	%fd81, %fd80, %fd67;
	add.f64 	%fd82, %fd81, %fd69;
	add.f64 	%fd83, %fd82, %fd71;
	add.f64 	%fd84, %fd83, %fd73;
	add.f64 	%fd85, %fd84, %fd75;
	add.f64 	%fd86, %fd85, %fd77;
	add.f64 	%fd453, %fd86, %fd79;
	sub.s32 	%r56, %r51, %r281;
	setp.lt.u32 	%p20, %r56, 5120;
	@%p20 bra 	$L__BB6_46;
	add.s32 	%r281, %r281, 5120;
	setp.le.u32 	%p21, %r281, %r22;
	@%p21 bra 	$L__BB6_30;
$L__BB6_32:
	setp.le.u32 	%p22, %r51, %r281;
	sub.s32 	%r57, %r51, %r281;
	setp.ge.s32 	%p23, %r21, %r57;
	or.pred  	%p24, %p22, %p23;
	@%p24 bra 	$L__BB6_46;
	not.b32 	%r59, %r21;
	add.s32 	%r60, %r51, %r59;
	sub.s32 	%r61, %r60, %r281;
	mul.hi.u32 	%r62, %r61, -858993459;
	shr.u32 	%r63, %r62, 9;
	add.s32 	%r26, %r63, 1;
	and.b32  	%r27, %r26, 15;
	setp.lt.u32 	%p25, %r61, 9600;
	mov.u32 	%r286, %r21;
	@%p25 bra 	$L__BB6_37;
	or.b32  	%r284, %r21, 5120;
	add.s32 	%r283, %r21, %r281;
	and.b32  	%r64, %r26, 16777200;
	neg.s32 	%r282, %r64;
$L__BB6_35:
	.pragma "nounroll";
	mul.wide.u32 	%rd15, %r283, 8;
	add.s64 	%rd16, %rd2, %rd15;
	ld.global.f64 	%fd88, [%rd16];
	setp.le.f64 	%p26, %fd88, 0d3FF0000000000000;
	selp.f64 	%fd89, 0d3FF0000000000000, 0d0000000000000000, %p26;
	add.f64 	%fd90, %fd453, %fd89;
	add.s32 	%r65, %r283, 640;
	mul.wide.u32 	%rd17, %r65, 8;
	add.s64 	%rd18, %rd2, %rd17;
	ld.global.f64 	%fd91, [%rd18];
	setp.le.f64 	%p27, %fd91, 0d3FF0000000000000;
	selp.f64 	%fd92, 0d3FF0000000000000, 0d0000000000000000, %p27;
	add.f64 	%fd93, %fd90, %fd92;
	add.s32 	%r66, %r283, 1280;
	mul.wide.u32 	%rd19, %r66, 8;
	add.s64 	%rd20, %rd2, %rd19;
	ld.global.f64 	%fd94, [%rd20];
	setp.le.f64 	%p28, %fd94, 0d3FF0000000000000;
	selp.f64 	%fd95, 0d3FF0000000000000, 0d0000000000000000, %p28;
	add.f64 	%fd96, %fd93, %fd95;
	add.s32 	%r67, %r283, 1920;
	mul.wide.u32 	%rd21, %r67, 8;
	add.s64 	%rd22, %rd2, %rd21;
	ld.global.f64 	%fd97, [%rd22];
	setp.le.f64 	%p29, %fd97, 0d3FF0000000000000;
	selp.f64 	%fd98, 0d3FF0000000000000, 0d0000000000000000, %p29;
	add.f64 	%fd99, %fd96, %fd98;
	add.s32 	%r68, %r283, 2560;
	mul.wide.u32 	%rd23, %r68, 8;
	add.s64 	%rd24, %rd2, %rd23;
	ld.global.f64 	%fd100, [%rd24];
	setp.le.f64 	%p30, %fd100, 0d3FF0000000000000;
	selp.f64 	%fd101, 0d3FF0000000000000, 0d0000000000000000, %p30;
	add.f64 	%fd102, %fd99, %fd101;
	add.s32 	%r69, %r283, 3200;
	mul.wide.u32 	%rd25, %r69, 8;
	add.s64 	%rd26, %rd2, %rd25;
	ld.global.f64 	%fd103, [%rd26];
	setp.le.f64 	%p31, %fd103, 0d3FF0000000000000;
	selp.f64 	%fd104, 0d3FF0000000000000, 0d0000000000000000, %p31;
	add.f64 	%fd105, %fd102, %fd104;
	add.s32 	%r70, %r283, 3840;
	mul.wide.u32 	%rd27, %r70, 8;
	add.s64 	%rd28, %rd2, %rd27;
	ld.global.f64 	%fd106, [%rd28];
	setp.le.f64 	%p32, %fd106, 0d3FF0000000000000;
	selp.f64 	%fd107, 0d3FF0000000000000, 0d0000000000000000, %p32;
	add.f64 	%fd108, %fd105, %fd107;
	add.s32 	%r71, %r283, 4480;
	mul.wide.u32 	%rd29, %r71, 8;
	add.s64 	%rd30, %rd2, %rd29;
	ld.global.f64 	%fd109, [%rd30];
	setp.le.f64 	%p33, %fd109, 0d3FF0000000000000;
	selp.f64 	%fd110, 0d3FF0000000000000, 0d0000000000000000, %p33;
	add.f64 	%fd111, %fd108, %fd110;
	add.s32 	%r72, %r283, 5120;
	mul.wide.u32 	%rd31, %r72, 8;
	add.s64 	%rd32, %rd2, %rd31;
	ld.global.f64 	%fd112, [%rd32];
	setp.le.f64 	%p34, %fd112, 0d3FF0000000000000;
	selp.f64 	%fd113, 0d3FF0000000000000, 0d0000000000000000, %p34;
	add.f64 	%fd114, %fd111, %fd113;
	add.s32 	%r73, %r283, 5760;
	mul.wide.u32 	%rd33, %r73, 8;
	add.s64 	%rd34, %rd2, %rd33;
	ld.global.f64 	%fd115, [%rd34];
	setp.le.f64 	%p35, %fd115, 0d3FF0000000000000;
	selp.f64 	%fd116, 0d3FF0000000000000, 0d0000000000000000, %p35;
	add.f64 	%fd117, %fd114, %fd116;
	add.s32 	%r74, %r283, 6400;
	mul.wide.u32 	%rd35, %r74, 8;
	add.s64 	%rd36, %rd2, %rd35;
	ld.global.f64 	%fd118, [%rd36];
	setp.le.f64 	%p36, %fd118, 0d3FF0000000000000;
	selp.f64 	%fd119, 0d3FF0000000000000, 0d0000000000000000, %p36;
	add.f64 	%fd120, %fd117, %fd119;
	add.s32 	%r75, %r283, 7040;
	mul.wide.u32 	%rd37, %r75, 8;
	add.s64 	%rd38, %rd2, %rd37;
	ld.global.f64 	%fd121, [%rd38];
	setp.le.f64 	%p37, %fd121, 0d3FF0000000000000;
	selp.f64 	%fd122, 0d3FF0000000000000, 0d0000000000000000, %p37;
	add.f64 	%fd123, %fd120, %fd122;
	add.s32 	%r76, %r283, 7680;
	mul.wide.u32 	%rd39, %r76, 8;
	add.s64 	%rd40, %rd2, %rd39;
	ld.global.f64 	%fd124, [%rd40];
	setp.le.f64 	%p38, %fd124, 0d3FF0000000000000;
	selp.f64 	%fd125, 0d3FF0000000000000, 0d0000000000000000, %p38;
	add.f64 	%fd126, %fd123, %fd125;
	add.s32 	%r77, %r283, 8320;
	mul.wide.u32 	%rd41, %r77, 8;
	add.s64 	%rd42, %rd2, %rd41;
	ld.global.f64 	%fd127, [%rd42];
	setp.le.f64 	%p39, %fd127, 0d3FF0000000000000;
	selp.f64 	%fd128, 0d3FF0000000000000, 0d0000000000000000, %p39;
	add.f64 	%fd129, %fd126, %fd128;
	add.s32 	%r78, %r283, 8960;
	mul.wide.u32 	%rd43, %r78, 8;
	add.s64 	%rd44, %rd2, %rd43;
	ld.global.f64 	%fd130, [%rd44];
	setp.le.f64 	%p40, %fd130, 0d3FF0000000000000;
	selp.f64 	%fd131, 0d3FF0000000000000, 0d0000000000000000, %p40;
	add.f64 	%fd132, %fd129, %fd131;
	add.s32 	%r79, %r283, 9600;
	mul.wide.u32 	%rd45, %r79, 8;
	add.s64 	%rd46, %rd2, %rd45;
	ld.global.f64 	%fd133, [%rd46];
	setp.le.f64 	%p41, %fd133, 0d3FF0000000000000;
	selp.f64 	%fd134, 0d3FF0000000000000, 0d0000000000000000, %p41;
	add.f64 	%fd453, %fd132, %fd134;
	add.s32 	%r284, %r284, 10240;
	add.s32 	%r283, %r283, 10240;
	add.s32 	%r282, %r282, 16;
	setp.ne.s32 	%p42, %r282, 0;
	@%p42 bra 	$L__BB6_35;
	add.s32 	%r286, %r284, -5120;
$L__BB6_37:
	setp.eq.s32 	%p43, %r27, 0;
	@%p43 bra 	$L__BB6_46;
	and.b32  	%r39, %r26, 7;
	setp.lt.u32 	%p44, %r27, 8;
	@%p44 bra 	$L__BB6_40;
	add.s32 	%r80, %r286, %r281;
	mul.wide.u32 	%rd47, %r80, 8;
	add.s64 	%rd48, %rd2, %rd47;
	ld.global.f64 	%fd136, [%rd48];
	setp.le.f64 	%p45, %fd136, 0d3FF0000000000000;
	selp.f64 	%fd137, 0d3FF0000000000000, 0d0000000000000000, %p45;
	add.f64 	%fd138, %fd453, %fd137;
	add.s32 	%r81, %r80, 640;
	mul.wide.u32 	%rd49, %r81, 8;
	add.s64 	%rd50, %rd2, %rd49;
	ld.global.f64 	%fd139, [%rd50];
	setp.le.f64 	%p46, %fd139, 0d3FF0000000000000;
	selp.f64 	%fd140, 0d3FF0000000000000, 0d0000000000000000, %p46;
	add.f64 	%fd141, %fd138, %fd140;
	add.s32 	%r82, %r80, 1280;
	mul.wide.u32 	%rd51, %r82, 8;
	add.s64 	%rd52, %rd2, %rd51;
	ld.global.f64 	%fd142, [%rd52];
	setp.le.f64 	%p47, %fd142, 0d3FF0000000000000;
	selp.f64 	%fd143, 0d3FF0000000000000, 0d0000000000000000, %p47;
	add.f64 	%fd144, %fd141, %fd143;
	add.s32 	%r83, %r80, 1920;
	mul.wide.u32 	%rd53, %r83, 8;
	add.s64 	%rd54, %rd2, %rd53;
	ld.global.f64 	%fd145, [%rd54];
	setp.le.f64 	%p48, %fd145, 0d3FF0000000000000;
	selp.f64 	%fd146, 0d3FF0000000000000, 0d0000000000000000, %p48;
	add.f64 	%fd147, %fd144, %fd146;
	add.s32 	%r84, %r80, 2560;
	mul.wide.u32 	%rd55, %r84, 8;
	add.s64 	%rd56, %rd2, %rd55;
	ld.global.f64 	%fd148, [%rd56];
	setp.le.f64 	%p49, %fd148, 0d3FF0000000000000;
	selp.f64 	%fd149, 0d3FF0000000000000, 0d0000000000000000, %p49;
	add.f64 	%fd150, %fd147, %fd149;
	add.s32 	%r85, %r80, 3200;
	mul.wide.u32 	%rd57, %r85, 8;
	add.s64 	%rd58, %rd2, %rd57;
	ld.global.f64 	%fd151, [%rd58];
	setp.le.f64 	%p50, %fd151, 0d3FF0000000000000;
	selp.f64 	%fd152, 0d3FF0000000000000, 0d0000000000000000, %p50;
	add.f64 	%fd153, %fd150, %fd152;
	add.s32 	%r86, %r80, 3840;
	mul.wide.u32 	%rd59, %r86, 8;
	add.s64 	%rd60, %rd2, %rd59;
	ld.global.f64 	%fd154, [%rd60];
	setp.le.f64 	%p51, %fd154, 0d3FF0000000000000;
	selp.f64 	%fd155, 0d3FF0000000000000, 0d0000000000000000, %p51;
	add.f64 	%fd156, %fd153, %fd155;
	add.s32 	%r87, %r80, 4480;
	mul.wide.u32 	%rd61, %r87, 8;
	add.s64 	%rd62, %rd2, %rd61;
	ld.global.f64 	%fd157, [%rd62];
	setp.le.f64 	%p52, %fd157, 0d3FF0000000000000;
	selp.f64 	%fd158, 0d3FF0000000000000, 0d0000000000000000, %p52;
	add.f64 	%fd453, %fd156, %fd158;
	add.s32 	%r286, %r286, 5120;
$L__BB6_40:
	setp.eq.s32 	%p53, %r39, 0;
	@%p53 bra 	$L__BB6_46;
	and.b32  	%r42, %r26, 3;
	setp.lt.u32 	%p54, %r39, 4;
	@%p54 bra 	$L__BB6_43;
	add.s32 	%r88, %r286, %r281;
	mul.wide.u32 	%rd63, %r88, 8;
	add.s64 	%rd64, %rd2, %rd63;
	ld.global.f64 	%fd160, [%rd64];
	setp.le.f64 	%p55, %fd160, 0d3FF0000000000000;
	selp.f64 	%fd161, 0d3FF0000000000000, 0d0000000000000000, %p55;
	add.f64 	%fd162, %fd453, %fd161;
	add.s32 	%r89, %r88, 640;
	mul.wide.u32 	%rd65, %r89, 8;
	add.s64 	%rd66, %rd2, %rd65;
	ld.global.f64 	%fd163, [%rd66];
	setp.le.f64 	%p56, %fd163, 0d3FF0000000000000;
	selp.f64 	%fd164, 0d3FF0000000000000, 0d0000000000000000, %p56;
	add.f64 	%fd165, %fd162, %fd164;
	add.s32 	%r90, %r88, 1280;
	mul.wide.u32 	%rd67, %r90, 8;
	add.s64 	%rd68, %rd2, %rd67;
	ld.global.f64 	%fd166, [%rd68];
	setp.le.f64 	%p57, %fd166, 0d3FF0000000000000;
	selp.f64 	%fd167, 0d3FF0000000000000, 0d0000000000000000, %p57;
	add.f64 	%fd168, %fd165, %fd167;
	add.s32 	%r91, %r88, 1920;
	mul.wide.u32 	%rd69, %r91, 8;
	add.s64 	%rd70, %rd2, %rd69;
	ld.global.f64 	%fd169, [%rd70];
	setp.le.f64 	%p58, %fd169, 0d3FF0000000000000;
	selp.f64 	%fd170, 0d3FF0000000000000, 0d0000000000000000, %p58;
	add.f64 	%fd453, %fd168, %fd170;
	add.s32 	%r286, %r286, 2560;
$L__BB6_43:
	setp.eq.s32 	%p59, %r42, 0;
	@%p59 bra 	$L__BB6_46;
	add.s32 	%r289, %r286, %r281;
	neg.s32 	%r288, %r42;
$L__BB6_45:
	.pragma "nounroll";
	mul.wide.u32 	%rd71, %r289, 8;
	add.s64 	%rd72, %rd2, %rd71;
	ld.global.f64 	%fd171, [%rd72];
	setp.le.f64 	%p60, %fd171, 0d3FF0000000000000;
	selp.f64 	%fd172, 0d3FF0000000000000, 0d0000000000000000, %p60;
	add.f64 	%fd453, %fd453, %fd172;
	add.s32 	%r289, %r289, 640;
	add.s32 	%r288, %r288, 1;
	setp.ne.s32 	%p61, %r288, 0;
	@%p61 bra 	$L__BB6_45;
$L__BB6_46:
	// begin inline asm
	mov.u32 %r92, %laneid;
	// end inline asm
	mov.b64 	%rd73, %fd453;
	mov.b64 	{%r94, %r99}, %rd73;
	mov.b32 	%r100, 1;
	mov.b32 	%r141, 31;
	mov.b32 	%r142, -1;
	// begin inline asm
	shfl.sync.down.b32 %r93, %r94, %r100, %r141, %r142;
	// end inline asm
	// begin inline asm
	shfl.sync.down.b32 %r98, %r99, %r100, %r141, %r142;
	// end inline asm
	mov.b64 	%rd74, {%r93, %r98};
	mov.b64 	%fd173, %rd74;
	setp.gt.s32 	%p62, %r92, 30;
	add.f64 	%fd174, %fd453, %fd173;
	selp.f64 	%fd175, %fd453, %fd174, %p62;
	mov.b64 	%rd75, %fd175;
	mov.b64 	{%r104, %r109}, %rd75;
	mov.b32 	%r110, 2;
	// begin inline asm
	shfl.sync.down.b32 %r103, %r104, %r110, %r141, %r142;
	// end inline asm
	// begin inline asm
	shfl.sync.down.b32 %r108, %r109, %r110, %r141, %r142;
	// end inline asm
	mov.b64 	%rd76, {%r103, %r108};
	mov.b64 	%fd176, %rd76;
	setp.gt.s32 	%p63, %r92, 29;
	add.f64 	%fd177, %fd175, %fd176;
	selp.f64 	%fd178, %fd175, %fd177, %p63;
	mov.b64 	%rd77, %fd178;
	mov.b64 	{%r114, %r119}, %rd77;
	mov.b32 	%r120, 4;
	// begin inline asm
	shfl.sync.down.b32 %r113, %r114, %r120, %r141, %r142;
	// end inline asm
	// begin inline asm
	shfl.sync.down.b32 %r118, %r119, %r120, %r141, %r142;
	// end inline asm
	mov.b64 	%rd78, {%r113, %r118};
	mov.b64 	%fd179, %rd78;
	setp.gt.s32 	%p64, %r92, 27;
	add.f64 	%fd180, %fd178, %fd179;
	selp.f64 	%fd181, %fd178, %fd180, %p64;
	mov.b64 	%rd79, %fd181;
	mov.b64 	{%r124, %r129}, %rd79;
	mov.b32 	%r130, 8;
	// begin inline asm
	shfl.sync.down.b32 %r123, %r124, %r130, %r141, %r142;
	// end inline asm
	// begin inline asm
	shfl.sync.down.b32 %r128, %r129, %r130, %r141, %r142;
	// end inline asm
	mov.b64 	%rd80, {%r123, %r128};
	mov.b64 	%fd182, %rd80;
	setp.gt.s32 	%p65, %r92, 23;
	add.f64 	%fd183, %fd181, %fd182;
	selp.f64 	%fd184, %fd181, %fd183, %p65;
	mov.b64 	%rd81, %fd184;
	mov.b64 	{%r134, %r139}, %rd81;
	mov.b32 	%r140, 16;
	// begin inline asm
	shfl.sync.down.b32 %r133, %r134, %r140, %r141, %r142;
	// end inline asm
	// begin inline asm
	shfl.sync.down.b32 %r138, %r139, %r140, %r141, %r142;
	// end inline asm
	mov.b64 	%rd82, {%r133, %r138};
	mov.b64 	%fd185, %rd82;
	setp.gt.s32 	%p66, %r92, 15;
	add.f64 	%fd38, %fd184, %fd185;
	selp.f64 	%fd454, %fd184, %fd38, %p66;
	setp.ne.s32 	%p67, %r92, 0;
	@%p67 bra 	$L__BB6_48;
	shr.u32 	%r143, %r21, 2;
	and.b32  	%r144, %r143, 248;
	mov.u32 	%r145, _ZZN3cub18CUB_300001_SM_10006detail6reduce28DeviceReduceSingleTileKernelINS2_10policy_hubIdjN4cuda3std3__44plusIdEEE10Policy1000EN6thrust24THRUST_300001_SM_1000_NS6detail15normal_iteratorINSD_10device_ptrIdEEEEPijS9_id16greater_than_oneEEvT0_T1_T2_T3_T4_T6_E12temp_storage;
	add.s32 	%r146, %r145, %r144;
	st.shared.f64 	[%r146+24], %fd38;
$L__BB6_48:
	bar.sync 	0;
	setp.ne.s32 	%p68, %r21, 0;
	@%p68 bra 	$L__BB6_50;
	ld.shared.f64 	%fd186, [_ZZN3cub18CUB_300001_SM_10006detail6reduce28DeviceReduceSingleTileKernelINS2_10policy_hubIdjN4cuda3std3__44plusIdEEE10Policy1000EN6thrust24THRUST_300001_SM_1000_NS6detail15normal_iteratorINSD_10device_ptrIdEEEEPijS9_id16greater_than_oneEEvT0_T1_T2_T3_T4_T6_E12temp_storage+32];
	add.f64 	%fd187, %fd454, %fd186;
	ld.shared.f64 	%fd188, [_ZZN3cub18CUB_300001_SM_10006detail6reduce28DeviceReduceSingleTileKernelINS2_10policy_hubIdjN4cuda3std3__44plusIdEEE10Policy1000EN6thrust24THRUST_300001_SM_1000_NS6detail15normal_iteratorINSD_10device_ptrIdEEEEPijS9_id16greater_than_oneEEvT0_T1_T2_T3_T4_T6_E12temp_storage+40];
	add.f64 	%fd189, %fd187, %fd188;
	ld.shared.f64 	%fd190, [_ZZN3cub18CUB_300001_SM_10006detail6reduce28DeviceReduceSingleTileKernelINS2_10policy_hubIdjN4cuda3std3__44plusIdEEE10Policy1000EN6thrust24THRUST_300001_SM_1000_NS6detail15normal_iteratorINSD_10device_ptrIdEEEEPijS9_id16greater_than_oneEEvT0_T1_T2_T3_T4_T6_E12temp_storage+48];
	add.f64 	%fd191, %fd189, %fd190;
	ld.shared.f64 	%fd192, [_ZZN3cub18CUB_300001_SM_10006detail6reduce28DeviceReduceSingleTileKernelINS2_10policy_hubIdjN4cuda3std3__44plusIdEEE10Policy1000EN6thrust24THRUST_300001_SM_1000_NS6detail15normal_iteratorINSD_10device_ptrIdEEEEPijS9_id16greater_than_oneEEvT0_T1_T2_T3_T4_T6_E12temp_storage+56];
	add.f64 	%fd193, %fd191, %fd192;
	ld.shared.f64 	%fd194, [_ZZN3cub18CUB_300001_SM_10006detail6reduce28DeviceReduceSingleTileKernelINS2_10policy_hubIdjN4cuda3std3__44plusIdEEE10Policy1000EN6thrust24THRUST_300001_SM_1000_NS6detail15normal_iteratorINSD_10device_ptrIdEEEEPijS9_id16greater_than_oneEEvT0_T1_T2_T3_T4_T6_E12temp_storage+64];
	add.f64 	%fd195, %fd193, %fd194;
	ld.shared.f64 	%fd196, [_ZZN3cub18CUB_300001_SM_10006detail6reduce28DeviceReduceSingleTileKernelINS2_10policy_hubIdjN4cuda3std3__44plusIdEEE10Policy1000EN6thrust24THRUST_300001_SM_1000_NS6detail15normal_iteratorINSD_10device_ptrIdEEEEPijS9_id16greater_than_oneEEvT0_T1_T2_T3_T4_T6_E12temp_storage+72];
	add.f64 	%fd197, %fd195, %fd196;
	ld.shared.f64 	%fd198, [_ZZN3cub18CUB_300001_SM_10006detail6reduce28DeviceReduceSingleTileKernelINS2_10policy_hubIdjN4cuda3std3__44plusIdEEE10Policy1000EN6thrust24THRUST_300001_SM_1000_NS6detail15normal_iteratorINSD_10device_ptrIdEEEEPijS9_id16greater_than_oneEEvT0_T1_T2_T3_T4_T6_E12temp_storage+80];
	add.f64 	%fd199, %fd197, %fd198;
	ld.shared.f64 	%fd200, [_ZZN3cub18CUB_300001_SM_10006detail6reduce28DeviceReduceSingleTileKernelINS2_10policy_hubIdjN4cuda3std3__44plusIdEEE10Policy1000EN6thrust24THRUST_300001_SM_1000_NS6detail15normal_iteratorINSD_10device_ptrIdEEEEPijS9_id16greater_than_oneEEvT0_T1_T2_T3_T4_T6_E12temp_storage+88];
	add.f64 	%fd201, %fd199, %fd200;
	ld.shared.f64 	%fd202, [_ZZN3cub18CUB_300001_SM_10006detail6reduce28DeviceReduceSingleTileKernelINS2_10policy_hubIdjN4cuda3std3__44plusIdEEE10Policy1000EN6thrust24THRUST_300001_SM_1000_NS6detail15normal_iteratorINSD_10device_ptrIdEEEEPijS9_id16greater_than_oneEEvT0_T1_T2_T3_T4_T6_E12temp_storage+96];
	add.f64 	%fd203, %fd201, %fd202;
	ld.shared.f64 	%fd204, [_ZZN3cub18CUB_300001_SM_10006detail6reduce28DeviceReduceSingleTileKernelINS2_10policy_hubIdjN4cuda3std3__44plusIdEEE10Policy1000EN6thrust24THRUST_300001_SM_1000_NS6detail15normal_iteratorINSD_10device_ptrIdEEEEPijS9_id16greater_than_oneEEvT0_T1_T2_T3_T4_T6_E12temp_storage+104];
	add.f64 	%fd205, %fd203, %fd204;
	ld.shared.f64 	%fd206, [_ZZN3cub18CUB_300001_SM_10006detail6reduce28DeviceReduceSingleTileKernelINS2_10policy_hubIdjN4cuda3std3__44plusIdEEE10Policy1000EN6thrust24THRUST_300001_SM_1000_NS6detail15normal_iteratorINSD_10device_ptrIdEEEEPijS9_id16greater_than_oneEEvT0_T1_T2_T3_T4_T6_E12temp_storage+112];
	add.f64 	%fd207, %fd205, %fd206;
	ld.shared.f64 	%fd208, [_ZZN3cub18CUB_300001_SM_10006detail6reduce28DeviceReduceSingleTileKernelINS2_10policy_hubIdjN4cuda3std3__44plusIdEEE10Policy1000EN6thrust24THRUST_300001_SM_1000_NS6detail15normal_iteratorINSD_10device_ptrIdEEEEPijS9_id16greater_than_oneEEvT0_T1_T2_T3_T4_T6_E12temp_storage+120];
	add.f64 	%fd209, %fd207, %fd208;
	ld.shared.f64 	%fd210, [_ZZN3cub18CUB_300001_SM_10006detail6reduce28DeviceReduceSingleTileKernelINS2_10policy_hubIdjN4cuda3std3__44plusIdEEE10Policy1000EN6thrust24THRUST_300001_SM_1000_NS6detail15normal_iteratorINSD_10device_ptrIdEEEEPijS9_id16greater_than_oneEEvT0_T1_T2_T3_T4_T6_E12temp_storage+128];
	add.f64 	%fd211, %fd209, %fd210;
	ld.shared.f64 	%fd212, [_ZZN3cub18CUB_300001_SM_10006detail6reduce28DeviceReduceSingleTileKernelINS2_10policy_hubIdjN4cuda3std3__44plusIdEEE10Policy1000EN6thrust24THRUST_300001_SM_1000_NS6detail15normal_iteratorINSD_10device_ptrIdEEEEPijS9_id16greater_than_oneEEvT0_T1_T2_T3_T4_T6_E12temp_storage+136];
	add.f64 	%fd213, %fd211, %fd212;
	ld.shared.f64 	%fd214, [_ZZN3cub18CUB_300001_SM_10006detail6reduce28DeviceReduceSingleTileKernelINS2_10policy_hubIdjN4cuda3std3__44plusIdEEE10Policy1000EN6thrust24THRUST_300001_SM_1000_NS6detail15normal_iteratorINSD_10device_ptrIdEEEEPijS9_id16greater_than_oneEEvT0_T1_T2_T3_T4_T6_E12temp_storage+144];
	add.f64 	%fd215, %fd213, %fd214;
	ld.shared.f64 	%fd216, [_ZZN3cub18CUB_300001_SM_10006detail6reduce28DeviceReduceSingleTileKernelINS2_10policy_hubIdjN4cuda3std3__44plusIdEEE10Policy1000EN6thrust24THRUST_300001_SM_1000_NS6detail15normal_iteratorINSD_10device_ptrIdEEEEPijS9_id16greater_than_oneEEvT0_T1_T2_T3_T4_T6_E12temp_storage+152];
	add.f64 	%fd217, %fd215, %fd216;
	ld.shared.f64 	%fd218, [_ZZN3cub18CUB_300001_SM_10006detail6reduce28DeviceReduceSingleTileKernelINS2_10policy_hubIdjN4cuda3std3__44plusIdEEE10Policy1000EN6thrust24THRUST_300001_SM_1000_NS6detail15normal_iteratorINSD_10device_ptrIdEEEEPijS9_id16greater_than_oneEEvT0_T1_T2_T3_T4_T6_E12temp_storage+160];
	add.f64 	%fd219, %fd217, %fd218;
	ld.shared.f64 	%fd220, [_ZZN3cub18CUB_300001_SM_10006detail6reduce28DeviceReduceSingleTileKernelINS2_10policy_hubIdjN4cuda3std3__44plusIdEEE10Policy1000EN6thrust24THRUST_300001_SM_1000_NS6detail15normal_iteratorINSD_10device_ptrIdEEEEPijS9_id16greater_than_oneEEvT0_T1_T2_T3_T4_T6_E12temp_storage+168];
	add.f64 	%fd221, %fd219, %fd220;
	ld.shared.f64 	%fd222, [_ZZN3cub18CUB_300001_SM_10006detail6reduce28DeviceReduceSingleTileKernelINS2_10policy_hubIdjN4cuda3std3__44plusIdEEE10Policy1000EN6thrust24THRUST_300001_SM_1000_NS6detail15normal_iteratorINSD_10device_ptrIdEEEEPijS9_id16greater_than_oneEEvT0_T1_T2_T3_T4_T6_E12temp_storage+176];
	add.f64 	%fd454, %fd221, %fd222;
$L__BB6_50:
	mov.u32 	%r270, %tid.x;
	setp.ne.s32 	%p144, %r270, 0;
	@%p144 bra 	$L__BB6_52;
	cvt.rn.f64.s32 	%fd431, %r52;
	add.f64 	%fd432, %fd454, %fd431;
	cvt.rzi.s32.f64 	%r271, %fd432;
	st.global.u32 	[%rd1], %r271;
$L__BB6_52:
	ret;

}
	// .globl	_ZN3cub18CUB_300001_SM_10006detail6reduce18DeviceReduceKernelINS2_10policy_hubIdjN4cuda3std3__44plusIdEEE10Policy1000EN6thrust24THRUST_300001_SM_1000_NS6detail15normal_iteratorINSD_10device_ptrIdEEEEjS9_d16greater_than_oneEEvT0_PT3_T1_NS0_13GridEvenShareISN_EET2_T4_
.visible .entry _ZN3cub18CUB_300001_SM_10006detail6reduce18DeviceReduceKernelINS2_10policy_hubIdjN4cuda3std3__44plusIdEEE10Policy1000EN6thrust24THRUST_300001_SM_1000_NS6detail15normal_iteratorINSD_10device_ptrIdEEEEjS9_d16greater_than_oneEEvT0_PT3_T1_NS0_13GridEvenShareISN_EET2_T4_(
	.param .align 8 .b8 _ZN3cub18CUB_300001_SM_10006detail6reduce18DeviceReduceKernelINS2_10policy_hubIdjN4cuda3std3__44plusIdEEE10Policy1000EN6thrust24THRUST_300001_SM_1000_NS6detail15normal_iteratorINSD_10device_ptrIdEEEEjS9_d16greater_than_oneEEvT0_PT3_T1_NS0_13GridEvenShareISN_EET2_T4__param_0[8],
	.param .u64 .ptr .align 1 _ZN3cub18CUB_300001_SM_10006detail6reduce18DeviceReduceKernelINS2_10policy_hubIdjN4cuda3std3__44plusIdEEE10Policy1000EN6thrust24THRUST_300001_SM_1000_NS6detail15normal_iteratorINSD_10device_ptrIdEEEEjS9_d16greater_than_oneEEvT0_PT3_T1_NS0_13GridEvenShareISN_EET2_T4__param_1,
	.param .u32 _ZN3cub18CUB_300001_SM_10006detail6reduce18DeviceReduceKernelINS2_10policy_hubIdjN4cuda3std3__44plusIdEEE10Policy1000EN6thrust24THRUST_300001_SM_1000_NS6detail15normal_iteratorINSD_10device_ptrIdEEEEjS9_d16greater_than_oneEEvT0_PT3_T1_NS0_13GridEvenShareISN_EET2_T4__param_2,
	.param .align 4 .b8 _ZN3cub18CUB_300001_SM_10006detail6reduce18DeviceReduceKernelINS2_10policy_hubIdjN4cuda3std3__44plusIdEEE10Policy1000EN6thrust24THRUST_300001_SM_1000_NS6detail15normal_iteratorINSD_10device_ptrIdEEEEjS9_d16greater_than_oneEEvT0_PT3_T1_NS0_13GridEvenShareISN_EET2_T4__param_3[40],
	.param .align 1 .b8 _ZN3cub18CUB_300001_SM_10006detail6reduce18DeviceReduceKernelINS2_10policy_hubIdjN4cuda3std3__44plusIdEEE10Policy1000EN6thrust24THRUST_300001_SM_1000_NS6detail15normal_iteratorINSD_10device_ptrIdEEEEjS9_d16greater_than_oneEEvT0_PT3_T1_NS0_13GridEvenShareISN_EET2_T4__param_4[1],
	.param .align 1 .b8 _ZN3cub18CUB_300001_SM_10006detail6reduce18DeviceReduceKernelINS2_10policy_hubIdjN4cuda3std3__44plusIdEEE10Policy1000EN6thrust24THRUST_300001_SM_1000_NS6detail15normal_iteratorINSD_10device_ptrIdEEEEjS9_d16greater_than_oneEEvT0_PT3_T1_NS0_13GridEvenShareISN_EET2_T4__param_5[1]
)
.maxntid 640
{
	.reg .pred 	%p<144>;
	.reg .b16 	%rs<4>;
	.reg .b32 	%r<356>;
	.reg .b64 	%rd<160>;
	.reg .b64 	%fd<451>;
	// demoted variable
	.shared .align 8 .b8 _ZZN3cub18CUB_300001_SM_10006detail6reduce18DeviceReduceKernelINS2_10policy_hubIdjN4cuda3std3__44plusIdEEE10Policy1000EN6thrust24THRUST_300001_SM_1000_NS6detail15normal_iteratorINSD_10device_ptrIdEEEEjS9_d16greater_than_oneEEvT0_PT3_T1_NS0_13GridEvenShareISN_EET2_T4_E12temp_storage[192];
	ld.param.u32 	%r1, [_ZN3cub18CUB_300001_SM_10006detail6reduce18DeviceReduceKernelINS2_10policy_hubIdjN4cuda3std3__44plusIdEEE10Policy1000EN6thrust24THRUST_300001_SM_1000_NS6detail15normal_iteratorINSD_10device_ptrIdEEEEjS9_d16greater_than_oneEEvT0_PT3_T1_NS0_13GridEvenShareISN_EET2_T4__param_3+20];
	ld.param.u32 	%r2, [_ZN3cub18CUB_300001_SM_10006detail6reduce18DeviceReduceKernelINS2_10policy_hubIdjN4cuda3std3__44plusIdEEE10Policy1000EN6thrust24THRUST_300001_SM_1000_NS6detail15normal_iteratorINSD_10device_ptrIdEEEEjS9_d16greater_than_oneEEvT0_PT3_T1_NS0_13GridEvenShareISN_EET2_T4__param_3+24];
	ld.param.u64 	%rd3, [_ZN3cub18CUB_300001_SM_10006detail6reduce18DeviceReduceKernelINS2_10policy_hubIdjN4cuda3std3__44plusIdEEE10Policy1000EN6thrust24THRUST_300001_SM_1000_NS6detail15normal_iteratorINSD_10device_ptrIdEEEEjS9_d16greater_than_oneEEvT0_PT3_T1_NS0_13GridEvenShareISN_EET2_T4__param_0];
	cvta.to.global.u64 	%rd1, %rd3;
	mov.u32 	%r3, %ctaid.x;
	mul.lo.s32 	%r4, %r2, 5120;
	mul.lo.s32 	%r347, %r3, 5120;
	sub.s32 	%r6, %r1, %r347;
	setp.gt.u32 	%p1, %r6, 5119;
	@%p1 bra 	$L__BB7_26;
	mov.u32 	%r7, %tid.x;
	setp.ge.u32 	%p68, %r7, %r6;
	mov.f64 	%fd439, 0d0000000000000000;
	mov.u32 	%r338, %r7;
	@%p68 bra 	$L__BB7_3;
	add.s32 	%r181, %r347, %r7;
	mul.wide.u32 	%rd76, %r181, 8;
	add.s64 	%rd77, %rd1, %rd76;
	ld.global.f64 	%fd223, [%rd77];
	setp.le.f64 	%p69, %fd223, 0d3FF0000000000000;
	selp.f64 	%fd439, 0d3FF0000000000000, 0d0000000000000000, %p69;
	add.s32 	%r338, %r7, 640;
$L__BB7_3:
	setp.ge.u32 	%p70, %r338, %r6;
	@%p70 bra 	$L__BB7_17;
	not.b32 	%r182, %r338;
	add.s32 	%r183, %r1, %r182;
	sub.s32 	%r184, %r183, %r347;
	mul.hi.u32 	%r185, %r184, -858993459;
	shr.u32 	%r186, %r185, 9;
	add.s32 	%r10, %r186, 1;
	and.b32  	%r11, %r10, 15;
	setp.lt.u32 	%p71, %r184, 9600;
	@%p71 bra 	$L__BB7_8;
	add.s32 	%r337, %r338, 5120;
	add.s32 	%r336, %r338, %r347;
	and.b32  	%r187, %r10, 16777200;
	neg.s32 	%r335, %r187;
$L__BB7_6:
	.pragma "nounroll";
	mul.wide.u32 	%rd78, %r336, 8;
	add.s64 	%rd79, %rd1, %rd78;
	ld.global.f64 	%fd225, [%rd79];
	setp.le.f64 	%p72, %fd225, 0d3FF0000000000000;
	selp.f64 	%fd226, 0d3FF0000000000000, 0d0000000000000000, %p72;
	add.f64 	%fd227, %fd439, %fd226;
	add.s32 	%r188, %r336, 640;
	mul.wide.u32 	%rd80, %r188, 8;
	add.s64 	%rd81, %rd1, %rd80;
	ld.global.f64 	%fd228, [%rd81];
	setp.le.f64 	%p73, %fd228, 0d3FF0000000000000;
	selp.f64 	%fd229, 0d3FF0000000000000, 0d0000000000000000, %p73;
	add.f64 	%fd230, %fd227, %fd229;
	add.s32 	%r189, %r336, 1280;
	mul.wide.u32 	%rd82, %r189, 8;
	add.s64 	%rd83, %rd1, %rd82;
	ld.global.f64 	%fd231, [%rd83];
	setp.le.f64 	%p74, %fd231, 0d3FF0000000000000;
	selp.f64 	%fd232, 0d3FF0000000000000, 0d0000000000000000, %p74;
	add.f64 	%fd233, %fd230, %fd232;
	add.s32 	%r190, %r336, 1920;
	mul.wide.u32 	%rd84, %r190, 8;
	add.s64 	%rd85, %rd1, %rd84;
	ld.global.f64 	%fd234, [%rd85];
	setp.le.f64 	%p75, %fd234, 0d3FF0000000000000;
	selp.f64 	%fd235, 0d3FF0000000000000, 0d0000000000000000, %p75;
	add.f64 	%fd236, %fd233, %fd235;
	add.s32 	%r191, %r336, 2560;
	mul.wide.u32 	%rd86, %r191, 8;
	add.s64 	%rd87, %rd1, %rd86;
	ld.global.f64 	%fd237, [%rd87];
	setp.le.f64 	%p76, %fd237, 0d3FF0000000000000;
	selp.f64 	%fd238, 0d3FF0000000000000, 0d0000000000000000, %p76;
	add.f64 	%fd239, %fd236, %fd238;
	add.s32 	%r192, %r336, 3200;
	mul.wide.u32 	%rd88, %r192, 8;
	add.s64 	%rd89, %rd1, %rd88;
	ld.global.f64 	%fd240, [%rd89];
	setp.le.f64 	%p77, %fd240, 0d3FF0000000000000;
	selp.f64 	%fd241, 0d3FF0000000000000, 0d0000000000000000, %p77;
	add.f64 	%fd242, %fd239, %fd241;
	add.s32 	%r193, %r336, 3840;
	mul.wide.u32 	%rd90, %r193, 8;
	add.s64 	%rd91, %rd1, %rd90;
	ld.global.f64 	%fd243, [%rd91];
	setp.le.f64 	%p78, %fd243, 0d3FF0000000000000;
	selp.f64 	%fd244, 0d3FF0000000000000, 0d0000000000000000, %p78;
	add.f64 	%fd245, %fd242, %fd244;
	add.s32 	%r194, %r336, 4480;
	mul.wide.u32 	%rd92, %r194, 8;
	add.s64 	%rd93, %rd1, %rd92;
	ld.global.f64 	%fd246, [%rd93];
	setp.le.f64 	%p79, %fd246, 0d3FF0000000000000;
	selp.f64 	%fd247, 0d3FF0000000000000, 0d0000000000000000, %p79;
	add.f64 	%fd248, %fd245, %fd247;
	add.s32 	%r195, %r336, 5120;
	mul.wide.u32 	%rd94, %r195, 8;
	add.s64 	%rd95, %rd1, %rd94;
	ld.global.f64 	%fd249, [%rd95];
	setp.le.f64 	%p80, %fd249, 0d3FF0000000000000;
	selp.f64 	%fd250, 0d3FF0000000000000, 0d0000000000000000, %p80;
	add.f64 	%fd251, %fd248, %fd250;
	add.s32 	%r196, %r336, 5760;
	mul.wide.u32 	%rd96, %r196, 8;
	add.s64 	%rd97, %rd1, %rd96;
	ld.global.f64 	%fd252, [%rd97];
	setp.le.f64 	%p81, %fd252, 0d3FF0000000000000;
	selp.f64 	%fd253, 0d3FF0000000000000, 0d0000000000000000, %p81;
	add.f64 	%fd254, %fd251, %fd253;
	add.s32 	%r197, %r336, 6400;
	mul.wide.u32 	%rd98, %r197, 8;
	add.s64 	%rd99, %rd1, %rd98;
	ld.global.f64 	%fd255, [%rd99];
	setp.le.f64 	%p82, %fd255, 0d3FF0000000000000;
	selp.f64 	%fd256, 0d3FF0000000000000, 0d0000000000000000, %p82;
	add.f64 	%fd257, %fd254, %fd256;
	add.s32 	%r198, %r336, 7040;
	mul.wide.u32 	%rd100, %r198, 8;
	add.s64 	%rd101, %rd1, %rd100;
	ld.global.f64 	%fd258, [%rd101];
	setp.le.f64 	%p83, %fd258, 0d3FF0000000000000;
	selp.f64 	%fd259, 0d3FF0000000000000, 0d0000000000000000, %p83;
	add.f64 	%fd260, %fd257, %fd259;
	add.s32 	%r199, %r336, 7680;
	mul.wide.u32 	%rd102, %r199, 8;
	add.s64 	%rd103, %rd1, %rd102;
	ld.global.f64 	%fd261, [%rd103];
	setp.le.f64 	%p84, %fd261, 0d3FF0000000000000;
	selp.f64 	%fd262, 0d3FF0000000000000, 0d0000000000000000, %p84;
	add.f64 	%fd263, %fd260, %fd262;
	add.s32 	%r200, %r336, 8320;
	mul.wide.u32 	%rd104, %r200, 8;
	add.s64 	%rd105, %rd1, %rd104;
	ld.global.f64 	%fd264, [%rd105];
	setp.le.f64 	%p85, %fd264, 0d3FF0000000000000;
	selp.f64 	%fd265, 0d3FF0000000000000, 0d0000000000000000, %p85;
	add.f64 	%fd266, %fd263, %fd265;
	add.s32 	%r201, %r336, 8960;
	mul.wide.u32 	%rd106, %r201, 8;
	add.s64 	%rd107, %rd1, %rd106;
	ld.global.f64 	%fd267, [%rd107];
	setp.le.f64 	%p86, %fd267, 0d3FF0000000000000;
	selp.f64 	%fd268, 0d3FF0000000000000, 0d0000000000000000, %p86;
	add.f64 	%fd269, %fd266, %fd268;
	add.s32 	%r202, %r336, 9600;
	mul.wide.u32 	%rd108, %r202, 8;
	add.s64 	%rd109, %rd1, %rd108;
	ld.global.f64 	%fd270, [%rd109];
	setp.le.f64 	%p87, %fd270, 0d3FF0000000000000;
	selp.f64 	%fd271, 0d3FF0000000000000, 0d0000000000000000, %p87;
	add.f64 	%fd439, %fd269, %fd271;
	add.s32 	%r337, %r337, 10240;
	add.s32 	%r336, %r336, 10240;
	add.s32 	%r335, %r335, 16;
	setp.ne.s32 	%p88, %r335, 0;
	@%p88 bra 	$L__BB7_6;
	add.s32 	%r338, %r337, -5120;
$L__BB7_8:
	setp.eq.s32 	%p89, %r11, 0;
	@%p89 bra 	$L__BB7_17;
	and.b32  	%r23, %r10, 7;
	setp.lt.u32 	%p90, %r11, 8;
	@%p90 bra 	$L__BB7_11;
	add.s32 	%r203, %r338, %r347;
	mul.wide.u32 	%rd110, %r203, 8;
	add.s64 	%rd111, %rd1, %rd110;
	ld.global.f64 	%fd273, [%rd111];
	setp.le.f64 	%p91, %fd273, 0d3FF0000000000000;
	selp.f64 	%fd274, 0d3FF0000000000000, 0d0000000000000000, %p91;
	add.f64 	%fd275, %fd439, %fd274;
	add.s32 	%r204, %r203, 640;
	mul.wide.u32 	%rd112, %r204, 8;
	add.s64 	%rd113, %rd1, %rd112;
	ld.global.f64 	%fd276, [%rd113];
	setp.le.f64 	%p92, %fd276, 0d3FF0000000000000;
	selp.f64 	%fd277, 0d3FF0000000000000, 0d0000000000000000, %p92;
	add.f64 	%fd278, %fd275, %fd277;
	add.s32 	%r205, %r203, 1280;
	mul.wide.u32 	%rd114, %r205, 8;
	add.s64 	%rd115, %rd1, %rd114;
	ld.global.f64 	%fd279, [%rd115];
	setp.le.f64 	%p93, %fd279, 0d3FF0000000000000;
	selp.f64 	%fd280, 0d3FF0000000000000, 0d0000000000000000, %p93;
	add.f64 	%fd281, %fd278, %fd280;
	add.s32 	%r206, %r203, 1920;
	mul.wide.u32 	%rd116, %r206, 8;
	add.s64 	%rd117, %rd1, %rd116;
	ld.global.f64 	%fd282, [%rd117];
	setp.le.f64 	%p94, %fd282, 0d3FF0000000000000;
	selp.f64 	%fd283, 0d3FF0000000000000, 0d0000000000000000, %p94;
	add.f64 	%fd284, %fd281, %fd283;
	add.s32 	%r207, %r203, 2560;
	mul.wide.u32 	%rd118, %r207, 8;
	add.s64 	%rd119, %rd1, %rd118;
	ld.global.f64 	%fd285, [%rd119];
	setp.le.f64 	%p95, %fd285, 0d3FF0000000000000;
	selp.f64 	%fd286, 0d3FF0000000000000, 0d0000000000000000, %p95;
	add.f64 	%fd287, %fd284, %fd286;
	add.s32 	%r208, %r203, 3200;
	mul.wide.u32 	%rd120, %r208, 8;
	add.s64 	%rd121, %rd1, %rd120;
	ld.global.f64 	%fd288, [%rd121];
	setp.le.f64 	%p96, %fd288, 0d3FF0000000000000;
	selp.f64 	%fd289, 0d3FF0000000000000, 0d0000000000000000, %p96;
	add.f64 	%fd290, %fd287, %fd289;
	add.s32 	%r209, %r203, 3840;
	mul.wide.u32 	%rd122, %r209, 8;
	add.s64 	%rd123, %rd1, %rd122;
	ld.global.f64 	%fd291, [%rd123];
	setp.le.f64 	%p97, %fd291, 0d3FF0000000000000;
	selp.f64 	%fd292, 0d3FF0000000000000, 0d0000000000000000, %p97;
	add.f64 	%fd293, %fd290, %fd292;
	add.s32 	%r210, %r203, 4480;
	mul.wide.u32 	%rd124, %r210, 8;
	add.s64 	%rd125, %rd1, %rd124;
	ld.global.f64 	%fd294, [%rd125];
	setp.le.f64 	%p98, %fd294, 0d3FF0000000000000;
	selp.f64 	%fd295, 0d3FF0000000000000, 0d0000000000000000, %p98;
	add.f64 	%fd439, %fd293, %fd295;
	add.s32 	%r338, %r338, 5120;
$L__BB7_11:
	setp.eq.s32 	%p99, %r23, 0;
	@%p99 bra 	$L__BB7_17;
	and.b32  	%r26, %r10, 3;
	setp.lt.u32 	%p100, %r23, 4;
	@%p100 bra 	$L__BB7_14;
	add.s32 	%r211, %r338, %r347;
	mul.wide.u32 	%rd126, %r211, 8;
	add.s64 	%rd127, %rd1, %rd126;
	ld.global.f64 	%fd297, [%rd127];
	setp.le.f64 	%p101, %fd297, 0d3FF0000000000000;
	selp.f64 	%fd298, 0d3FF0000000000000, 0d0000000000000000, %p101;
	add.f64 	%fd299, %fd439, %fd298;
	add.s32 	%r212, %r211, 640;
	mul.wide.u32 	%rd128, %r212, 8;
	add.s64 	%rd129, %rd1, %rd128;
	ld.global.f64 	%fd300, [%rd129];
	setp.le.f64 	%p102, %fd300, 0d3FF0000000000000;
	selp.f64 	%fd301, 0d3FF0000000000000, 0d0000000000000000, %p102;
	add.f64 	%fd302, %fd299, %fd301;
	add.s32 	%r213, %r211, 1280;
	mul.wide.u32 	%rd130, %r213, 8;
	add.s64 	%rd131, %rd1, %rd130;
	ld.global.f64 	%fd303, [%rd131];
	setp.le.f64 	%p103, %fd303, 0d3FF0000000000000;
	selp.f64 	%fd304, 0d3FF0000000000000, 0d0000000000000000, %p103;
	add.f64 	%fd305, %fd302, %fd304;
	add.s32 	%r214, %r211, 1920;
	mul.wide.u32 	%rd132, %r214, 8;
	add.s64 	%rd133, %rd1, %rd132;
	ld.global.f64 	%fd306, [%rd133];
	setp.le.f64 	%p104, %fd306, 0d3FF0000000000000;
	selp.f64 	%fd307, 0d3FF0000000000000, 0d0000000000000000, %p104;
	add.f64 	%fd439, %fd305, %fd307;
	add.s32 	%r338, %r338, 2560;
$L__BB7_14:
	setp.eq.s32 	%p105, %r26, 0;
	@%p105 bra 	$L__BB7_17;
	add.s32 	%r342, %r338, %r347;
	neg.s32 	%r341, %r26;
$L__BB7_16:
	.pragma "nounroll";
	mul.wide.u32 	%rd134, %r342, 8;
	add.s64 	%rd135, %rd1, %rd134;
	ld.global.f64 	%fd308, [%rd135];
	setp.le.f64 	%p106, %fd308, 0d3FF0000000000000;
	selp.f64 	%fd309, 0d3FF0000000000000, 0d0000000000000000, %p106;
	add.f64 	%fd439, %fd439, %fd309;
	add.s32 	%r342, %r342, 640;
	add.s32 	%r341, %r341, 1;
	setp.ne.s32 	%p107, %r341, 0;
	@%p107 bra 	$L__BB7_16;
$L__BB7_17:
	setp.lt.u32 	%p108, %r6, 640;
	@%p108 bra 	$L__BB7_22;
	// begin inline asm
	mov.u32 %r278, %laneid;
	// end inline asm
	mov.b64 	%rd146, %fd439;
	mov.b64 	{%r280, %r285}, %rd146;
	mov.b32 	%r286, 1;
	mov.b32 	%r327, 31;
	mov.b32 	%r328, -1;
	// begin inline asm
	shfl.sync.down.b32 %r279, %r280, %r286, %r327, %r328;
	// end inline asm
	// begin inline asm
	shfl.sync.down.b32 %r284, %r285, %r286, %r327, %r328;
	// end inline asm
	mov.b64 	%rd147, {%r279, %r284};
	mov.b64 	%fd380, %rd147;
	setp.gt.s32 	%p136, %r278, 30;
	add.f64 	%fd381, %fd439, %fd380;
	selp.f64 	%fd382, %fd439, %fd381, %p136;
	mov.b64 	%rd148, %fd382;
	mov.b64 	{%r290, %r295}, %rd148;
	mov.b32 	%r296, 2;
	// begin inline asm
	shfl.sync.down.b32 %r289, %r290, %r296, %r327, %r328;
	// end inline asm
	// begin inline asm
	shfl.sync.down.b32 %r294, %r295, %r296, %r327, %r328;
	// end inline asm
	mov.b64 	%rd149, {%r289, %r294};
	mov.b64 	%fd383, %rd149;
	setp.gt.s32 	%p137, %r278, 29;
	add.f64 	%fd384, %fd382, %fd383;
	selp.f64 	%fd385, %fd382, %fd384, %p137;
	mov.b64 	%rd150, %fd385;
	mov.b64 	{%r300, %r305}, %rd150;
	mov.b32 	%r306, 4;
	// begin inline asm
	shfl.sync.down.b32 %r299, %r300, %r306, %r327, %r328;
	// end inline asm
	// begin inline asm
	shfl.sync.down.b32 %r304, %r305, %r306, %r327, %r328;
	// end inline asm
	mov.b64 	%rd151, {%r299, %r304};
	mov.b64 	%fd386, %rd151;
	setp.gt.s32 	%p138, %r278, 27;
	add.f64 	%fd387, %fd385, %fd386;
	selp.f64 	%fd388, %fd385, %fd387, %p138;
	mov.b64 	%rd152, %fd388;
	mov.b64 	{%r310, %r315}, %rd152;
	mov.b32 	%r316, 8;
	// begin inline asm
	shfl.sync.down.b32 %r309, %r310, %r316, %r327, %r328;
	// end inline asm
	// begin inline asm
	shfl.sync.down.b32 %r314, %r315, %r316, %r327, %r328;
	// end inline asm
	mov.b64 	%rd153, {%r309, %r314};
	mov.b64 	%fd389, %rd153;
	setp.gt.s32 	%p139, %r278, 23;
	add.f64 	%fd390, %fd388, %fd389;
	selp.f64 	%fd391, %fd388, %fd390, %p139;
	mov.b64 	%rd154, %fd391;
	mov.b64 	{%r320, %r325}, %rd154;
	mov.b32 	%r326, 16;
	// begin inline asm
	shfl.sync.down.b32 %r319, %r320, %r326, %r327, %r328;
	// end inline asm
	// begin inline asm
	shfl.sync.down.b32 %r324, %r325, %r326, %r327, %r328;
	// end inline asm
	mov.b64 	%rd155, {%r319, %r324};
	mov.b64 	%fd392, %rd155;
	setp.gt.s32 	%p140, %r278, 15;
	add.f64 	%fd16, %fd391, %fd392;
	selp.f64 	%fd450, %fd391, %fd16, %p140;
	setp.ne.s32 	%p141, %r278, 0;
	@%p141 bra 	$L__BB7_20;
	shr.u32 	%r329, %r7, 2;
	and.b32  	%r330, %r329, 248;
	mov.u32 	%r331, _ZZN3cub18CUB_300001_SM_10006detail6reduce18DeviceReduceKernelINS2_10policy_hubIdjN4cuda3std3__44plusIdEEE10Policy1000EN6thrust24THRUST_300001_SM_1000_NS6detail15normal_iteratorINSD_10device_ptrIdEEEEjS9_d16greater_than_oneEEvT0_PT3_T1_NS0_13GridEvenShareISN_EET2_T4_E12temp_storage;
	add.s32 	%r332, %r331, %r330;
	st.shared.f64 	[%r332+24], %fd16;
$L__BB7_20:
	bar.sync 	0;
	setp.ne.s32 	%p142, %r7, 0;
	@%p142 bra 	$L__BB7_48;
	ld.shared.f64 	%fd393, [_ZZN3cub18CUB_300001_SM_10006detail6reduce18DeviceReduceKernelINS2_10policy_hubIdjN4cuda3std3__44plusIdEEE10Policy1000EN6thrust24THRUST_300001_SM_1000_NS6detail15normal_iteratorINSD_10device_ptrIdEEEEjS9_d16greater_than_oneEEvT0_PT3_T1_NS0_13GridEvenShareISN_EET2_T4_E12temp_storage+32];
	add.f64 	%fd394, %fd450, %fd393;
	ld.shared.f64 	%fd395, [_ZZN3cub18CUB_300001_SM_10006detail6reduce18DeviceReduceKernelINS2_10policy_hubIdjN4cuda3std3__44plusIdEEE10Policy1000EN6thrust24THRUST_300001_SM_1000_NS6detail15normal_iteratorINSD_10device_ptrIdEEEEjS9_d16greater_than_oneEEvT0_PT3_T1_NS0_13GridEvenShareISN_EET2_T4_E12temp_storage+40];
	add.f64 	%fd396, %fd394, %fd395;
	ld.shared.f64 	%fd397, [_ZZN3cub18CUB_300001_SM_10006detail6reduce18DeviceReduceKernelINS2_10policy_hubIdjN4cuda3std3__44plusIdEEE10Policy1000EN6thrust24THRUST_300001_SM_1000_NS6detail15normal_iteratorINSD_10device_ptrIdEEEEjS9_d16greater_than_oneEEvT0_PT3_T1_NS0_13GridEvenShareISN_EET2_T4_E12temp_storage+48];
	add.f64 	%fd398, %fd396, %fd397;
	ld.shared.f64 	%fd399, [_ZZN3cub18CUB_300001_SM_10006detail6reduce18DeviceReduceKernelINS2_10policy_hubIdjN4cuda3std3__44plusIdEEE10Policy1000EN6thrust24THRUST_300001_SM_1000_NS6detail15normal_iteratorINSD_10device_ptrIdEEEEjS9_d16greater_than_oneEEvT0_PT3_T1_NS0_13GridEvenShareISN_EET2_T4_E12temp_storage+56];
	add.f64 	%fd400, %fd398, %fd399;
	ld.shared.f64 	%fd401, [_ZZN3cub18CUB_300001_SM_10006detail6reduce18DeviceReduceKernelINS2_10policy_hubIdjN4cuda3std3__44plusIdEEE10Policy1000EN6thrust24THRUST_300001_SM_1000_NS6detail15normal_iteratorINSD_10device_ptrIdEEEEjS9_d16greater_than_oneEEvT0_PT3_T1_NS0_13GridEvenShareISN_EET2_T4_E12temp_storage+64];
	add.f64 	%fd402, %fd400, %fd401;
	ld.shared.f64 	%fd403, [_ZZN3cub18CUB_300001_SM_10006detail6reduce18DeviceReduceKernelINS2_10policy_hubIdjN4cuda3std3__44plusIdEEE10Policy1000EN6thrust24THRUST_300001_SM_1000_NS6detail15normal_iteratorINSD_10device_ptrIdEEEEjS9_d16greater_than_oneEEvT0_PT3_T1_NS0_13GridEvenShareISN_EET2_T4_E12temp_storage+72];
	add.f64 	%fd404, %fd402, %fd403;
	ld.shared.f64 	%fd405, [_ZZN3cub18CUB_300001_SM_10006detail6reduce18DeviceReduceKernelINS2_10policy_hubIdjN4cuda3std3__44plusIdEEE10Policy1000EN6thrust24THRUST_300001_SM_1000_NS6detail15normal_iteratorINSD_10device_ptrIdEEEEjS9_d16greater_than_oneEEvT0_PT3_T1_NS0_13GridEvenShareISN_EET2_T4_E12temp_storage+80];
	add.f64 	%fd406, %fd404, %fd405;
	ld.shared.f64 	%fd407, [_ZZN3cub18CUB_300001_SM_10006detail6reduce18DeviceReduceKernelINS2_10policy_hubIdjN4cuda3std3__44plusIdEEE10Policy1000EN6thrust24THRUST_300001_SM_1000_NS6detail15normal_iteratorINSD_10device_ptrIdEEEEjS9_d16greater_than_oneEEvT0_PT3_T1_NS0_13GridEvenShareISN_EET2_T4_E12temp_storage+88];
	add.f64 	%fd408, %fd406, %fd407;
	ld.shared.f64 	%fd409, [_ZZN3cub18CUB_300001_SM_10006detail6reduce18DeviceReduceKernelINS2_10policy_hubIdjN4cuda3std3__44plusIdEEE10Policy1000EN6thrust24THRUST_300001_SM_1000_NS6detail15normal_iteratorINSD_10device_ptrIdEEEEjS9_d16greater_than_oneEEvT0_PT3_T1_NS0_13GridEvenShareISN_EET2_T4_E12temp_storage+96];
	add.f64 	%fd410, %fd408, %fd409;
	ld.shared.f64 	%fd411, [_ZZN3cub18CUB_300001_SM_10006detail6reduce18DeviceReduceKernelINS2_10policy_hubIdjN4cuda3std3__44plusIdEEE10Policy1000EN6thrust24THRUST_300001_SM_1000_NS6detail15normal_iteratorINSD_10device_ptrIdEEEEjS9_d16greater_than_oneEEvT0_PT3_T1_NS0_13GridEvenShareISN_EET2_T4_E12temp_storage+104];
	add.f64 	%fd412, %fd410, %fd411;
	ld.shared.f64 	%fd413, [_ZZN3cub18CUB_300001_SM_10006detail6reduce18DeviceReduceKernelINS2_10policy_hubIdjN4cuda3std3__44plusIdEEE10Policy1000EN6thrust24THRUST_300001_SM_1000_NS6detail15normal_iteratorINSD_10device_ptrIdEEEEjS9_d16greater_than_oneEEvT0_PT3_T1_NS0_13GridEvenShareISN_EET2_T4_E12temp_storage+112];
	add.f64 	%fd414, %fd412, %fd413;
	ld.shared.f64 	%fd415, [_ZZN3cub18CUB_300001_SM_10006detail6reduce18DeviceReduceKernelINS2_10policy_hubIdjN4cuda3std3__44plusIdEEE10Policy1000EN6thrust24THRUST_300001_SM_1000_NS6detail15normal_iteratorINSD_10device_ptrIdEEEEjS9_d16greater_than_oneEEvT0_PT3_T1_NS0_13GridEvenShareISN_EET2_T4_E12temp_storage+120];
	add.f64 	%fd416, %fd414, %fd415;
	ld.shared.f64 	%fd417, [_ZZN3cub18CUB_300001_SM_10006detail6reduce18DeviceReduceKernelINS2_10policy_hubIdjN4cuda3std3__44plusIdEEE10Policy1000EN6thrust24THRUST_300001_SM_1000_NS6detail15normal_iteratorINSD_10device_ptrIdEEEEjS9_d16greater_than_oneEEvT0_PT3_T1_NS0_13GridEvenShareISN_EET2_T4_E12temp_storage+128];
	add.f64 	%fd418, %fd416, %fd417;
	ld.shared.f64 	%fd419, [_ZZN3cub18CUB_300001_SM_10006detail6reduce18DeviceReduceKernelINS2_10policy_hubIdjN4cuda3std3__44plusIdEEE10Policy1000EN6thrust24THRUST_300001_SM_1000_NS6detail15normal_iteratorINSD_10device_ptrIdEEEEjS9_d16greater_than_oneEEvT0_PT3_T1_NS0_13GridEvenShareISN_EET2_T4_E12temp_storage+136];
	add.f64 	%fd420, %fd418, %fd419;
	ld.shared.f64 	%fd421, [_ZZN3cub18CUB_300001_SM_10006detail6reduce18DeviceReduceKernelINS2_10policy_hubIdjN4cuda3std3__44plusIdEEE10Policy1000EN6thrust24THRUST_300001_SM_1000_NS6detail15normal_iteratorINSD_10device_ptrIdEEEEjS9_d16greater_than_oneEEvT0_PT3_T1_NS0_13GridEvenShareISN_EET2_T4_E12temp_storage+144];
	add.f64 	%fd422, %fd420, %fd421;
	ld.shared.f64 	%fd423, [_ZZN3cub18CUB_300001_SM_10006detail6reduce18DeviceReduceKernelINS2_10policy_hubIdjN4cuda3std3__44plusIdEEE10Policy1000EN6thrust24THRUST_300001_SM_1000_NS6detail15normal_iteratorINSD_10device_ptrIdEEEEjS9_d16greater_than_oneEEvT0_PT3_T1_NS0_13GridEvenShareISN_EET2_T4_E12temp_storage+152];
	add.f64 	%fd424, %fd422, %fd423;
	ld.shared.f64 	%fd425, [_ZZN3cub18CUB_300001_SM_10006detail6reduce18DeviceReduceKernelINS2_10policy_hubIdjN4cuda3std3__44plusIdEEE10Policy1000EN6thrust24THRUST_300001_SM_1000_NS6detail15normal_iteratorINSD_10device_ptrIdEEEEjS9_d16greater_than_oneEEvT0_PT3_T1_NS0_13GridEvenShareISN_EET2_T4_E12temp_storage+160];
	add.f64 	%fd426, %fd424, %fd425;
	ld.shared.f64 	%fd427, [_ZZN3cub18CUB_300001_SM_10006detail6reduce18DeviceReduceKernelINS2_10policy_hubIdjN4cuda3std3__44plusIdEEE10Policy1000EN6thrust24THRUST_300001_SM_1000_NS6detail15normal_iteratorINSD_10device_ptrIdEEEEjS9_d16greater_than_oneEEvT0_PT3_T1_NS0_13GridEvenShareISN_EET2_T4_E12temp_storage+168];
	add.f64 	%fd428, %fd426, %fd427;
	ld.shared.f64 	%fd429, [_ZZN3cub18CUB_300001_SM_10006detail6reduce18DeviceReduceKernelINS2_10policy_hubIdjN4cuda3std3__44plusIdEEE10Policy1000EN6thrust24THRUST_300001_SM_1000_NS6detail15normal_iteratorINSD_10device_ptrIdEEEEjS9_d16greater_than_oneEEvT0_PT3_T1_NS0_13GridEvenShareISN_EET2_T4_E12temp_storage+176];
	add.f64 	%fd450, %fd428, %fd429;
	bra.uni 	$L__BB7_48;
$L__BB7_22:
	// begin inline asm
	mov.u32 %r215, %laneid;
	// end inline asm
	and.b32  	%r266, %r7, 992;
	add.s32 	%r267, %r266, 32;
	setp.gt.u32 	%p109, %r267, %r6;
	not.b32 	%r268, %r266;
	add.s32 	%r269, %r6, %r268;
	selp.b32 	%r264, %r269, 31, %p109;
	mov.b64 	%rd136, %fd439;
	mov.b64 	{%r217, %r222}, %rd136;
	mov.b32 	%r223, 1;
	mov.b32 	%r265, -1;
	// begin inline asm
	shfl.sync.down.b32 %r216, %r217, %r223, %r264, %r265;
	// end inline asm
	// begin inline asm
	shfl.sync.down.b32 %r221, %r222, %r223, %r264, %r265;
	// end inline asm
	mov.b64 	%rd137, {%r216, %r221};
	mov.b64 	%fd310, %rd137;
	setp.lt.s32 	%p110, %r215, %r264;
	add.f64 	%fd311, %fd439, %fd310;
	selp.f64 	%fd312, %fd311, %fd439, %p110;
	mov.b64 	%rd138, %fd312;
	mov.b64 	{%r227, %r232}, %rd138;
	mov.b32 	%r233, 2;
	// begin inline asm
	shfl.sync.down.b32 %r226, %r227, %r233, %r264, %r265;
	// end inline asm
	// begin inline asm
	shfl.sync.down.b32 %r231, %r232, %r233, %r264, %r265;
	// end inline asm
	mov.b64 	%rd139, {%r226, %r231};
	mov.b64 	%fd313, %rd139;
	add.s32 	%r270, %r215, 2;
	setp.gt.s32 	%p111, %r270, %r264;
	add.f64 	%fd314, %fd312, %fd313;
	selp.f64 	%fd315, %fd312, %fd314, %p111;
	mov.b64 	%rd140, %fd315;
	mov.b64 	{%r237, %r242}, %rd140;
	mov.b32 	%r243, 4;
	// begin inline asm
	shfl.sync.down.b32 %r236, %r237, %r243, %r264, %r265;
	// end inline asm
	// begin inline asm
	shfl.sync.down.b32 %r241, %r242, %r243, %r264, %r265;
	// end inline asm
	mov.b64 	%rd141, {%r236, %r241};
	mov.b64 	%fd316, %rd141;
	add.s32 	%r271, %r215, 4;
	setp.gt.s32 	%p112, %r271, %r264;
	add.f64 	%fd317, %fd315, %fd316;
	selp.f64 	%fd318, %fd315, %fd317, %p112;
	mov.b64 	%rd142, %fd318;
	mov.b64 	{%r247, %r252}, %rd142;
	mov.b32 	%r253, 8;
	// begin inline asm
	shfl.sync.down.b32 %r246, %r247, %r253, %r264, %r265;
	// end inline asm
	// begin inline asm
	shfl.sync.down.b32 %r251, %r252, %r253, %r264, %r265;
	// end inline asm
	mov.b64 	%rd143, {%r246, %r251};
	mov.b64 	%fd319, %rd143;
	add.s32 	%r272, %r215, 8;
	setp.gt.s32 	%p113, %r272, %r264;
	add.f64 	%fd320, %fd318, %fd319;
	selp.f64 	%fd321, %fd318, %fd320, %p113;
	mov.b64 	%rd144, %fd321;
	mov.b64 	{%r257, %r262}, %rd144;
	mov.b32 	%r263, 16;
	// begin inline asm
	shfl.sync.down.b32 %r256, %r257, %r263, %r264, %r265;
	// end inline asm
	// begin inline asm
	shfl.sync.down.b32 %r261, %r262, %r263, %r264, %r265;
	// end inline asm
	mov.b64 	%rd145, {%r256, %r261};
	mov.b64 	%fd322, %rd145;
	add.s32 	%r273, %r215, 16;
	setp.gt.s32 	%p114, %r273, %r264;
	add.f64 	%fd323, %fd321, %fd322;
	selp.f64 	%fd450, %fd321, %fd323, %p114;
	setp.ne.s32 	%p115, %r215, 0;
	@%p115 bra 	$L__BB7_24;
	shr.u32 	%r274, %r7, 2;
	and.b32  	%r275, %r274, 248;
	mov.u32 	%r276, _ZZN3cub18CUB_300001_SM_10006detail6reduce18DeviceReduceKernelINS2_10policy_hubIdjN4cuda3std3__44plusIdEEE10Policy1000EN6thrust24THRUST_300001_SM_1000_NS6detail15normal_iteratorINSD_10device_ptrIdEEEEjS9_d16greater_than_oneEEvT0_PT3_T1_NS0_13GridEvenShareISN_EET2_T4_E12temp_storage;
	add.s32 	%r277, %r276, %r275;
	st.shared.f64 	[%r277+24], %fd450;
$L__BB7_24:
	bar.sync 	0;
	setp.ne.s32 	%p116, %r7, 0;
	@%p116 bra 	$L__BB7_48;
	setp.gt.u32 	%p117, %r6, 32;
	ld.shared.f64 	%fd324, [_ZZN3cub18CUB_300001_SM_10006detail6reduce18DeviceReduceKernelINS2_10policy_hubIdjN4cuda3std3__44plusIdEEE10Policy1000EN6thrust24THRUST_300001_SM_1000_NS6detail15normal_iteratorINSD_10device_ptrIdEEEEjS9_d16greater_than_oneEEvT0_PT3_T1_NS0_13GridEvenShareISN_EET2_T4_E12temp_storage+32];
	add.f64 	%fd325, %fd450, %fd324;
	selp.f64 	%fd326, %fd325, %fd450, %p117;
	setp.gt.u32 	%p118, %r6, 64;
	ld.shared.f64 	%fd327, [_ZZN3cub18CUB_300001_SM_10006detail6reduce18DeviceReduceKernelINS2_10policy_hubIdjN4cuda3std3__44plusIdEEE10Policy1000EN6thrust24THRUST_300001_SM_1000_NS6detail15normal_iteratorINSD_10device_ptrIdEEEEjS9_d16greater_than_oneEEvT0_PT3_T1_NS0_13GridEvenShareISN_EET2_T4_E12temp_storage+40];
	add.f64 	%fd328, %fd327, %fd326;
	selp.f64 	%fd329, %fd328, %fd326, %p118;
	setp.gt.u32 	%p119, %r6, 96;
	ld.shared.f64 	%fd330, [_ZZN3cub18CUB_300001_SM_10006detail6reduce18DeviceReduceKernelINS2_10policy_hubIdjN4cuda3std3__44plusIdEEE10Policy1000EN6thrust24THRUST_300001_SM_1000_NS6detail15normal_iteratorINSD_10device_ptrIdEEEEjS9_d16greater_than_oneEEvT0_PT3_T1_NS0_13GridEvenShareISN_EET2_T4_E12temp_storage+48];
	add.f64 	%fd331, %fd330, %fd329;
	selp.f64 	%fd332, %fd331, %fd329, %p119;
	setp.gt.u32 	%p120, %r6, 128;
	ld.shared.f64 	%fd333, [_ZZN3cub18CUB_300001_SM_10006detail6reduce18DeviceReduceKernelINS2_10policy_hubIdjN4cuda3std3__44plusIdEEE10Policy1000EN6thrust24THRUST_300001_SM_1000_NS6detail15normal_iteratorINSD_10device_ptrIdEEEEjS9_d16greater_than_oneEEvT0_PT3_T1_NS0_13GridEvenShareISN_EET2_T4_E12temp_storage+56];
	add.f64 	%fd334, %fd333, %fd332;
	selp.f64 	%fd335, %fd334, %fd332, %p120;
	setp.gt.u32 	%p121, %r6, 160;
	ld.shared.f64 	%fd336, [_ZZN3cub18CUB_300001_SM_10006detail6reduce18DeviceReduceKernelINS2_10policy_hubIdjN4cuda3std3__44plusIdEEE10Policy1000EN6thrust24THRUST_300001_SM_1000_NS6detail15normal_iteratorINSD_10device_ptrIdEEEEjS9_d16greater_than_oneEEvT0_PT3_T1_NS0_13GridEvenShareISN_EET2_T4_E12temp_storage+64];
	add.f64 	%fd337, %fd336, %fd335;
	selp.f64 	%fd338, %fd337, %fd335, %p121;
	setp.gt.u32 	%p122, %r6, 192;
	ld.shared.f64 	%fd339, [_ZZN3cub18CUB_300001_SM_10006detail6reduce18DeviceReduceKernelINS2_10policy_hubIdjN4cuda3std3__44plusIdEEE10Policy1000EN6thrust24THRUST_300001_SM_1000_NS6detail15normal_iteratorINSD_10device_ptrIdEEEEjS9_d16greater_than_oneEEvT0_PT3_T1_NS0_13GridEvenShareISN_EET2_T4_E12temp_storage+72];
	add.f64 	%fd340, %fd339, %fd338;
	selp.f64 	%fd341, %fd340, %fd338, %p122;
	setp.gt.u32 	%p123, %r6, 224;
	ld.shared.f64 	%fd342, [_ZZN3cub18CUB_300001_SM_10006detail6reduce18DeviceReduceKernelINS2_10policy_hubIdjN4cuda3std3__44plusIdEEE10Policy1000EN6thrust24THRUST_300001_SM_1000_NS6detail15normal_iteratorINSD_10device_ptrIdEEEEjS9_d16greater_than_oneEEvT0_PT3_T1_NS0_13GridEvenShareISN_EET2_T4_E12temp_storage+80];
	add.f64 	%fd343, %fd342, %fd341;
	selp.f64 	%fd344, %fd343, %fd341, %p123;
	setp.gt.u32 	%p124, %r6, 256;
	ld.shared.f64 	%fd345, [_ZZN3cub18CUB_300001_SM_10006detail6reduce18DeviceReduceKernelINS2_10policy_hubIdjN4cuda3std3__44plusIdEEE10Policy1000EN6thrust24THRUST_300001_SM_1000_NS6detail15normal_iteratorINSD_10device_ptrIdEEEEjS9_d16greater_than_oneEEvT0_PT3_T1_NS0_13GridEvenShareISN_EET2_T4_E12temp_storage+88];
	add.f64 	%fd346, %fd345, %fd344;
	selp.f64 	%fd347, %fd346, %fd344, %p124;
	setp.gt.u32 	%p125, %r6, 288;
	ld.shared.f64 	%fd348, [_ZZN3cub18CUB_300001_SM_10006detail6reduce18DeviceReduceKernelINS2_10policy_hubIdjN4cuda3std3__44plusIdEEE10Policy1000EN6thrust24THRUST_300001_SM_1000_NS6detail15normal_iteratorINSD_10device_ptrIdEEEEjS9_d16greater_than_oneEEvT0_PT3_T1_NS0_13GridEvenShareISN_EET2_T4_E12temp_storage+96];
	add.f64 	%fd349, %fd348, %fd347;
	selp.f64 	%fd350, %fd349, %fd347, %p125;
	setp.gt.u32 	%p126, %r6, 320;
	ld.shared.f64 	%fd351, [_ZZN3cub18CUB_300001_SM_10006detail6reduce18DeviceReduceKernelINS2_10policy_hubIdjN4cuda3std3__44plusIdEEE10Policy1000EN6thrust24THRUST_300001_SM_1000_NS6detail15normal_iteratorINSD_10device_ptrIdEEEEjS9_d16greater_than_oneEEvT0_PT3_T1_NS0_13GridEvenShareISN_EET2_T4_E12temp_storage+104];
	add.f64 	%fd352, %fd351, %fd350;
	selp.f64 	%fd353, %fd352, %fd350, %p126;
	setp.gt.u32 	%p127, %r6, 352;
	ld.shared.f64 	%fd354, [_ZZN3cub18CUB_300001_SM_10006detail6reduce18DeviceReduceKernelINS2_10policy_hubIdjN4cuda3std3__44plusIdEEE10Policy1000EN6thrust24THRUST_300001_SM_1000_NS6detail15normal_iteratorINSD_10device_ptrIdEEEEjS9_d16greater_than_oneEEvT0_PT3_T1_NS0_13GridEvenShareISN_EET2_T4_E12temp_storage+112];
	add.f64 	%fd355, %fd354, %fd353;
	selp.f64 	%fd356, %fd355, %fd353, %p127;
	setp.gt.u32 	%p128, %r6, 384;
	ld.shared.f64 	%fd357, [_ZZN3cub18CUB_300001_SM_10006detail6reduce18DeviceReduceKernelINS2_10policy_hubIdjN4cuda3std3__44plusIdEEE10Policy1000EN6thrust24THRUST_300001_SM_1000_NS6detail15normal_iteratorINSD_10device_ptrIdEEEEjS9_d16greater_than_oneEEvT0_PT3_T1_NS0_13GridEvenShareISN_EET2_T4_E12temp_storage+120];
	add.f64 	%fd358, %fd357, %fd356;
	selp.f64 	%fd359, %fd358, %fd356, %p128;
	setp.gt.u32 	%p129, %r6, 416;
	ld.shared.f64 	%fd360, [_ZZN3cub18CUB_300001_SM_10006detail6reduce18DeviceReduceKernelINS2_10policy_hubIdjN4cuda3std3__44plusIdEEE10Policy1000EN6thrust24THRUST_300001_SM_1000_NS6detail15normal_iteratorINSD_10device_ptrIdEEEEjS9_d16greater_than_oneEEvT0_PT3_T1_NS0_13GridEvenShareISN_EET2_T4_E12temp_storage+128];
	add.f64 	%fd361, %fd360, %fd359;
	selp.f64 	%fd362, %fd361, %fd359, %p129;
	setp.gt.u32 	%p130, %r6, 448;
	ld.shared.f64 	%fd363, [_ZZN3cub18CUB_300001_SM_10006detail6reduce18DeviceReduceKernelINS2_10policy_hubIdjN4cuda3std3__44plusIdEEE10Policy1000EN6thrust24THRUST_300001_SM_1000_NS6detail15normal_iteratorINSD_10device_ptrIdEEEEjS9_d16greater_than_oneEEvT0_PT3_T1_NS0_13GridEvenShareISN_EET2_T4_E12temp_storage+136];
	add.f64 	%fd364, %fd363, %fd362;
	selp.f64 	%fd365, %fd364, %fd362, %p130;
	setp.gt.u32 	%p131, %r6, 480;
	ld.shared.f64 	%fd366, [_ZZN3cub18CUB_300001_SM_10006detail6reduce18DeviceReduceKernelINS2_10policy_hubIdjN4cuda3std3__44plusIdEEE10Policy1000EN6thrust24THRUST_300001_SM_1000_NS6detail15normal_iteratorINSD_10device_ptrIdEEEEjS9_d16greater_than_oneEEvT0_PT3_T1_NS0_13GridEvenShareISN_EET2_T4_E12temp_storage+144];
	add.f64 	%fd367, %fd366, %fd365;
	selp.f64 	%fd368, %fd367, %fd365, %p131;
	setp.gt.u32 	%p132, %r6, 512;
	ld.shared.f64 	%fd369, [_ZZN3cub18CUB_300001_SM_10006detail6reduce18DeviceReduceKernelINS2_10policy_hubIdjN4cuda3std3__44plusIdEEE10Policy1000EN6thrust24THRUST_300001_SM_1000_NS6detail15normal_iteratorINSD_10device_ptrIdEEEEjS9_d16greater_than_oneEEvT0_PT3_T1_NS0_13GridEvenShareISN_EET2_T4_E12temp_storage+152];
	add.f64 	%fd370, %fd369, %fd368;
	selp.f64 	%fd371, %fd370, %fd368, %p132;
	setp.gt.u32 	%p133, %r6, 544;
	ld.shared.f64 	%fd372, [_ZZN3cub18CUB_300001_SM_10006detail6reduce18DeviceReduceKernelINS2_10policy_hubIdjN4cuda3std3__44plusIdEEE10Policy1000EN6thrust24THRUST_300001_SM_1000_NS6detail15normal_iteratorINSD_10device_ptrIdEEEEjS9_d16greater_than_oneEEvT0_PT3_T1_NS0_13GridEvenShareISN_EET2_T4_E12temp_storage+160];
	add.f64 	%fd373, %fd372, %fd371;
	selp.f64 	%fd374, %fd373, %fd371, %p133;
	setp.gt.u32 	%p134, %r6, 576;
	ld.shared.f64 	%fd375, [_ZZN3cub18CUB_300001_SM_10006detail6reduce18DeviceReduceKernelINS2_10policy_hubIdjN4cuda3std3__44plusIdEEE10Policy1000EN6thrust24THRUST_300001_SM_1000_NS6detail15normal_iteratorINSD_10device_ptrIdEEEEjS9_d16greater_than_oneEEvT0_PT3_T1_NS0_13GridEvenShareISN_EET2_T4_E12temp_storage+168];
	add.f64 	%fd376, %fd375, %fd374;
	selp.f64 	%fd377, %fd376, %fd374, %p134;
	setp.gt.u32 	%p135, %r6, 608;
	ld.shared.f64 	%fd378, [_ZZN3cub18CUB_300001_SM_10006detail6reduce18DeviceReduceKernelINS2_10policy_hubIdjN4cuda3std3__44plusIdEEE10Policy1000EN6thrust24THRUST_300001_SM_1000_NS6detail15normal_iteratorINSD_10device_ptrIdEEEEjS9_d16greater_than_oneEEvT0_PT3_T1_NS0_13GridEvenShareISN_EET2_T4_E12temp_storage+176];
	add.f64 	%fd379, %fd378, %fd377;
	selp.f64 	%fd450, %fd379, %fd377, %p135;
	bra.uni 	$L__BB7_48;
$L__BB7_26:
	mov.u32 	%r35, %tid.x;
	add.s32 	%r72, %r347, %r35;
	mul.wide.u32 	%rd4, %r72, 8;
	add.s64 	%rd5, %rd1, %rd4;
	ld.global.f64 	%fd41, [%rd5];
	setp.le.f64 	%p2, %fd41, 0d3FF0000000000000;
	selp.f64 	%fd42, 0d3FF0000000000000, 0d0000000000000000, %p2;
	ld.global.f64 	%fd43, [%rd5+5120];
	setp.le.f64 	%p3, %fd43, 0d3FF0000000000000;
	selp.f64 	%fd44, 0d3FF0000000000000, 0d0000000000000000, %p3;
	ld.global.f64 	%fd45, [%rd5+10240];
	setp.le.f64 	%p4, %fd45, 0d3FF0000000000000;
	selp.f64 	%fd46, 0d3FF0000000000000, 0d0000000000000000, %p4;
	ld.global.f64 	%fd47, [%rd5+15360];
	setp.le.f64 	%p5, %fd47, 0d3FF0000000000000;
	selp.f64 	%fd48, 0d3FF0000000000000, 0d0000000000000000, %p5;
	ld.global.f64 	%fd49, [%rd5+20480];
	setp.le.f64 	%p6, %fd49, 0d3FF0000000000000;
	selp.f64 	%fd50, 0d3FF0000000000000, 0d0000000000000000, %p6;
	ld.global.f64 	%fd51, [%rd5+25600];
	setp.le.f64 	%p7, %fd51, 0d3FF0000000000000;
	selp.f64 	%fd52, 0d3FF0000000000000, 0d0000000000000000, %p7;
	ld.global.f64 	%fd53, [%rd5+30720];
	setp.le.f64 	%p8, %fd53, 0d3FF0000000000000;
	selp.f64 	%fd54, 0d3FF0000000000000, 0d0000000000000000, %p8;
	ld.global.f64 	%fd55, [%rd5+35840];
	setp.le.f64 	%p9, %fd55, 0d3FF0000000000000;
	selp.f64 	%fd56, 0d3FF0000000000000, 0d0000000000000000, %p9;
	add.f64 	%fd57, %fd42, %fd44;
	add.f64 	%fd58, %fd57, %fd46;
	add.f64 	%fd59, %fd58, %fd48;
	add.f64 	%fd60, %fd59, %fd50;
	add.f64 	%fd61, %fd60, %fd52;
	add.f64 	%fd62, %fd61, %fd54;
	add.f64 	%fd449, %fd62, %fd56;
	setp.lt.u32 	%p10, %r6, %r4;
	@%p10 bra 	$L__BB7_44;
	add.s32 	%r36, %r4, %r347;
	not.b32 	%r74, %r35;
	add.s32 	%r75, %r74, %r1;
	sub.s32 	%r76, %r75, %r4;
	sub.s32 	%r344, %r76, %r347;
	add.s32 	%r77, %r36, %r35;
	add.s32 	%r343, %r77, 5120;
	mov.b32 	%r346, 0;
	mov.u32 	%r345, %r36;
$L__BB7_28:
	mad.lo.s32 	%r347, %r2, 5120, %r347;
	add.s32 	%r78, %r1, -5120;
	setp.gt.u32 	%p11, %r347, %r78;
	@%p11 bra 	$L__BB7_30;
	add.s32 	%r79, %r35, %r347;
	mul.wide.u32 	%rd6, %r79, 8;
	add.s64 	%rd7, %rd1, %rd6;
	ld.global.f64 	%fd63, [%rd7];
	setp.le.f64 	%p12, %fd63, 0d3FF0000000000000;
	selp.f64 	%fd64, 0d3FF0000000000000, 0d0000000000000000, %p12;
	ld.global.f64 	%fd65, [%rd7+5120];
	setp.le.f64 	%p13, %fd65, 0d3FF0000000000000;
	selp.f64 	%fd66, 0d3FF0000000000000, 0d0000000000000000, %p13;
	ld.global.f64 	%fd67, [%rd7+10240];
	setp.le.f64 	%p14, %fd67, 0d3FF0000000000000;
	selp.f64 	%fd68, 0d3FF0000000000000, 0d0000000000000000, %p14;
	ld.global.f64 	%fd69, [%rd7+15360];
	setp.le.f64 	%p15, %fd69, 0d3FF0000000000000;
	selp.f64 	%fd70, 0d3FF0000000000000, 0d0000000000000000, %p15;
	ld.global.f64 	%fd71, [%rd7+20480];
	setp.le.f64 	%p16, %fd71, 0d3FF0000000000000;
	selp.f64 	%fd72, 0d3FF0000000000000, 0d0000000000000000, %p16;
	ld.global.f64 	%fd73, [%rd7+25600];
	setp.le.f64 	%p17, %fd73, 0d3FF0000000000000;
	selp.f64 	%fd74, 0d3FF0000000000000, 0d0000000000000000, %p17;
	ld.global.f64 	%fd75, [%rd7+30720];
	setp.le.f64 	%p18, %fd75, 0d3FF0000000000000;
	selp.f64 	%fd76, 0d3FF0000000000000, 0d0000000000000000, %p18;
	ld.global.f64 	%fd77, [%rd7+35840];
	setp.le.f64 	%p19, %fd77, 0d3FF0000000000000;
	selp.f64 	%fd78, 0d3FF0000000000000, 0d0000000000000000, %p19;
	add.f64 	%fd79, %fd449, %fd64;
	add.f64 	%fd80, %fd79, %fd66;
	add.f64 	%fd81, %fd80, %fd68;
	add.f64 	%fd82, %fd81, %fd70;
	add.f64 	%fd83, %fd82, %fd72;
	add.f64 	%fd84, %fd83, %fd74;
	add.f64 	%fd85, %fd84, %fd76;
	add.f64 	%fd449, %fd85, %fd78;
	sub.s32 	%r80, %r1, %r347;
	mul.lo.s32 	%r81, %r2, 5120;
	setp.lt.u32 	%p20, %r80, %r81;
	add.s32 	%r346, %r346, 1;
	add.s32 	%r345, %r345, %r81;
	sub.s32 	%r344, %r344, %r81;
	add.s32 	%r343, %r343, %r81;
	@%p20 bra 	$L__BB7_44;
	bra.uni 	$L__BB7_28;
$L__BB7_30:
	setp.le.u32 	%p21, %r1, %r347;
	sub.s32 	%r82, %r1, %r347;
	setp.ge.s32 	%p22, %r35, %r82;
	or.pred  	%p23, %p21, %p22;
	@%p23 bra 	$L__BB7_44;
	not.b32 	%r84, %r35;
	add.s32 	%r85, %r1, %r84;
	sub.s32 	%r86, %r85, %r36;
	mul.lo.s32 	%r87, %r2, %r346;
	mad.lo.s32 	%r88, %r87, -5120, %r86;
	mul.hi.u32 	%r89, %r88, -858993459;
	shr.u32 	%r90, %r89, 9;
	add.s32 	%r49, %r90, 1;
	and.b32  	%r50, %r49, 15;
	setp.lt.u32 	%p24, %r88, 9600;
	mov.u32 	%r352, %r35;
	@%p24 bra 	$L__BB7_35;
	or.b32  	%r350, %r35, 5120;
	mul.hi.u32 	%r91, %r344, -858993459;
	shr.u32 	%r92, %r91, 9;
	add.s32 	%r93, %r92, 1;
	and.b32  	%r94, %r93, 16777200;
	neg.s32 	%r348, %r94;
$L__BB7_33:
	.pragma "nounroll";
	add.s32 	%r95, %r343, -5120;
	mul.wide.u32 	%rd8, %r95, 8;
	add.s64 	%rd9, %rd1, %rd8;
	ld.global.f64 	%fd87, [%rd9];
	setp.le.f64 	%p25, %fd87, 0d3FF0000000000000;
	selp.f64 	%fd88, 0d3FF0000000000000, 0d0000000000000000, %p25;
	add.f64 	%fd89, %fd449, %fd88;
	add.s32 	%r96, %r343, -4480;
	mul.wide.u32 	%rd10, %r96, 8;
	add.s64 	%rd11, %rd1, %rd10;
	ld.global.f64 	%fd90, [%rd11];
	setp.le.f64 	%p26, %fd90, 0d3FF0000000000000;
	selp.f64 	%fd91, 0d3FF0000000000000, 0d0000000000000000, %p26;
	add.f64 	%fd92, %fd89, %fd91;
	add.s32 	%r97, %r343, -3840;
	mul.wide.u32 	%rd12, %r97, 8;
	add.s64 	%rd13, %rd1, %rd12;
	ld.global.f64 	%fd93, [%rd13];
	setp.le.f64 	%p27, %fd93, 0d3FF0000000000000;
	selp.f64 	%fd94, 0d3FF0000000000000, 0d0000000000000000, %p27;
	add.f64 	%fd95, %fd92, %fd94;
	add.s32 	%r98, %r343, -3200;
	mul.wide.u32 	%rd14, %r98, 8;
	add.s64 	%rd15, %rd1, %rd14;
	ld.global.f64 	%fd96, [%rd15];
	setp.le.f64 	%p28, %fd96, 0d3FF0000000000000;
	selp.f64 	%fd97, 0d3FF0000000000000, 0d0000000000000000, %p28;
	add.f64 	%fd98, %fd95, %fd97;
	add.s32 	%r99, %r343, -2560;
	mul.wide.u32 	%rd16, %r99, 8;
	add.s64 	%rd17, %rd1, %rd16;
	ld.global.f64 	%fd99, [%rd17];
	setp.le.f64 	%p29, %fd99, 0d3FF0000000000000;
	selp.f64 	%fd100, 0d3FF0000000000000, 0d0000000000000000, %p29;
	add.f64 	%fd101, %fd98, %fd100;
	add.s32 	%r100, %r343, -1920;
	mul.wide.u32 	%rd18, %r100, 8;
	add.s64 	%rd19, %rd1, %rd18;
	ld.global.f64 	%fd102, [%rd19];
	setp.le.f64 	%p30, %fd102, 0d3FF0000000000000;
	selp.f64 	%fd103, 0d3FF0000000000000, 0d0000000000000000, %p30;
	add.f64 	%fd104, %fd101, %fd103;
	add.s32 	%r101, %r343, -1280;
	mul.wide.u32 	%rd20, %r101, 8;
	add.s64 	%rd21, %rd1, %rd20;
	ld.global.f64 	%fd105, [%rd21];
	setp.le.f64 	%p31, %fd105, 0d3FF0000000000000;
	selp.f64 	%fd106, 0d3FF0000000000000, 0d0000000000000000, %p31;
	add.f64 	%fd107, %fd104, %fd106;
	add.s32 	%r102, %r343, 4480;
	add.s32 	%r103, %r343, -640;
	mul.wide.u32 	%rd22, %r103, 8;
	add.s64 	%rd23, %rd1, %rd22;
	ld.global.f64 	%fd108, [%rd23];
	setp.le.f64 	%p32, %fd108, 0d3FF0000000000000;
	selp.f64 	%fd109, 0d3FF0000000000000, 0d0000000000000000, %p32;
	add.f64 	%fd110, %fd107, %fd109;
	mul.wide.u32 	%rd24, %r343, 8;
	add.s64 	%rd25, %rd1, %rd24;
	ld.global.f64 	%fd111, [%rd25];
	setp.le.f64 	%p33, %fd111, 0d3FF0000000000000;
	selp.f64 	%fd112, 0d3FF0000000000000, 0d0000000000000000, %p33;
	add.f64 	%fd113, %fd110, %fd112;
	add.s32 	%r104, %r343, 640;
	mul.wide.u32 	%rd26, %r104, 8;
	add.s64 	%rd27, %rd1, %rd26;
	ld.global.f64 	%fd114, [%rd27];
	setp.le.f64 	%p34, %fd114, 0d3FF0000000000000;
	selp.f64 	%fd115, 0d3FF0000000000000, 0d0000000000000000, %p34;
	add.f64 	%fd116, %fd113, %fd115;
	add.s32 	%r105, %r343, 1280;
	mul.wide.u32 	%rd28, %r105, 8;
	add.s64 	%rd29, %rd1, %rd28;
	ld.global.f64 	%fd117, [%rd29];
	setp.le.f64 	%p35, %fd117, 0d3FF0000000000000;
	selp.f64 	%fd118, 0d3FF0000000000000, 0d0000000000000000, %p35;
	add.f64 	%fd119, %fd116, %fd118;
	add.s32 	%r106, %r343, 1920;
	mul.wide.u32 	%rd30, %r106, 8;
	add.s64 	%rd31, %rd1, %rd30;
	ld.global.f64 	%fd120, [%rd31];
	setp.le.f64 	%p36, %fd120, 0d3FF0000000000000;
	selp.f64 	%fd121, 0d3FF0000000000000, 0d0000000000000000, %p36;
	add.f64 	%fd122, %fd119, %fd121;
	add.s32 	%r107, %r343, 2560;
	mul.wide.u32 	%rd32, %r107, 8;
	add.s64 	%rd33, %rd1, %rd32;
	ld.global.f64 	%fd123, [%rd33];
	setp.le.f64 	%p37, %fd123, 0d3FF0000000000000;
	selp.f64 	%fd124, 0d3FF0000000000000, 0d0000000000000000, %p37;
	add.f64 	%fd125, %fd122, %fd124;
	add.s32 	%r108, %r343, 3200;
	mul.wide.u32 	%rd34, %r108, 8;
	add.s64 	%rd35, %rd1, %rd34;
	ld.global.f64 	%fd126, [%rd35];
	setp.le.f64 	%p38, %fd126, 0d3FF0000000000000;
	selp.f64 	%fd127, 0d3FF0000000000000, 0d0000000000000000, %p38;
	add.f64 	%fd128, %fd125, %fd127;
	add.s32 	%r109, %r343, 3840;
	mul.wide.u32 	%rd36, %r109, 8;
	add.s64 	%rd37, %rd1, %rd36;
	ld.global.f64 	%fd129, [%rd37];
	setp.le.f64 	%p39, %fd129, 0d3FF0000000000000;
	selp.f64 	%fd130, 0d3FF0000000000000, 0d0000000000000000, %p39;
	add.f64 	%fd131, %fd128, %fd130;
	mul.wide.u32 	%rd38, %r102, 8;
	add.s64 	%rd39, %rd1, %rd38;
	ld.global.f64 	%fd132, [%rd39];
	setp.le.f64 	%p40, %fd132, 0d3FF0000000000000;
	selp.f64 	%fd133, 0d3FF0000000000000, 0d0000000000000000, %p40;
	add.f64 	%fd449, %fd131, %fd133;
	add.s32 	%r350, %r350, 10240;
	add.s32 	%r343, %r343, 10240;
	add.s32 	%r348, %r348, 16;
	setp.ne.s32 	%p41, %r348, 0;
	@%p41 bra 	$L__BB7_33;
	add.s32 	%r352, %r350, -5120;
$L__BB7_35:
	setp.eq.s32 	%p42, %r50, 0;
	@%p42 bra 	$L__BB7_44;
	and.b32  	%r61, %r49, 7;
	setp.lt.u32 	%p43, %r50, 8;
	@%p43 bra 	$L__BB7_38;
	add.s32 	%r110, %r352, %r347;
	mul.wide.u32 	%rd40, %r110, 8;
	add.s64 	%rd41, %rd1, %rd40;
	ld.global.f64 	%fd135, [%rd41];
	setp.le.f64 	%p44, %fd135, 0d3FF0000000000000;
	selp.f64 	%fd136, 0d3FF0000000000000, 0d0000000000000000, %p44;
	add.f64 	%fd137, %fd449, %fd136;
	add.s32 	%r111, %r110, 640;
	mul.wide.u32 	%rd42, %r111, 8;
	add.s64 	%rd43, %rd1, %rd42;
	ld.global.f64 	%fd138, [%rd43];
	setp.le.f64 	%p45, %fd138, 0d3FF0000000000000;
	selp.f64 	%fd139, 0d3FF0000000000000, 0d0000000000000000, %p45;
	add.f64 	%fd140, %fd137, %fd139;
	add.s32 	%r112, %r110, 1280;
	mul.wide.u32 	%rd44, %r112, 8;
	add.s64 	%rd45, %rd1, %rd44;
	ld.global.f64 	%fd141, [%rd45];
	setp.le.f64 	%p46, %fd141, 0d3FF0000000000000;
	selp.f64 	%fd142, 0d3FF0000000000000, 0d0000000000000000, %p46;
	add.f64 	%fd143, %fd140, %fd142;
	add.s32 	%r113, %r110, 1920;
	mul.wide.u32 	%rd46, %r113, 8;
	add.s64 	%rd47, %rd1, %rd46;
	ld.global.f64 	%fd144, [%rd47];
	setp.le.f64 	%p47, %fd144, 0d3FF0000000000000;
	selp.f64 	%fd145, 0d3FF0000000000000, 0d0000000000000000, %p47;
	add.f64 	%fd146, %fd143, %fd145;
	add.s32 	%r114, %r110, 2560;
	mul.wide.u32 	%rd48, %r114, 8;
	add.s64 	%rd49, %rd1, %rd48;
	ld.global.f64 	%fd147, [%rd49];
	setp.le.f64 	%p48, %fd147, 0d3FF0000000000000;
	selp.f64 	%fd148, 0d3FF0000000000000, 0d0000000000000000, %p48;
	add.f64 	%fd149, %fd146, %fd148;
	add.s32 	%r115, %r110, 3200;
	mul.wide.u32 	%rd50, %r115, 8;
	add.s64 	%rd51, %rd1, %rd50;
	ld.global.f64 	%fd150, [%rd51];
	setp.le.f64 	%p49, %fd150, 0d3FF0000000000000;
	selp.f64 	%fd151, 0d3FF0000000000000, 0d0000000000000000, %p49;
	add.f64 	%fd152, %fd149, %fd151;
	add.s32 	%r116, %r110, 3840;
	mul.wide.u32 	%rd52, %r116, 8;
	add.s64 	%rd53, %rd1, %rd52;
	ld.global.f64 	%fd153, [%rd53];
	setp.le.f64 	%p50, %fd153, 0d3FF0000000000000;
	selp.f64 	%fd154, 0d3FF0000000000000, 0d0000000000000000, %p50;
	add.f64 	%fd155, %fd152, %fd154;
	add.s32 	%r117, %r110, 4480;
	mul.wide.u32 	%rd54, %r117, 8;
	add.s64 	%rd55, %rd1, %rd54;
	ld.global.f64 	%fd156, [%rd55];
	setp.le.f64 	%p51, %fd156, 0d3FF0000000000000;
	selp.f64 	%fd157, 0d3FF0000000000000, 0d0000000000000000, %p51;
	add.f64 	%fd449, %fd155, %fd157;
	add.s32 	%r352, %r352, 5120;
$L__BB7_38:
	setp.eq.s32 	%p52, %r61, 0;
	@%p52 bra 	$L__BB7_44;
	setp.lt.u32 	%p53, %r61, 4;
	@%p53 bra 	$L__BB7_41;
	add.s32 	%r118, %r352, %r347;
	mul.wide.u32 	%rd56, %r118, 8;
	add.s64 	%rd57, %rd1, %rd56;
	ld.global.f64 	%fd159, [%rd57];
	setp.le.f64 	%p54, %fd159, 0d3FF0000000000000;
	selp.f64 	%fd160, 0d3FF0000000000000, 0d0000000000000000, %p54;
	add.f64 	%fd161, %fd449, %fd160;
	add.s32 	%r119, %r118, 640;
	mul.wide.u32 	%rd58, %r119, 8;
	add.s64 	%rd59, %rd1, %rd58;
	ld.global.f64 	%fd162, [%rd59];
	setp.le.f64 	%p55, %fd162, 0d3FF0000000000000;
	selp.f64 	%fd163, 0d3FF0000000000000, 0d0000000000000000, %p55;
	add.f64 	%fd164, %fd161, %fd163;
	add.s32 	%r120, %r118, 1280;
	mul.wide.u32 	%rd60, %r120, 8;
	add.s64 	%rd61, %rd1, %rd60;
	ld.global.f64 	%fd165, [%rd61];
	setp.le.f64 	%p56, %fd165, 0d3FF0000000000000;
	selp.f64 	%fd166, 0d3FF0000000000000, 0d0000000000000000, %p56;
	add.f64 	%fd167, %fd164, %fd166;
	add.s32 	%r121, %r118, 1920;
	mul.wide.u32 	%rd62, %r121, 8;
	add.s64 	%rd63, %rd1, %rd62;
	ld.global.f64 	%fd168, [%rd63];
	setp.le.f64 	%p57, %fd168, 0d3FF0000000000000;
	selp.f64 	%fd169, 0d3FF0000000000000, 0d0000000000000000, %p57;
	add.f64 	%fd449, %fd167, %fd169;
	add.s32 	%r352, %r352, 2560;
$L__BB7_41:
	and.b32  	%r122, %r49, 3;
	setp.eq.s32 	%p58, %r122, 0;
	@%p58 bra 	$L__BB7_44;
	add.s32 	%r355, %r352, %r345;
	mul.hi.u32 	%r123, %r344, -858993459;
	cvt.u16.u32 	%rs1, %r123;
	shr.u16 	%rs2, %rs1, 9;
	add.s16 	%rs3, %rs2, 1;
	cvt.u32.u16 	%r124, %rs3;
	and.b32  	%r125, %r124, 3;
	neg.s32 	%r354, %r125;
$L__BB7_43:
	.pragma "nounroll";
	mul.wide.u32 	%rd64, %r355, 8;
	add.s64 	%rd65, %rd1, %rd64;
	ld.global.f64 	%fd170, [%rd65];
	setp.le.f64 	%p59, %fd170, 0d3FF0000000000000;
	selp.f64 	%fd171, 0d3FF0000000000000, 0d0000000000000000, %p59;
	add.f64 	%fd449, %fd449, %fd171;
	add.s32 	%r355, %r355, 640;
	add.s32 	%r354, %r354, 1;
	setp.ne.s32 	%p60, %r354, 0;
	@%p60 bra 	$L__BB7_43;
$L__BB7_44:
	// begin inline asm
	mov.u32 %r126, %laneid;
	// end inline asm
	mov.b64 	%rd66, %fd449;
	mov.b64 	{%r128, %r133}, %rd66;
	mov.b32 	%r134, 1;
	mov.b32 	%r175, 31;
	mov.b32 	%r176, -1;
	// begin inline asm
	shfl.sync.down.b32 %r127, %r128, %r134, %r175, %r176;
	// end inline asm
	// begin inline asm
	shfl.sync.down.b32 %r132, %r133, %r134, %r175, %r176;
	// end inline asm
	mov.b64 	%rd67, {%r127, %r132};
	mov.b64 	%fd172, %rd67;
	setp.gt.s32 	%p61, %r126, 30;
	add.f64 	%fd173, %fd449, %fd172;
	selp.f64 	%fd174, %fd449, %fd173, %p61;
	mov.b64 	%rd68, %fd174;
	mov.b64 	{%r138, %r143}, %rd68;
	mov.b32 	%r144, 2;
	// begin inline asm
	shfl.sync.down.b32 %r137, %r138, %r144, %r175, %r176;
	// end inline asm
	// begin inline asm
	shfl.sync.down.b32 %r142, %r143, %r144, %r175, %r176;
	// end inline asm
	mov.b64 	%rd69, {%r137, %r142};
	mov.b64 	%fd175, %rd69;
	setp.gt.s32 	%p62, %r126, 29;
	add.f64 	%fd176, %fd174, %fd175;
	selp.f64 	%fd177, %fd174, %fd176, %p62;
	mov.b64 	%rd70, %fd177;
	mov.b64 	{%r148, %r153}, %rd70;
	mov.b32 	%r154, 4;
	// begin inline asm
	shfl.sync.down.b32 %r147, %r148, %r154, %r175, %r176;
	// end inline asm
	// begin inline asm
	shfl.sync.down.b32 %r152, %r153, %r154, %r175, %r176;
	// end inline asm
	mov.b64 	%rd71, {%r147, %r152};
	mov.b64 	%fd178, %rd71;
	setp.gt.s32 	%p63, %r126, 27;
	add.f64 	%fd179, %fd177, %fd178;
	selp.f64 	%fd180, %fd177, %fd179, %p63;
	mov.b64 	%rd72, %fd180;
	mov.b64 	{%r158, %r163}, %rd72;
	mov.b32 	%r164, 8;
	// begin inline asm
	shfl.sync.down.b32 %r157, %r158, %r164, %r175, %r176;
	// end inline asm
	// begin inline asm
	shfl.sync.down.b32 %r162, %r163, %r164, %r175, %r176;
	// end inline asm
	mov.b64 	%rd73, {%r157, %r162};
	mov.b64 	%fd181, %rd73;
	setp.gt.s32 	%p64, %r126, 23;
	add.f64 	%fd182, %fd180, %fd181;
	selp.f64 	%fd183, %fd180, %fd182, %p64;
	mov.b64 	%rd74, %fd183;
	mov.b64 	{%r168, %r173}, %rd74;
	mov.b32 	%r174, 16;
	// begin inline asm
	shfl.sync.down.b32 %r167, %r168, %r174, %r175, %r176;
	// end inline asm
	// begin inline asm
	shfl.sync.down.b32 %r172, %r173, %r174, %r175, %r176;
	// end inline asm
	mov.b64 	%rd75, {%r167, %r172};
	mov.b64 	%fd184, %rd75;
	setp.gt.s32 	%p65, %r126, 15;
	add.f64 	%fd37, %fd183, %fd184;
	selp.f64 	%fd450, %fd183, %fd37, %p65;
	setp.ne.s32 	%p66, %r126, 0;
	@%p66 bra 	$L__BB7_46;
	shr.u32 	%r177, %r35, 2;
	and.b32  	%r178, %r177, 248;
	mov.u32 	%r179, _ZZN3cub18CUB_300001_SM_10006detail6reduce18DeviceReduceKernelINS2_10policy_hubIdjN4cuda3std3__44plusIdEEE10Policy1000EN6thrust24THRUST_300001_SM_1000_NS6detail15normal_iteratorINSD_10device_ptrIdEEEEjS9_d16greater_than_oneEEvT0_PT3_T1_NS0_13GridEvenShareISN_EET2_T4_E12temp_storage;
	add.s32 	%r180, %r179, %r178;
	st.shared.f64 	[%r180+24], %fd37;
$L__BB7_46:
	bar.sync 	0;
	setp.ne.s32 	%p67, %r35, 0;
	@%p67 bra 	$L__BB7_48;
	ld.shared.f64 	%fd185, [_ZZN3cub18CUB_300001_SM_10006detail6reduce18DeviceReduceKernelINS2_10policy_hubIdjN4cuda3std3__44plusIdEEE10Policy1000EN6thrust24THRUST_300001_SM_1000_NS6detail15normal_iteratorINSD_10device_ptrIdEEEEjS9_d16greater_than_oneEEvT0_PT3_T1_NS0_13GridEvenShareISN_EET2_T4_E12temp_storage+32];
	add.f64 	%fd186, %fd450, %fd185;
	ld.shared.f64 	%fd187, [_ZZN3cub18CUB_300001_SM_10006detail6reduce18DeviceReduceKernelINS2_10policy_hubIdjN4cuda3std3__44plusIdEEE10Policy1000EN6thrust24THRUST_300001_SM_1000_NS6detail15normal_iteratorINSD_10device_ptrIdEEEEjS9_d16greater_than_oneEEvT0_PT3_T1_NS0_13GridEvenShareISN_EET2_T4_E12temp_storage+40];
	add.f64 	%fd188, %fd186, %fd187;
	ld.shared.f64 	%fd189, [_ZZN3cub18CUB_300001_SM_10006detail6reduce18DeviceReduceKernelINS2_10policy_hubIdjN4cuda3std3__44plusIdEEE10Policy1000EN6thrust24THRUST_300001_SM_1000_NS6detail15normal_iteratorINSD_10device_ptrIdEEEEjS9_d16greater_than_oneEEvT0_PT3_T1_NS0_13GridEvenShareISN_EET2_T4_E12temp_storage+48];
	add.f64 	%fd190, %fd188, %fd189;
	ld.shared.f64 	%fd191, [_ZZN3cub18CUB_300001_SM_10006detail6reduce18DeviceReduceKernelINS2_10policy_hubIdjN4cuda3std3__44plusIdEEE10Policy1000EN6thrust24THRUST_300001_SM_1000_NS6detail15normal_iteratorINSD_10device_ptrIdEEEEjS9_d16greater_than_oneEEvT0_PT3_T1_NS0_13GridEvenShareISN_EET2_T4_E12temp_storage+56];
	add.f64 	%fd192, %fd190, %fd191;
	ld.shared.f64 	%fd193, [_ZZN3cub18CUB_300001_SM_10006detail6reduce18DeviceReduceKernelINS2_10policy_hubIdjN4cuda3std3__44plusIdEEE10Policy1000EN6thrust24THRUST_300001_SM_1000_NS6detail15normal_iteratorINSD_10device_ptrIdEEEEjS9_d16greater_than_oneEEvT0_PT3_T1_NS0_13GridEvenShareISN_EET2_T4_E12temp_storage+64];
	add.f64 	%fd194, %fd192, %fd193;
	ld.shared.f64 	%fd195, [_ZZN3cub18CUB_300001_SM_10006detail6reduce18DeviceReduceKernelINS2_10policy_hubIdjN4cuda3std3__44plusIdEEE10Policy1000EN6thrust24THRUST_300001_SM_1000_NS6detail15normal_iteratorINSD_10device_ptrIdEEEEjS9_d16greater_than_oneEEvT0_PT3_T1_NS0_13GridEvenShareISN_EET2_T4_E12temp_storage+72];
	add.f64 	%fd196, %fd194, %fd195;
	ld.shared.f64 	%fd197, [_ZZN3cub18CUB_300001_SM_10006detail6reduce18DeviceReduceKernelINS2_10policy_hubIdjN4cuda3std3__44plusIdEEE10Policy1000EN6thrust24THRUST_300001_SM_1000_NS6detail15normal_iteratorINSD_10device_ptrIdEEEEjS9_d16greater_than_oneEEvT0_PT3_T1_NS0_13GridEvenShareISN_EET2_T4_E12temp_storage+80];
	add.f64 	%fd198, %fd196, %fd197;
	ld.shared.f64 	%fd199, [_ZZN3cub18CUB_300001_SM_10006detail6reduce18DeviceReduceKernelINS2_10policy_hubIdjN4cuda3std3__44plusIdEEE10Policy1000EN6thrust24THRUST_300001_SM_1000_NS6detail15normal_iteratorINSD_10device_ptrIdEEEEjS9_d16greater_than_oneEEvT0_PT3_T1_NS0_13GridEvenShareISN_EET2_T4_E12temp_storage+88];
	add.f64 	%fd200, %fd198, %fd199;
	ld.shared.f64 	%fd201, [_ZZN3cub18CUB_300001_SM_10006detail6reduce18DeviceReduceKernelINS2_10policy_hubIdjN4cuda3std3__44plusIdEEE10Policy1000EN6thrust24THRUST_300001_SM_1000_NS6detail15normal_iteratorINSD_10device_ptrIdEEEEjS9_d16greater_than_oneEEvT0_PT3_T1_NS0_13GridEvenShareISN_EET2_T4_E12temp_storage+96];
	add.f64 	%fd202, %fd200, %fd201;
	ld.shared.f64 	%fd203, [_ZZN3cub18CUB_300001_SM_10006detail6reduce18DeviceReduceKernelINS2_10policy_hubIdjN4cuda3std3__44plusIdEEE10Policy1000EN6thrust24THRUST_300001_SM_1000_NS6detail15normal_iteratorINSD_10device_ptrIdEEEEjS9_d16greater_than_oneEEvT0_PT3_T1_NS0_13GridEvenShareISN_EET2_T4_E12temp_storage+104];
	add.f64 	%fd204, %fd202, %fd203;
	ld.shared.f64 	%fd205, [_ZZN3cub18CUB_300001_SM_10006detail6reduce18DeviceReduceKernelINS2_10policy_hubIdjN4cuda3std3__44plusIdEEE10Policy1000EN6thrust24THRUST_300001_SM_1000_NS6detail15normal_iteratorINSD_10device_ptrIdEEEEjS9_d16greater_than_oneEEvT0_PT3_T1_NS0_13GridEvenShareISN_EET2_T4_E12temp_storage+112];
	add.f64 	%fd206, %fd204, %fd205;
	ld.shared.f64 	%fd207, [_ZZN3cub18CUB_300001_SM_10006detail6reduce18DeviceReduceKernelINS2_10policy_hubIdjN4cuda3std3__44plusIdEEE10Policy1000EN6thrust24THRUST_300001_SM_1000_NS6detail15normal_iteratorINSD_10device_ptrIdEEEEjS9_d16greater_than_oneEEvT0_PT3_T1_NS0_13GridEvenShareISN_EET2_T4_E12temp_storage+120];
	add.f64 	%fd208, %fd206, %fd207;
	ld.shared.f64 	%fd209, [_ZZN3cub18CUB_300001_SM_10006detail6reduce18DeviceReduceKernelINS2_10policy_hubIdjN4cuda3std3__44plusIdEEE10Policy1000EN6thrust24THRUST_300001_SM_1000_NS6detail15normal_iteratorINSD_10device_ptrIdEEEEjS9_d16greater_than_oneEEvT0_PT3_T1_NS0_13GridEvenShareISN_EET2_T4_E12temp_storage+128];
	add.f64 	%fd210, %fd208, %fd209;
	ld.shared.f64 	%fd211, [_ZZN3cub18CUB_300001_SM_10006detail6reduce18DeviceReduceKernelINS2_10policy_hubIdjN4cuda3std3__44plusIdEEE10Policy1000EN6thrust24THRUST_300001_SM_1000_NS6detail15normal_iteratorINSD_10device_ptrIdEEEEjS9_d16greater_than_oneEEvT0_PT3_T1_NS0_13GridEvenShareISN_EET2_T4_E12temp_storage+136];
	add.f64 	%fd212, %fd210, %fd211;
	ld.shared.f64 	%fd213, [_ZZN3cub18CUB_300001_SM_10006detail6reduce18DeviceReduceKernelINS2_10policy_hubIdjN4cuda3std3__44plusIdEEE10Policy1000EN6thrust24THRUST_300001_SM_1000_NS6detail15normal_iteratorINSD_10device_ptrIdEEEEjS9_d16greater_than_oneEEvT0_PT3_T1_NS0_13GridEvenShareISN_EET2_T4_E12temp_storage+144];
	add.f64 	%fd214, %fd212, %fd213;
	ld.shared.f64 	%fd215, [_ZZN3cub18CUB_300001_SM_10006detail6reduce18DeviceReduceKernelINS2_10policy_hubIdjN4cuda3std3__44plusIdEEE10Policy1000EN6thrust24THRUST_300001_SM_1000_NS6detail15normal_iteratorINSD_10device_ptrIdEEEEjS9_d16greater_than_oneEEvT0_PT3_T1_NS0_13GridEvenShareISN_EET2_T4_E12temp_storage+152];
	add.f64 	%fd216, %fd214, %fd215;
	ld.shared.f64 	%fd217, [_ZZN3cub18CUB_300001_SM_10006detail6reduce18DeviceReduceKernelINS2_10policy_hubIdjN4cuda3std3__44plusIdEEE10Policy1000EN6thrust24THRUST_300001_SM_1000_NS6detail15normal_iteratorINSD_10device_ptrIdEEEEjS9_d16greater_than_oneEEvT0_PT3_T1_NS0_13GridEvenShareISN_EET2_T4_E12temp_storage+160];
	add.f64 	%fd218, %fd216, %fd217;
	ld.shared.f64 	%fd219, [_ZZN3cub18CUB_300001_SM_10006detail6reduce18DeviceReduceKernelINS2_10policy_hubIdjN4cuda3std3__44plusIdEEE10Policy1000EN6thrust24THRUST_300001_SM_1000_NS6detail15normal_iteratorINSD_10device_ptrIdEEEEjS9_d16greater_than_oneEEvT0_PT3_T1_NS0_13GridEvenShareISN_EET2_T4_E12temp_storage+168];
	add.f64 	%fd220, %fd218, %fd219;
	ld.shared.f64 	%fd221, [_ZZN3cub18CUB_300001_SM_10006detail6reduce18DeviceReduceKernelINS2_10policy_hubIdjN4cuda3std3__44plusIdEEE10Policy1000EN6thrust24THRUST_300001_SM_1000_NS6detail15normal_iteratorINSD_10device_ptrIdEEEEjS9_d16greater_than_oneEEvT0_PT3_T1_NS0_13GridEvenShareISN_EET2_T4_E12temp_storage+176];
	add.f64 	%fd450, %fd220, %fd221;
$L__BB7_48:
	mov.u32 	%r333, %tid.x;
	setp.ne.s32 	%p143, %r333, 0;
	@%p143 bra 	$L__BB7_50;
	ld.param.u64 	%rd159, [_ZN3cub18CUB_300001_SM_10006detail6reduce18DeviceReduceKernelINS2_10policy_hubIdjN4cuda3std3__44plusIdEEE10Policy1000EN6thrust24THRUST_300001_SM_1000_NS6detail15normal_iteratorINSD_10device_ptrIdEEEEjS9_d16greater_than_oneEEvT0_PT3_T1_NS0_13GridEvenShareISN_EET2_T4__param_1];
	cvta.to.global.u64 	%rd156, %rd159;
	mul.wide.u32 	%rd157, %r3, 8;
	add.s64 	%rd158, %rd156, %rd157;
	st.global.f64 	[%rd158], %fd450;
$L__BB7_50:
	ret;

}
	// .globl	_ZN3cub18CUB_300001_SM_10006detail6reduce28DeviceReduceSingleTileKernelINS2_10policy_hubIdjN4cuda3std3__44plusIdEEE10Policy1000EPdPiiS9_idNS7_10__identityEEEvT0_T1_T2_T3_T4_T6_
.visible .entry _ZN3cub18CUB_300001_SM_10006detail6reduce28DeviceReduceSingleTileKernelINS2_10policy_hubIdjN4cuda3std3__44plusIdEEE10Policy1000EPdPiiS9_idNS7_10__identityEEEvT0_T1_T2_T3_T4_T6_(
	.param .u64 .ptr .align 1 _ZN3cub18CUB_300001_SM_10006detail6reduce28DeviceReduceSingleTileKernelINS2_10policy_hubIdjN4cuda3std3__44plusIdEEE10Policy1000EPdPiiS9_idNS7_10__identityEEEvT0_T1_T2_T3_T4_T6__param_0,
	.param .u64 .ptr .align 1 _ZN3cub18CUB_300001_SM_10006detail6reduce28DeviceReduceSingleTileKernelINS2_10policy_hubIdjN4cuda3std3__44plusIdEEE10Policy1000EPdPiiS9_idNS7_10__identityEEEvT0_T1_T2_T3_T4_T6__param_1,
	.param .u32 _ZN3cub18CUB_300001_SM_10006detail6reduce28DeviceReduceSingleTileKernelINS2_10policy_hubIdjN4cuda3std3__44plusIdEEE10Policy1000EPdPiiS9_idNS7_10__identityEEEvT0_T1_T2_T3_T4_T6__param_2,
	.param .align 1 .b8 _ZN3cub18CUB_300001_SM_10006detail6reduce28DeviceReduceSingleTileKernelINS2_10policy_hubIdjN4cuda3std3__44plusIdEEE10Policy1000EPdPiiS9_idNS7_10__identityEEEvT0_T1_T2_T3_T4_T6__param_3[1],
	.param .u32 _ZN3cub18CUB_300001_SM_10006detail6reduce28DeviceReduceSingleTileKernelINS2_10policy_hubIdjN4cuda3std3__44plusIdEEE10Policy1000EPdPiiS9_idNS7_10__identityEEEvT0_T1_T2_T3_T4_T6__param_4,
	.param .align 1 .b8 _ZN3cub18CUB_300001_SM_10006detail6reduce28DeviceReduceSingleTileKernelINS2_10policy_hubIdjN4cuda3std3__44plusIdEEE10Policy1000EPdPiiS9_idNS7_10__identityEEEvT0_T1_T2_T3_T4_T6__param_5[1]
)
.maxntid 640
.minnctapersm 1
{
	.reg .pred 	%p<62>;
	.reg .b32 	%r<241>;
	.reg .b64 	%rd<109>;
	.reg .b64 	%fd<264>;
	// demoted variable
	.shared .align 8 .b8 _ZZN3cub18CUB_300001_SM_10006detail6reduce28DeviceReduceSingleTileKernelINS2_10policy_hubIdjN4cuda3std3__44plusIdEEE10Policy1000EPdPiiS9_idNS7_10__identityEEEvT0_T1_T2_T3_T4_T6_E12temp_storage[192];
	ld.param.u64 	%rd9, [_ZN3cub18CUB_300001_SM_10006detail6reduce28DeviceReduceSingleTileKernelINS2_10policy_hubIdjN4cuda3std3__44plusIdEEE10Policy1000EPdPiiS9_idNS7_10__identityEEEvT0_T1_T2_T3_T4_T6__param_0];
	ld.param.u64 	%rd10, [_ZN3cub18CUB_300001_SM_10006detail6reduce28DeviceReduceSingleTileKernelINS2_10policy_hubIdjN4cuda3std3__44plusIdEEE10Policy1000EPdPiiS9_idNS7_10__identityEEEvT0_T1_T2_T3_T4_T6__param_1];
	ld.param.u32 	%r36, [_ZN3cub18CUB_300001_SM_10006detail6reduce28DeviceReduceSingleTileKernelINS2_10policy_hubIdjN4cuda3std3__44plusIdEEE10Policy1000EPdPiiS9_idNS7_10__identityEEEvT0_T1_T2_T3_T4_T6__param_2];
	ld.param.u32 	%r37, [_ZN3cub18CUB_300001_SM_10006detail6reduce28DeviceReduceSingleTileKernelINS2_10policy_hubIdjN4cuda3std3__44plusIdEEE10Policy1000EPdPiiS9_idNS7_10__identityEEEvT0_T1_T2_T3_T4_T6__param_4];
	cvta.to.global.u64 	%rd1, %rd10;
	setp.ne.s32 	%p1, %r36, 0;
	@%p1 bra 	$L__BB8_3;
	mov.u32 	%r227, %tid.x;
	setp.ne.s32 	%p61, %r227, 0;
	@%p61 bra 	$L__BB8_39;
	st.global.u32 	[%rd1], %r37;
	bra.uni 	$L__BB8_39;
$L__BB8_3:
	setp.gt.s32 	%p2, %r36, 5119;
	@%p2 bra 	$L__BB8_21;
	mov.u32 	%r1, %tid.x;
	setp.ge.s32 	%p19, %r1, %r36;
	mov.f64 	%fd255, 0d0000000000000000;
	mov.u32 	%r231, %r1;
	@%p19 bra 	$L__BB8_6;
	mul.wide.u32 	%rd74, %r1, 8;
	add.s64 	%rd73, %rd9, %rd74;
	// begin inline asm
	ld.global.nc.u64 %rd72, [%rd73];
	// end inline asm
	mov.b64 	%fd255, %rd72;
	add.s32 	%r231, %r1, 640;
$L__BB8_6:
	setp.ge.s32 	%p20, %r231, %r36;
	@%p20 bra 	$L__BB8_12;
	not.b32 	%r102, %r231;
	add.s32 	%r4, %r36, %r102;
	mul.hi.u32 	%r103, %r4, -858993459;
	shr.u32 	%r104, %r103, 9;
	add.s32 	%r5, %r104, 1;
	and.b32  	%r105, %r104, 3;
	setp.eq.s32 	%p21, %r105, 3;
	@%p21 bra 	$L__BB8_10;
	mul.wide.u32 	%rd75, %r231, 8;
	add.s64 	%rd107, %rd9, %rd75;
	and.b32  	%r106, %r5, 3;
	neg.s32 	%r229, %r106;
$L__BB8_9:
	.pragma "nounroll";
	// begin inline asm
	ld.global.nc.u64 %rd76, [%rd107];
	// end inline asm
	mov.b64 	%fd120, %rd76;
	add.f64 	%fd255, %fd255, %fd120;
	add.s32 	%r231, %r231, 640;
	add.s64 	%rd107, %rd107, 5120;
	add.s32 	%r229, %r229, 1;
	setp.ne.s32 	%p22, %r229, 0;
	@%p22 bra 	$L__BB8_9;
$L__BB8_10:
	setp.lt.u32 	%p23, %r4, 1920;
	@%p23 bra 	$L__BB8_12;
$L__BB8_11:
	mul.wide.s32 	%rd86, %r231, 8;
	add.s64 	%rd79, %rd9, %rd86;
	// begin inline asm
	ld.global.nc.u64 %rd78, [%rd79];
	// end inline asm
	mov.b64 	%fd121, %rd78;
	add.f64 	%fd122, %fd255, %fd121;
	add.s64 	%rd81, %rd79, 5120;
	// begin inline asm
	ld.global.nc.u64 %rd80, [%rd81];
	// end inline asm
	mov.b64 	%fd123, %rd80;
	add.f64 	%fd124, %fd122, %fd123;
	add.s64 	%rd83, %rd79, 10240;
	// begin inline asm
	ld.global.nc.u64 %rd82, [%rd83];
	// end inline asm
	mov.b64 	%fd125, %rd82;
	add.f64 	%fd126, %fd124, %fd125;
	add.s64 	%rd85, %rd79, 15360;
	// begin inline asm
	ld.global.nc.u64 %rd84, [%rd85];
	// end inline asm
	mov.b64 	%fd127, %rd84;
	add.f64 	%fd255, %fd126, %fd127;
	add.s32 	%r231, %r231, 2560;
	setp.lt.s32 	%p24, %r231, %r36;
	@%p24 bra 	$L__BB8_11;
$L__BB8_12:
	setp.lt.s32 	%p25, %r36, 640;
	@%p25 bra 	$L__BB8_17;
	// begin inline asm
	mov.u32 %r170, %laneid;
	// end inline asm
	mov.b64 	%rd97, %fd255;
	mov.b64 	{%r172, %r177}, %rd97;
	mov.b32 	%r178, 1;
	mov.b32 	%r219, 31;
	mov.b32 	%r220, -1;
	// begin inline asm
	shfl.sync.down.b32 %r171, %r172, %r178, %r219, %r220;
	// end inline asm
	// begin inline asm
	shfl.sync.down.b32 %r176, %r177, %r178, %r219, %r220;
	// end inline asm
	mov.b64 	%rd98, {%r171, %r176};
	mov.b64 	%fd198, %rd98;
	setp.gt.s32 	%p53, %r170, 30;
	add.f64 	%fd199, %fd255, %fd198;
	selp.f64 	%fd200, %fd255, %fd199, %p53;
	mov.b64 	%rd99, %fd200;
	mov.b64 	{%r182, %r187}, %rd99;
	mov.b32 	%r188, 2;
	// begin inline asm
	shfl.sync.down.b32 %r181, %r182, %r188, %r219, %r220;
	// end inline asm
	// begin inline asm
	shfl.sync.down.b32 %r186, %r187, %r188, %r219, %r220;
	// end inline asm
	mov.b64 	%rd100, {%r181, %r186};
	mov.b64 	%fd201, %rd100;
	setp.gt.s32 	%p54, %r170, 29;
	add.f64 	%fd202, %fd200, %fd201;
	selp.f64 	%fd203, %fd200, %fd202, %p54;
	mov.b64 	%rd101, %fd203;
	mov.b64 	{%r192, %r197}, %rd101;
	mov.b32 	%r198, 4;
	// begin inline asm
	shfl.sync.down.b32 %r191, %r192, %r198, %r219, %r220;
	// end inline asm
	// begin inline asm
	shfl.sync.down.b32 %r196, %r197, %r198, %r219, %r220;
	// end inline asm
	mov.b64 	%rd102, {%r191, %r196};
	mov.b64 	%fd204, %rd102;
	setp.gt.s32 	%p55, %r170, 27;
	add.f64 	%fd205, %fd203, %fd204;
	selp.f64 	%fd206, %fd203, %fd205, %p55;
	mov.b64 	%rd103, %fd206;
	mov.b64 	{%r202, %r207}, %rd103;
	mov.b32 	%r208, 8;
	// begin inline asm
	shfl.sync.down.b32 %r201, %r202, %r208, %r219, %r220;
	// end inline asm
	// begin inline asm
	shfl.sync.down.b32 %r206, %r207, %r208, %r219, %r220;
	// end inline asm
	mov.b64 	%rd104, {%r201, %r206};
	mov.b64 	%fd207, %rd104;
	setp.gt.s32 	%p56, %r170, 23;
	add.f64 	%fd208, %fd206, %fd207;
	selp.f64 	%fd209, %fd206, %fd208, %p56;
	mov.b64 	%rd105, %fd209;
	mov.b64 	{%r212, %r217}, %rd105;
	mov.b32 	%r218, 16;
	// begin inline asm
	shfl.sync.down.b32 %r211, %r212, %r218, %r219, %r220;
	// end inline asm
	// begin inline asm
	shfl.sync.down.b32 %r216, %r217, %r218, %r219, %r220;
	// end inline asm
	mov.b64 	%rd106, {%r211, %r216};
	mov.b64 	%fd210, %rd106;
	setp.gt.s32 	%p57, %r170, 15;
	add.f64 	%fd10, %fd209, %fd210;
	selp.f64 	%fd263, %fd209, %fd10, %p57;
	setp.ne.s32 	%p58, %r170, 0;
	@%p58 bra 	$L__BB8_15;
	shr.u32 	%r221, %r1, 2;
	and.b32  	%r222, %r221, 248;
	mov.u32 	%r223, _ZZN3cub18CUB_300001_SM_10006detail6reduce28DeviceReduceSingleTileKernelINS2_10policy_hubIdjN4cuda3std3__44plusIdEEE10Policy1000EPdPiiS9_idNS7_10__identityEEEvT0_T1_T2_T3_T4_T6_E12temp_storage;
	add.s32 	%r224, %r223, %r222;
	st.shared.f64 	[%r224+24], %fd10;
$L__BB8_15:
	bar.sync 	0;
	setp.ne.s32 	%p59, %r1, 0;
	@%p59 bra 	$L__BB8_37;
	ld.shared.f64 	%fd211, [_ZZN3cub18CUB_300001_SM_10006detail6reduce28DeviceReduceSingleTileKernelINS2_10policy_hubIdjN4cuda3std3__44plusIdEEE10Policy1000EPdPiiS9_idNS7_10__identityEEEvT0_T1_T2_T3_T4_T6_E12temp_storage+32];
	add.f64 	%fd212, %fd263, %fd211;
	ld.shared.f64 	%fd213, [_ZZN3cub18CUB_300001_SM_10006detail6reduce28DeviceReduceSingleTileKernelINS2_10policy_hubIdjN4cuda3std3__44plusIdEEE10Policy1000EPdPiiS9_idNS7_10__identityEEEvT0_T1_T2_T3_T4_T6_E12temp_storage+40];
	add.f64 	%fd214, %fd212, %fd213;
	ld.shared.f64 	%fd215, [_ZZN3cub18CUB_300001_SM_10006detail6reduce28DeviceReduceSingleTileKernelINS2_10policy_hubIdjN4cuda3std3__44plusIdEEE10Policy1000EPdPiiS9_idNS7_10__identityEEEvT0_T1_T2_T3_T4_T6_E12temp_storage+48];
	add.f64 	%fd216, %fd214, %fd215;
	ld.shared.f64 	%fd217, [_ZZN3cub18CUB_300001_SM_10006detail6reduce28DeviceReduceSingleTileKernelINS2_10policy_hubIdjN4cuda3std3__44plusIdEEE10Policy1000EPdPiiS9_idNS7_10__identityEEEvT0_T1_T2_T3_T4_T6_E12temp_storage+56];
	add.f64 	%fd218, %fd216, %fd217;
	ld.shared.f64 	%fd219, [_ZZN3cub18CUB_300001_SM_10006detail6reduce28DeviceReduceSingleTileKernelINS2_10policy_hubIdjN4cuda3std3__44plusIdEEE10Policy1000EPdPiiS9_idNS7_10__identityEEEvT0_T1_T2_T3_T4_T6_E12temp_storage+64];
	add.f64 	%fd220, %fd218, %fd219;
	ld.shared.f64 	%fd221, [_ZZN3cub18CUB_300001_SM_10006detail6reduce28DeviceReduceSingleTileKernelINS2_10policy_hubIdjN4cuda3std3__44plusIdEEE10Policy1000EPdPiiS9_idNS7_10__identityEEEvT0_T1_T2_T3_T4_T6_E12temp_storage+72];
	add.f64 	%fd222, %fd220, %fd221;
	ld.shared.f64 	%fd223, [_ZZN3cub18CUB_300001_SM_10006detail6reduce28DeviceReduceSingleTileKernelINS2_10policy_hubIdjN4cuda3std3__44plusIdEEE10Policy1000EPdPiiS9_idNS7_10__identityEEEvT0_T1_T2_T3_T4_T6_E12temp_storage+80];
	add.f64 	%fd224, %fd222, %fd223;
	ld.shared.f64 	%fd225, [_ZZN3cub18CUB_300001_SM_10006detail6reduce28DeviceReduceSingleTileKernelINS2_10policy_hubIdjN4cuda3std3__44plusIdEEE10Policy1000EPdPiiS9_idNS7_10__identityEEEvT0_T1_T2_T3_T4_T6_E12temp_storage+88];
	add.f64 	%fd226, %fd224, %fd225;
	ld.shared.f64 	%fd227, [_ZZN3cub18CUB_300001_SM_10006detail6reduce28DeviceReduceSingleTileKernelINS2_10policy_hubIdjN4cuda3std3__44plusIdEEE10Policy1000EPdPiiS9_idNS7_10__identityEEEvT0_T1_T2_T3_T4_T6_E12temp_storage+96];
	add.f64 	%fd228, %fd226, %fd227;
	ld.shared.f64 	%fd229, [_ZZN3cub18CUB_300001_SM_10006detail6reduce28DeviceReduceSingleTileKernelINS2_10policy_hubIdjN4cuda3std3__44plusIdEEE10Policy1000EPdPiiS9_idNS7_10__identityEEEvT0_T1_T2_T3_T4_T6_E12temp_storage+104];
	add.f64 	%fd230, %fd228, %fd229;
	ld.shared.f64 	%fd231, [_ZZN3cub18CUB_300001_SM_10006detail6reduce28DeviceReduceSingleTileKernelINS2_10policy_hubIdjN4cuda3std3__44plusIdEEE10Policy1000EPdPiiS9_idNS7_10__identityEEEvT0_T1_T2_T3_T4_T6_E12temp_storage+112];
	add.f64 	%fd232, %fd230, %fd231;
	ld.shared.f64 	%fd233, [_ZZN3cub18CUB_300001_SM_10006detail6reduce28DeviceReduceSingleTileKernelINS2_10policy_hubIdjN4cuda3std3__44plusIdEEE10Policy1000EPdPiiS9_idNS7_10__identityEEEvT0_T1_T2_T3_T4_T6_E12temp_storage+120];
	add.f64 	%fd234, %fd232, %fd233;
	ld.shared.f64 	%fd235, [_ZZN3cub18CUB_300001_SM_10006detail6reduce28DeviceReduceSingleTileKernelINS2_10policy_hubIdjN4cuda3std3__44plusIdEEE10Policy1000EPdPiiS9_idNS7_10__identityEEEvT0_T1_T2_T3_T4_T6_E12temp_storage+128];
	add.f64 	%fd236, %fd234, %fd235;
	ld.shared.f64 	%fd237, [_ZZN3cub18CUB_300001_SM_10006detail6reduce28DeviceReduceSingleTileKernelINS2_10policy_hubIdjN4cuda3std3__44plusIdEEE10Policy1000EPdPiiS9_idNS7_10__identityEEEvT0_T1_T2_T3_T4_T6_E12temp_storage+136];
	add.f64 	%fd238, %fd236, %fd237;
	ld.shared.f64 	%fd239, [_ZZN3cub18CUB_300001_SM_10006detail6reduce28DeviceReduceSingleTileKernelINS2_10policy_hubIdjN4cuda3std3__44plusIdEEE10Policy1000EPdPiiS9_idNS7_10__identityEEEvT0_T1_T2_T3_T4_T6_E12temp_storage+144];
	add.f64 	%fd240, %fd238, %fd239;
	ld.shared.f64 	%fd241, [_ZZN3cub18CUB_300001_SM_10006detail6reduce28DeviceReduceSingleTileKernelINS2_10policy_hubIdjN4cuda3std3__44plusIdEEE10Policy1000EPdPiiS9_idNS7_10__identityEEEvT0_T1_T2_T3_T4_T6_E12temp_storage+152];
	add.f64 	%fd242, %fd240, %fd241;
	ld.shared.f64 	%fd243, [_ZZN3cub18CUB_300001_SM_10006detail6reduce28DeviceReduceSingleTileKernelINS2_10policy_hubIdjN4cuda3std3__44plusIdEEE10Policy1000EPdPiiS9_idNS7_10__identityEEEvT0_T1_T2_T3_T4_T6_E12temp_storage+160];
	add.f64 	%fd244, %fd242, %fd243;
	ld.shared.f64 	%fd245, [_ZZN3cub18CUB_300001_SM_10006detail6reduce28DeviceReduceSingleTileKernelINS2_10policy_hubIdjN4cuda3std3__44plusIdEEE10Policy1000EPdPiiS9_idNS7_10__identityEEEvT0_T1_T2_T3_T4_T6_E12temp_storage+168];
	add.f64 	%fd246, %fd244, %fd245;
	ld.shared.f64 	%fd247, [_ZZN3cub18CUB_300001_SM_10006detail6reduce28DeviceReduceSingleTileKernelINS2_10policy_hubIdjN4cuda3std3__44plusIdEEE10Policy1000EPdPiiS9_idNS7_10__identityEEEvT0_T1_T2_T3_T4_T6_E12temp_storage+176];
	add.f64 	%fd263, %fd246, %fd247;
	bra.uni 	$L__BB8_37;
$L__BB8_17:
	// begin inline asm
	mov.u32 %r107, %laneid;
	// end inline asm
	and.b32  	%r158, %r1, 992;
	add.s32 	%r159, %r158, 32;
	setp.gt.s32 	%p26, %r159, %r36;
	not.b32 	%r160, %r158;
	add.s32 	%r161, %r36, %r160;
	selp.b32 	%r156, %r161, 31, %p26;
	mov.b64 	%rd87, %fd255;
	mov.b64 	{%r109, %r114}, %rd87;
	mov.b32 	%r115, 1;
	mov.b32 	%r157, -1;
	// begin inline asm
	shfl.sync.down.b32 %r108, %r109, %r115, %r156, %r157;
	// end inline asm
	// begin inline asm
	shfl.sync.down.b32 %r113, %r114, %r115, %r156, %r157;
	// end inline asm
	mov.b64 	%rd88, {%r108, %r113};
	mov.b64 	%fd128, %rd88;
	setp.lt.s32 	%p27, %r107, %r156;
	add.f64 	%fd129, %fd255, %fd128;
	selp.f64 	%fd130, %fd129, %fd255, %p27;
	mov.b64 	%rd89, %fd130;
	mov.b64 	{%r119, %r124}, %rd89;
	mov.b32 	%r125, 2;
	// begin inline asm
	shfl.sync.down.b32 %r118, %r119, %r125, %r156, %r157;
	// end inline asm
	// begin inline asm
	shfl.sync.down.b32 %r123, %r124, %r125, %r156, %r157;
	// end inline asm
	mov.b64 	%rd90, {%r118, %r123};
	mov.b64 	%fd131, %rd90;
	add.s32 	%r162, %r107, 2;
	setp.gt.s32 	%p28, %r162, %r156;
	add.f64 	%fd132, %fd130, %fd131;
	selp.f64 	%fd133, %fd130, %fd132, %p28;
	mov.b64 	%rd91, %fd133;
	mov.b64 	{%r129, %r134}, %rd91;
	mov.b32 	%r135, 4;
	// begin inline asm
	shfl.sync.down.b32 %r128, %r129, %r135, %r156, %r157;
	// end inline asm
	// begin inline asm
	shfl.sync.down.b32 %r133, %r134, %r135, %r156, %r157;
	// end inline asm
	mov.b64 	%rd92, {%r128, %r133};
	mov.b64 	%fd134, %rd92;
	add.s32 	%r163, %r107, 4;
	setp.gt.s32 	%p29, %r163, %r156;
	add.f64 	%fd135, %fd133, %fd134;
	selp.f64 	%fd136, %fd133, %fd135, %p29;
	mov.b64 	%rd93, %fd136;
	mov.b64 	{%r139, %r144}, %rd93;
	mov.b32 	%r145, 8;
	// begin inline asm
	shfl.sync.down.b32 %r138, %r139, %r145, %r156, %r157;
	// end inline asm
	// begin inline asm
	shfl.sync.down.b32 %r143, %r144, %r145, %r156, %r157;
	// end inline asm
	mov.b64 	%rd94, {%r138, %r143};
	mov.b64 	%fd137, %rd94;
	add.s32 	%r164, %r107, 8;
	setp.gt.s32 	%p30, %r164, %r156;
	add.f64 	%fd138, %fd136, %fd137;
	selp.f64 	%fd139, %fd136, %fd138, %p30;
	mov.b64 	%rd95, %fd139;
	mov.b64 	{%r149, %r154}, %rd95;
	mov.b32 	%r155, 16;
	// begin inline asm
	shfl.sync.down.b32 %r148, %r149, %r155, %r156, %r157;
	// end inline asm
	// begin inline asm
	shfl.sync.down.b32 %r153, %r154, %r155, %r156, %r157;
	// end inline asm
	mov.b64 	%rd96, {%r148, %r153};
	mov.b64 	%fd140, %rd96;
	add.s32 	%r165, %r107, 16;
	setp.gt.s32 	%p31, %r165, %r156;
	add.f64 	%fd141, %fd139, %fd140;
	selp.f64 	%fd263, %fd139, %fd141, %p31;
	setp.ne.s32 	%p32, %r107, 0;
	@%p32 bra 	$L__BB8_19;
	shr.u32 	%r166, %r1, 2;
	and.b32  	%r167, %r166, 248;
	mov.u32 	%r168, _ZZN3cub18CUB_300001_SM_10006detail6reduce28DeviceReduceSingleTileKernelINS2_10policy_hubIdjN4cuda3std3__44plusIdEEE10Policy1000EPdPiiS9_idNS7_10__identityEEEvT0_T1_T2_T3_T4_T6_E12temp_storage;
	add.s32 	%r169, %r168, %r167;
	st.shared.f64 	[%r169+24], %fd263;
$L__BB8_19:
	bar.sync 	0;
	setp.ne.s32 	%p33, %r1, 0;
	@%p33 bra 	$L__BB8_37;
	setp.gt.s32 	%p34, %r36, 32;
	ld.shared.f64 	%fd142, [_ZZN3cub18CUB_300001_SM_10006detail6reduce28DeviceReduceSingleTileKernelINS2_10policy_hubIdjN4cuda3std3__44plusIdEEE10Policy1000EPdPiiS9_idNS7_10__identityEEEvT0_T1_T2_T3_T4_T6_E12temp_storage+32];
	add.f64 	%fd143, %fd263, %fd142;
	selp.f64 	%fd144, %fd143, %fd263, %p34;
	setp.gt.s32 	%p35, %r36, 64;
	ld.shared.f64 	%fd145, [_ZZN3cub18CUB_300001_SM_10006detail6reduce28DeviceReduceSingleTileKernelINS2_10policy_hubIdjN4cuda3std3__44plusIdEEE10Policy1000EPdPiiS9_idNS7_10__identityEEEvT0_T1_T2_T3_T4_T6_E12temp_storage+40];
	add.f64 	%fd146, %fd145, %fd144;
	selp.f64 	%fd147, %fd146, %fd144, %p35;
	setp.gt.s32 	%p36, %r36, 96;
	ld.shared.f64 	%fd148, [_ZZN3cub18CUB_300001_SM_10006detail6reduce28DeviceReduceSingleTileKernelINS2_10policy_hubIdjN4cuda3std3__44plusIdEEE10Policy1000EPdPiiS9_idNS7_10__identityEEEvT0_T1_T2_T3_T4_T6_E12temp_storage+48];
	add.f64 	%fd149, %fd148, %fd147;
	selp.f64 	%fd150, %fd149, %fd147, %p36;
	setp.gt.s32 	%p37, %r36, 128;
	ld.shared.f64 	%fd151, [_ZZN3cub18CUB_300001_SM_10006detail6reduce28DeviceReduceSingleTileKernelINS2_10policy_hubIdjN4cuda3std3__44plusIdEEE10Policy1000EPdPiiS9_idNS7_10__identityEEEvT0_T1_T2_T3_T4_T6_E12temp_storage+56];
	add.f64 	%fd152, %fd151, %fd150;
	selp.f64 	%fd153, %fd152, %fd150, %p37;
	setp.gt.s32 	%p38, %r36, 160;
	ld.shared.f64 	%fd154, [_ZZN3cub18CUB_300001_SM_10006detail6reduce28DeviceReduceSingleTileKernelINS2_10policy_hubIdjN4cuda3std3__44plusIdEEE10Policy1000EPdPiiS9_idNS7_10__identityEEEvT0_T1_T2_T3_T4_T6_E12temp_storage+64];
	add.f64 	%fd155, %fd154, %fd153;
	selp.f64 	%fd156, %fd155, %fd153, %p38;
	setp.gt.s32 	%p39, %r36, 192;
	ld.shared.f64 	%fd157, [_ZZN3cub18CUB_300001_SM_10006detail6reduce28DeviceReduceSingleTileKernelINS2_10policy_hubIdjN4cuda3std3__44plusIdEEE10Policy1000EPdPiiS9_idNS7_10__identityEEEvT0_T1_T2_T3_T4_T6_E12temp_storage+72];
	add.f64 	%fd158, %fd157, %fd156;
	selp.f64 	%fd159, %fd158, %fd156, %p39;
	setp.gt.s32 	%p40, %r36, 224;
	ld.shared.f64 	%fd160, [_ZZN3cub18CUB_300001_SM_10006detail6reduce28DeviceReduceSingleTileKernelINS2_10policy_hubIdjN4cuda3std3__44plusIdEEE10Policy1000EPdPiiS9_idNS7_10__identityEEEvT0_T1_T2_T3_T4_T6_E12temp_storage+80];
	add.f64 	%fd161, %fd160, %fd159;
	selp.f64 	%fd162, %fd161, %fd159, %p40;
	setp.gt.s32 	%p41, %r36, 256;
	ld.shared.f64 	%fd163, [_ZZN3cub18CUB_300001_SM_10006detail6reduce28DeviceReduceSingleTileKernelINS2_10policy_hubIdjN4cuda3std3__44plusIdEEE10Policy1000EPdPiiS9_idNS7_10__identityEEEvT0_T1_T2_T3_T4_T6_E12temp_storage+88];
	add.f64 	%fd164, %fd163, %fd162;
	selp.f64 	%fd165, %fd164, %fd162, %p41;
	setp.gt.s32 	%p42, %r36, 288;
	ld.shared.f64 	%fd166, [_ZZN3cub18CUB_300001_SM_10006detail6reduce28DeviceReduceSingleTileKernelINS2_10policy_hubIdjN4cuda3std3__44plusIdEEE10Policy1000EPdPiiS9_idNS7_10__identityEEEvT0_T1_T2_T3_T4_T6_E12temp_storage+96];
	add.f64 	%fd167, %fd166, %fd165;
	selp.f64 	%fd168, %fd167, %fd165, %p42;
	setp.gt.s32 	%p43, %r36, 320;
	ld.shared.f64 	%fd169, [_ZZN3cub18CUB_300001_SM_10006detail6reduce28DeviceReduceSingleTileKernelINS2_10policy_hubIdjN4cuda3std3__44plusIdEEE10Policy1000EPdPiiS9_idNS7_10__identityEEEvT0_T1_T2_T3_T4_T6_E12temp_storage+104];
	add.f64 	%fd170, %fd169, %fd168;
	selp.f64 	%fd171, %fd170, %fd168, %p43;
	setp.gt.s32 	%p44, %r36, 352;
	ld.shared.f64 	%fd172, [_ZZN3cub18CUB_300001_SM_10006detail6reduce28DeviceReduceSingleTileKernelINS2_10policy_hubIdjN4cuda3std3__44plusIdEEE10Policy1000EPdPiiS9_idNS7_10__identityEEEvT0_T1_T2_T3_T4_T6_E12temp_storage+112];
	add.f64 	%fd173, %fd172, %fd171;
	selp.f64 	%fd174, %fd173, %fd171, %p44;
	setp.gt.s32 	%p45, %r36, 384;
	ld.shared.f64 	%fd175, [_ZZN3cub18CUB_300001_SM_10006detail6reduce28DeviceReduceSingleTileKernelINS2_10policy_hubIdjN4cuda3std3__44plusIdEEE10Policy1000EPdPiiS9_idNS7_10__identityEEEvT0_T1_T2_T3_T4_T6_E12temp_storage+120];
	add.f64 	%fd176, %fd175, %fd174;
	selp.f64 	%fd177, %fd176, %fd174, %p45;
	setp.gt.s32 	%p46, %r36, 416;
	ld.shared.f64 	%fd178, [_ZZN3cub18CUB_300001_SM_10006detail6reduce28DeviceReduceSingleTileKernelINS2_10policy_hubIdjN4cuda3std3__44plusIdEEE10Policy1000EPdPiiS9_idNS7_10__identityEEEvT0_T1_T2_T3_T4_T6_E12temp_storage+128];
	add.f64 	%fd179, %fd178, %fd177;
	selp.f64 	%fd180, %fd179, %fd177, %p46;
	setp.gt.s32 	%p47, %r36, 448;
	ld.shared.f64 	%fd181, [_ZZN3cub18CUB_300001_SM_10006detail6reduce28DeviceReduceSingleTileKernelINS2_10policy_hubIdjN4cuda3std3__44plusIdEEE10Policy1000EPdPiiS9_idNS7_10__identityEEEvT0_T1_T2_T3_T4_T6_E12temp_storage+136];
	add.f64 	%fd182, %fd181, %fd180;
	selp.f64 	%fd183, %fd182, %fd180, %p47;
	setp.gt.s32 	%p48, %r36, 480;
	ld.shared.f64 	%fd184, [_ZZN3cub18CUB_300001_SM_10006detail6reduce28DeviceReduceSingleTileKernelINS2_10policy_hubIdjN4cuda3std3__44plusIdEEE10Policy1000EPdPiiS9_idNS7_10__identityEEEvT0_T1_T2_T3_T4_T6_E12temp_storage+144];
	add.f64 	%fd185, %fd184, %fd183;
	selp.f64 	%fd186, %fd185, %fd183, %p48;
	setp.gt.s32 	%p49, %r36, 512;
	ld.shared.f64 	%fd187, [_ZZN3cub18CUB_300001_SM_10006detail6reduce28DeviceReduceSingleTileKernelINS2_10policy_hubIdjN4cuda3std3__44plusIdEEE10Policy1000EPdPiiS9_idNS7_10__identityEEEvT0_T1_T2_T3_T4_T6_E12temp_storage+152];
	add.f64 	%fd188, %fd187, %fd186;
	selp.f64 	%fd189, %fd188, %fd186, %p49;
	setp.gt.s32 	%p50, %r36, 544;
	ld.shared.f64 	%fd190, [_ZZN3cub18CUB_300001_SM_10006detail6reduce28DeviceReduceSingleTileKernelINS2_10policy_hubIdjN4cuda3std3__44plusIdEEE10Policy1000EPdPiiS9_idNS7_10__identityEEEvT0_T1_T2_T3_T4_T6_E12temp_storage+160];
	add.f64 	%fd191, %fd190, %fd189;
	selp.f64 	%fd192, %fd191, %fd189, %p50;
	setp.gt.s32 	%p51, %r36, 576;
	ld.shared.f64 	%fd193, [_ZZN3cub18CUB_300001_SM_10006detail6reduce28DeviceReduceSingleTileKernelINS2_10policy_hubIdjN4cuda3std3__44plusIdEEE10Policy1000EPdPiiS9_idNS7_10__identityEEEvT0_T1_T2_T3_T4_T6_E12temp_storage+168];
	add.f64 	%fd194, %fd193, %fd192;
	selp.f64 	%fd195, %fd194, %fd192, %p51;
	setp.gt.s32 	%p52, %r36, 608;
	ld.shared.f64 	%fd196, [_ZZN3cub18CUB_300001_SM_10006detail6reduce28DeviceReduceSingleTileKernelINS2_10policy_hubIdjN4cuda3std3__44plusIdEEE10Policy1000EPdPiiS9_idNS7_10__identityEEEvT0_T1_T2_T3_T4_T6_E12temp_storage+176];
	add.f64 	%fd197, %fd196, %fd195;
	selp.f64 	%fd263, %fd197, %fd195, %p52;
	bra.uni 	$L__BB8_37;
$L__BB8_21:
	mov.u32 	%r14, %tid.x;
	mul.wide.u32 	%rd27, %r14, 8;
	add.s64 	%rd12, %rd9, %rd27;
	// begin inline asm
	ld.global.nc.u64 %rd11, [%rd12];
	// end inline asm
	mov.b64 	%fd30, %rd11;
	add.s64 	%rd14, %rd12, 5120;
	// begin inline asm
	ld.global.nc.u64 %rd13, [%rd14];
	// end inline asm
	mov.b64 	%fd31, %rd13;
	add.s64 	%rd16, %rd12, 10240;
	// begin inline asm
	ld.global.nc.u64 %rd15, [%rd16];
	// end inline asm
	mov.b64 	%fd32, %rd15;
	add.s64 	%rd18, %rd12, 15360;
	// begin inline asm
	ld.global.nc.u64 %rd17, [%rd18];
	// end inline asm
	mov.b64 	%fd33, %rd17;
	add.s64 	%rd20, %rd12, 20480;
	// begin inline asm
	ld.global.nc.u64 %rd19, [%rd20];
	// end inline asm
	mov.b64 	%fd34, %rd19;
	add.s64 	%rd22, %rd12, 25600;
	// begin inline asm
	ld.global.nc.u64 %rd21, [%rd22];
	// end inline asm
	mov.b64 	%fd35, %rd21;
	add.s64 	%rd24, %rd12, 30720;
	// begin inline asm
	ld.global.nc.u64 %rd23, [%rd24];
	// end inline asm
	mov.b64 	%fd36, %rd23;
	add.s64 	%rd26, %rd12, 35840;
	// begin inline asm
	ld.global.nc.u64 %rd25, [%rd26];
	// end inline asm
	mov.b64 	%fd37, %rd25;
	add.f64 	%fd38, %fd30, %fd31;
	add.f64 	%fd39, %fd38, %fd32;
	add.f64 	%fd40, %fd39, %fd33;
	add.f64 	%fd41, %fd40, %fd34;
	add.f64 	%fd42, %fd41, %fd35;
	add.f64 	%fd43, %fd42, %fd36;
	add.f64 	%fd262, %fd43, %fd37;
	setp.lt.u32 	%p3, %r36, 10240;
	mov.b32 	%r234, 5120;
	@%p3 bra 	$L__BB8_25;
	add.s32 	%r15, %r36, -5120;
	mov.b32 	%r234, 5120;
$L__BB8_23:
	mul.wide.s32 	%rd44, %r234, 8;
	add.s64 	%rd29, %rd12, %rd44;
	// begin inline asm
	ld.global.nc.u64 %rd28, [%rd29];
	// end inline asm
	mov.b64 	%fd44, %rd28;
	add.s64 	%rd31, %rd29, 5120;
	// begin inline asm
	ld.global.nc.u64 %rd30, [%rd31];
	// end inline asm
	mov.b64 	%fd45, %rd30;
	add.s64 	%rd33, %rd29, 10240;
	// begin inline asm
	ld.global.nc.u64 %rd32, [%rd33];
	// end inline asm
	mov.b64 	%fd46, %rd32;
	add.s64 	%rd35, %rd29, 15360;
	// begin inline asm
	ld.global.nc.u64 %rd34, [%rd35];
	// end inline asm
	mov.b64 	%fd47, %rd34;
	add.s64 	%rd37, %rd29, 20480;
	// begin inline asm
	ld.global.nc.u64 %rd36, [%rd37];
	// end inline asm
	mov.b64 	%fd48, %rd36;
	add.s64 	%rd39, %rd29, 25600;
	// begin inline asm
	ld.global.nc.u64 %rd38, [%rd39];
	// end inline asm
	mov.b64 	%fd49, %rd38;
	add.s64 	%rd41, %rd29, 30720;
	// begin inline asm
	ld.global.nc.u64 %rd40, [%rd41];
	// end inline asm
	mov.b64 	%fd50, %rd40;
	add.s64 	%rd43, %rd29, 35840;
	// begin inline asm
	ld.global.nc.u64 %rd42, [%rd43];
	// end inline asm
	mov.b64 	%fd51, %rd42;
	add.f64 	%fd52, %fd262, %fd44;
	add.f64 	%fd53, %fd52, %fd45;
	add.f64 	%fd54, %fd53, %fd46;
	add.f64 	%fd55, %fd54, %fd47;
	add.f64 	%fd56, %fd55, %fd48;
	add.f64 	%fd57, %fd56, %fd49;
	add.f64 	%fd58, %fd57, %fd50;
	add.f64 	%fd262, %fd58, %fd51;
	sub.s32 	%r40, %r36, %r234;
	setp.lt.s32 	%p4, %r40, 5120;
	@%p4 bra 	$L__BB8_33;
	add.s32 	%r234, %r234, 5120;
	setp.le.s32 	%p5, %r234, %r15;
	@%p5 bra 	$L__BB8_23;
$L__BB8_25:
	setp.le.s32 	%p6, %r36, %r234;
	@%p6 bra 	$L__BB8_33;
	sub.s32 	%r19, %r36, %r234;
	setp.ge.s32 	%p7, %r14, %r19;
	@%p7 bra 	$L__BB8_33;
	not.b32 	%r41, %r14;
	add.s32 	%r42, %r36, %r41;
	sub.s32 	%r20, %r42, %r234;
	mul.hi.u32 	%r43, %r20, -858993459;
	shr.u32 	%r44, %r43, 9;
	add.s32 	%r21, %r44, 1;
	and.b32  	%r45, %r44, 3;
	setp.eq.s32 	%p8, %r45, 3;
	mov.u32 	%r238, %r14;
	@%p8 bra 	$L__BB8_30;
	add.s32 	%r236, %r14, %r234;
	and.b32  	%r46, %r21, 3;
	neg.s32 	%r235, %r46;
	mov.u32 	%r238, %r14;
$L__BB8_29:
	.pragma "nounroll";
	mul.wide.u32 	%rd47, %r236, 8;
	add.s64 	%rd46, %rd9, %rd47;
	// begin inline asm
	ld.global.nc.u64 %rd45, [%rd46];
	// end inline asm
	mov.b64 	%fd60, %rd45;
	add.f64 	%fd262, %fd262, %fd60;
	add.s32 	%r238, %r238, 640;
	add.s32 	%r236, %r236, 640;
	add.s32 	%r235, %r235, 1;
	setp.ne.s32 	%p9, %r235, 0;
	@%p9 bra 	$L__BB8_29;
$L__BB8_30:
	setp.lt.u32 	%p10, %r20, 1920;
	@%p10 bra 	$L__BB8_33;
	cvt.u64.u32 	%rd48, %r238;
	cvt.u64.u32 	%rd49, %r234;
	add.s64 	%rd50, %rd48, %rd49;
	shl.b64 	%rd51, %rd50, 3;
	add.s64 	%rd52, %rd51, %rd9;
	add.s64 	%rd108, %rd52, 10240;
	add.s32 	%r239, %r238, %r234;
$L__BB8_32:
	mul.wide.u32 	%rd61, %r239, 8;
	add.s64 	%rd54, %rd9, %rd61;
	// begin inline asm
	ld.global.nc.u64 %rd53, [%rd54];
	// end inline asm
	mov.b64 	%fd61, %rd53;
	add.f64 	%fd62, %fd262, %fd61;
	add.s64 	%rd56, %rd108, -5120;
	// begin inline asm
	ld.global.nc.u64 %rd55, [%rd56];
	// end inline asm
	mov.b64 	%fd63, %rd55;
	add.f64 	%fd64, %fd62, %fd63;
	// begin inline asm
	ld.global.nc.u64 %rd57, [%rd108];
	// end inline asm
	mov.b64 	%fd65, %rd57;
	add.f64 	%fd66, %fd64, %fd65;
	add.s64 	%rd60, %rd108, 5120;
	// begin inline asm
	ld.global.nc.u64 %rd59, [%rd60];
	// end inline asm
	mov.b64 	%fd67, %rd59;
	add.f64 	%fd262, %fd66, %fd67;
	add.s32 	%r238, %r238, 2560;
	add.s64 	%rd108, %rd108, 20480;
	add.s32 	%r239, %r239, 2560;
	setp.lt.s32 	%p11, %r238, %r19;
	@%p11 bra 	$L__BB8_32;
$L__BB8_33:
	// begin inline asm
	mov.u32 %r47, %laneid;
	// end inline asm
	mov.b64 	%rd62, %fd262;
	mov.b64 	{%r49, %r54}, %rd62;
	mov.b32 	%r55, 1;
	mov.b32 	%r96, 31;
	mov.b32 	%r97, -1;
	// begin inline asm
	shfl.sync.down.b32 %r48, %r49, %r55, %r96, %r97;
	// end inline asm
	// begin inline asm
	shfl.sync.down.b32 %r53, %r54, %r55, %r96, %r97;
	// end inline asm
	mov.b64 	%rd63, {%r48, %r53};
	mov.b64 	%fd68, %rd63;
	setp.gt.s32 	%p12, %r47, 30;
	add.f64 	%fd69, %fd262, %fd68;
	selp.f64 	%fd70, %fd262, %fd69, %p12;
	mov.b64 	%rd64, %fd70;
	mov.b64 	{%r59, %r64}, %rd64;
	mov.b32 	%r65, 2;
	// begin inline asm
	shfl.sync.down.b32 %r58, %r59, %r65, %r96, %r97;
	// end inline asm
	// begin inline asm
	shfl.sync.down.b32 %r63, %r64, %r65, %r96, %r97;
	// end inline asm
	mov.b64 	%rd65, {%r58, %r63};
	mov.b64 	%fd71, %rd65;
	setp.gt.s32 	%p13, %r47, 29;
	add.f64 	%fd72, %fd70, %fd71;
	selp.f64 	%fd73, %fd70, %fd72, %p13;
	mov.b64 	%rd66, %fd73;
	mov.b64 	{%r69, %r74}, %rd66;
	mov.b32 	%r75, 4;
	// begin inline asm
	shfl.sync.down.b32 %r68, %r69, %r75, %r96, %r97;
	// end inline asm
	// begin inline asm
	shfl.sync.down.b32 %r73, %r74, %r75, %r96, %r97;
	// end inline asm
	mov.b64 	%rd67, {%r68, %r73};
	mov.b64 	%fd74, %rd67;
	setp.gt.s32 	%p14, %r47, 27;
	add.f64 	%fd75, %fd73, %fd74;
	selp.f64 	%fd76, %fd73, %fd75, %p14;
	mov.b64 	%rd68, %fd76;
	mov.b64 	{%r79, %r84}, %rd68;
	mov.b32 	%r85, 8;
	// begin inline asm
	shfl.sync.down.b32 %r78, %r79, %r85, %r96, %r97;
	// end inline asm
	// begin inline asm
	shfl.sync.down.b32 %r83, %r84, %r85, %r96, %r97;
	// end inline asm
	mov.b64 	%rd69, {%r78, %r83};
	mov.b64 	%fd77, %rd69;
	setp.gt.s32 	%p15, %r47, 23;
	add.f64 	%fd78, %fd76, %fd77;
	selp.f64 	%fd79, %fd76, %fd78, %p15;
	mov.b64 	%rd70, %fd79;
	mov.b64 	{%r89, %r94}, %rd70;
	mov.b32 	%r95, 16;
	// begin inline asm
	shfl.sync.down.b32 %r88, %r89, %r95, %r96, %r97;
	// end inline asm
	// begin inline asm
	shfl.sync.down.b32 %r93, %r94, %r95, %r96, %r97;
	// end inline asm
	mov.b64 	%rd71, {%r88, %r93};
	mov.b64 	%fd80, %rd71;
	setp.gt.s32 	%p16, %r47, 15;
	add.f64 	%fd26, %fd79, %fd80;
	selp.f64 	%fd263, %fd79, %fd26, %p16;
	setp.ne.s32 	%p17, %r47, 0;
	@%p17 bra 	$L__BB8_35;
	shr.u32 	%r98, %r14, 2;
	and.b32  	%r99, %r98, 248;
	mov.u32 	%r100, _ZZN3cub18CUB_300001_SM_10006detail6reduce28DeviceReduceSingleTileKernelINS2_10policy_hubIdjN4cuda3std3__44plusIdEEE10Policy1000EPdPiiS9_idNS7_10__identityEEEvT0_T1_T2_T3_T4_T6_E12temp_storage;
	add.s32 	%r101, %r100, %r99;
	st.shared.f64 	[%r101+24], %fd26;
$L__BB8_35:
	bar.sync 	0;
	setp.ne.s32 	%p18, %r14, 0;
	@%p18 bra 	$L__BB8_37;
	ld.shared.f64 	%fd81, [_ZZN3cub18CUB_300001_SM_10006detail6reduce28DeviceReduceSingleTileKernelINS2_10policy_hubIdjN4cuda3std3__44plusIdEEE10Policy1000EPdPiiS9_idNS7_10__identityEEEvT0_T1_T2_T3_T4_T6_E12temp_storage+32];
	add.f64 	%fd82, %fd263, %fd81;
	ld.shared.f64 	%fd83, [_ZZN3cub18CUB_300001_SM_10006detail6reduce28DeviceReduceSingleTileKernelINS2_10policy_hubIdjN4cuda3std3__44plusIdEEE10Policy1000EPdPiiS9_idNS7_10__identityEEEvT0_T1_T2_T3_T4_T6_E12temp_storage+40];
	add.f64 	%fd84, %fd82, %fd83;
	ld.shared.f64 	%fd85, [_ZZN3cub18CUB_300001_SM_10006detail6reduce28DeviceReduceSingleTileKernelINS2_10policy_hubIdjN4cuda3std3__44plusIdEEE10Policy1000EPdPiiS9_idNS7_10__identityEEEvT0_T1_T2_T3_T4_T6_E12temp_storage+48];
	add.f64 	%fd86, %fd84, %fd85;
	ld.shared.f64 	%fd87, [_ZZN3cub18CUB_300001_SM_10006detail6reduce28DeviceReduceSingleTileKernelINS2_10policy_hubIdjN4cuda3std3__44plusIdEEE10Policy1000EPdPiiS9_idNS7_10__identityEEEvT0_T1_T2_T3_T4_T6_E12temp_storage+56];
	add.f64 	%fd88, %fd86, %fd87;
	ld.shared.f64 	%fd89, [_ZZN3cub18CUB_300001_SM_10006detail6reduce28DeviceReduceSingleTileKernelINS2_10policy_hubIdjN4cuda3std3__44plusIdEEE10Policy1000EPdPiiS9_idNS7_10__identityEEEvT0_T1_T2_T3_T4_T6_E12temp_storage+64];
	add.f64 	%fd90, %fd88, %fd89;
	ld.shared.f64 	%fd91, [_ZZN3cub18CUB_300001_SM_10006detail6reduce28DeviceReduceSingleTileKernelINS2_10policy_hubIdjN4cuda3std3__44plusIdEEE10Policy1000EPdPiiS9_idNS7_10__identityEEEvT0_T1_T2_T3_T4_T6_E12temp_storage+72];
	add.f64 	%fd92, %fd90, %fd91;
	ld.shared.f64 	%fd93, [_ZZN3cub18CUB_300001_SM_10006detail6reduce28DeviceReduceSingleTileKernelINS2_10policy_hubIdjN4cuda3std3__44plusIdEEE10Policy1000EPdPiiS9_idNS7_10__identityEEEvT0_T1_T2_T3_T4_T6_E12temp_storage+80];
	add.f64 	%fd94, %fd92, %fd93;
	ld.shared.f64 	%fd95, [_ZZN3cub18CUB_300001_SM_10006detail6reduce28DeviceReduceSingleTileKernelINS2_10policy_hubIdjN4cuda3std3__44plusIdEEE10Policy1000EPdPiiS9_idNS7_10__identityEEEvT0_T1_T2_T3_T4_T6_E12temp_storage+88];
	add.f64 	%fd96, %fd94, %fd95;
	ld.shared.f64 	%fd97, [_ZZN3cub18CUB_300001_SM_10006detail6reduce28DeviceReduceSingleTileKernelINS2_10policy_hubIdjN4cuda3std3__44plusIdEEE10Policy1000EPdPiiS9_idNS7_10__identityEEEvT0_T1_T2_T3_T4_T6_E12temp_storage+96];
	add.f64 	%fd98, %fd96, %fd97;
	ld.shared.f64 	%fd99, [_ZZN3cub18CUB_300001_SM_10006detail6reduce28DeviceReduceSingleTileKernelINS2_10policy_hubIdjN4cuda3std3__44plusIdEEE10Policy1000EPdPiiS9_idNS7_10__identityEEEvT0_T1_T2_T3_T4_T6_E12temp_storage+104];
	add.f64 	%fd100, %fd98, %fd99;
	ld.shared.f64 	%fd101, [_ZZN3cub18CUB_300001_SM_10006detail6reduce28DeviceReduceSingleTileKernelINS2_10policy_hubIdjN4cuda3std3__44plusIdEEE10Policy1000EPdPiiS9_idNS7_10__identityEEEvT0_T1_T2_T3_T4_T6_E12temp_storage+112];
	add.f64 	%fd102, %fd100, %fd101;
	ld.shared.f64 	%fd103, [_ZZN3cub18CUB_300001_SM_10006detail6reduce28DeviceReduceSingleTileKernelINS2_10policy_hubIdjN4cuda3std3__44plusIdEEE10Policy1000EPdPiiS9_idNS7_10__identityEEEvT0_T1_T2_T3_T4_T6_E12temp_storage+120];
	add.f64 	%fd104, %fd102, %fd103;
	ld.shared.f64 	%fd105, [_ZZN3cub18CUB_300001_SM_10006detail6reduce28DeviceReduceSingleTileKernelINS2_10policy_hubIdjN4cuda3std3__44plusIdEEE10Policy1000EPdPiiS9_idNS7_10__identityEEEvT0_T1_T2_T3_T4_T6_E12temp_storage+128];
	add.f64 	%fd106, %fd104, %fd105;
	ld.shared.f64 	%fd107, [_ZZN3cub18CUB_300001_SM_10006detail6reduce28DeviceReduceSingleTileKernelINS2_10policy_hubIdjN4cuda3std3__44plusIdEEE10Policy1000EPdPiiS9_idNS7_10__identityEEEvT0_T1_T2_T3_T4_T6_E12temp_storage+136];
	add.f64 	%fd108, %fd106, %fd107;
	ld.shared.f64 	%fd109, [_ZZN3cub18CUB_300001_SM_10006detail6reduce28DeviceReduceSingleTileKernelINS2_10policy_hubIdjN4cuda3std3__44plusIdEEE10Policy1000EPdPiiS9_idNS7_10__identityEEEvT0_T1_T2_T3_T4_T6_E12temp_storage+144];
	add.f64 	%fd110, %fd108, %fd109;
	ld.shared.f64 	%fd111, [_ZZN3cub18CUB_300001_SM_10006detail6reduce28DeviceReduceSingleTileKernelINS2_10policy_hubIdjN4cuda3std3__44plusIdEEE10Policy1000EPdPiiS9_idNS7_10__identityEEEvT0_T1_T2_T3_T4_T6_E12temp_storage+152];
	add.f64 	%fd112, %fd110, %fd111;
	ld.shared.f64 	%fd113, [_ZZN3cub18CUB_300001_SM_10006detail6reduce28DeviceReduceSingleTileKernelINS2_10policy_hubIdjN4cuda3std3__44plusIdEEE10Policy1000EPdPiiS9_idNS7_10__identityEEEvT0_T1_T2_T3_T4_T6_E12temp_storage+160];
	add.f64 	%fd114, %fd112, %fd113;
	ld.shared.f64 	%fd115, [_ZZN3cub18CUB_300001_SM_10006detail6reduce28DeviceReduceSingleTileKernelINS2_10policy_hubIdjN4cuda3std3__44plusIdEEE10Policy1000EPdPiiS9_idNS7_10__identityEEEvT0_T1_T2_T3_T4_T6_E12temp_storage+168];
	add.f64 	%fd116, %fd114, %fd115;
	ld.shared.f64 	%fd117, [_ZZN3cub18CUB_300001_SM_10006detail6reduce28DeviceReduceSingleTileKernelINS2_10policy_hubIdjN4cuda3std3__44plusIdEEE10Policy1000EPdPiiS9_idNS7_10__identityEEEvT0_T1_T2_T3_T4_T6_E12temp_storage+176];
	add.f64 	%fd263, %fd116, %fd117;
$L__BB8_37:
	mov.u32 	%r225, %tid.x;
	setp.ne.s32 	%p60, %r225, 0;
	@%p60 bra 	$L__BB8_39;
	cvt.rn.f64.s32 	%fd248, %r37;
	add.f64 	%fd249, %fd263, %fd248;
	cvt.rzi.s32.f64 	%r226, %fd249;
	st.global.u32 	[%rd1], %r226;
$L__BB8_39:
	ret;

}
	// .globl	_ZN3cub18CUB_300001_SM_10006detail6reduce28DeviceReduceSingleTileKernelINS2_10policy_hubIdyN4cuda3std3__44plusIdEEE10Policy1000EN6thrust24THRUST_300001_SM_1000_NS6detail15normal_iteratorINSD_10device_ptrIdEEEEPiyS9_id16greater_than_oneEEvT0_T1_T2_T3_T4_T6_
.visible .entry _ZN3cub18CUB_300001_SM_10006detail6reduce28DeviceReduceSingleTileKernelINS2_10policy_hubIdyN4cuda3std3__44plusIdEEE10Policy1000EN6thrust24THRUST_300001_SM_1000_NS6detail15normal_iteratorINSD_10device_ptrIdEEEEPiyS9_id16greater_than_oneEEvT0_T1_T2_T3_T4_T6_(
	.param .align 8 .b8 _ZN3cub18CUB_300001_SM_10006detail6reduce28DeviceReduceSingleTileKernelINS2_10policy_hubIdyN4cuda3std3__44plusIdEEE10Policy1000EN6thrust24THRUST_300001_SM_1000_NS6detail15normal_iteratorINSD_10device_ptrIdEEEEPiyS9_id16greater_than_oneEEvT0_T1_T2_T3_T4_T6__param_0[8],
	.param .u64 .ptr .align 1 _ZN3cub18CUB_300001_SM_10006detail6reduce28DeviceReduceSingleTileKernelINS2_10policy_hubIdyN4cuda3std3__44plusIdEEE10Policy1000EN6thrust24THRUST_300001_SM_1000_NS6detail15normal_iteratorINSD_10device_ptrIdEEEEPiyS9_id16greater_than_oneEEvT0_T1_T2_T3_T4_T6__param_1,
	.param .u64 _ZN3cub18CUB_300001_SM_10006detail6reduce28DeviceReduceSingleTileKernelINS2_10policy_hubIdyN4cuda3std3__44plusIdEEE10Policy1000EN6thrust24THRUST_300001_SM_1000_NS6detail15normal_iteratorINSD_10device_ptrIdEEEEPiyS9_id16greater_than_oneEEvT0_T1_T2_T3_T4_T6__param_2,
	.param .align 1 .b8 _ZN3cub18CUB_300001_SM_10006detail6reduce28DeviceReduceSingleTileKernelINS2_10policy_hubIdyN4cuda3std3__44plusIdEEE10Policy1000EN6thrust24THRUST_300001_SM_1000_NS6detail15normal_iteratorINSD_10device_ptrIdEEEEPiyS9_id16greater_than_oneEEvT0_T1_T2_T3_T4_T6__param_3[1],
	.param .u32 _ZN3cub18CUB_300001_SM_10006detail6reduce28DeviceReduceSingleTileKernelINS2_10policy_hubIdyN4cuda3std3__44plusIdEEE10Policy1000EN6thrust24THRUST_300001_SM_1000_NS6detail15normal_iteratorINSD_10device_ptrIdEEEEPiyS9_id16greater_than_oneEEvT0_T1_T2_T3_T4_T6__param_4,
	.param .align 1 .b8 _ZN3cub18CUB_300001_SM_10006detail6reduce28DeviceReduceSingleTileKernelINS2_10policy_hubIdyN4cuda3std3__44plusIdEEE10Policy1000EN6thrust24THRUST_300001_SM_1000_NS6detail15normal_iteratorINSD_10device_ptrIdEEEEPiyS9_id16greater_than_oneEEvT0_T1_T2_T3_T4_T6__param_5[1]
)
.maxntid 512
.minnctapersm 1
{
	.reg .pred 	%p<140>;
	.reg .b32 	%r<248>;
	.reg .b64 	%rd<86>;
	.reg .b64 	%fd<421>;
	// demoted variable
	.shared .align 8 .b8 _ZZN3cub18CUB_300001_SM_10006detail6reduce28DeviceReduceSingleTileKernelINS2_10policy_hubIdyN4cuda3std3__44plusIdEEE10Policy1000EN6thrust24THRUST_300001_SM_1000_NS6detail15normal_iteratorINSD_10device_ptrIdEEEEPiyS9_id16greater_than_oneEEvT0_T1_T2_T3_T4_T6_E12temp_storage[152];
	ld.param.u64 	%rd18, [_ZN3cub18CUB_300001_SM_10006detail6reduce28DeviceReduceSingleTileKernelINS2_10policy_hubIdyN4cuda3std3__44plusIdEEE10Policy1000EN6thrust24THRUST_300001_SM_1000_NS6detail15normal_iteratorINSD_10device_ptrIdEEEEPiyS9_id16greater_than_oneEEvT0_T1_T2_T3_T4_T6__param_0];
	ld.param.u64 	%rd20, [_ZN3cub18CUB_300001_SM_10006detail6reduce28DeviceReduceSingleTileKernelINS2_10policy_hubIdyN4cuda3std3__44plusIdEEE10Policy1000EN6thrust24THRUST_300001_SM_1000_NS6detail15normal_iteratorINSD_10device_ptrIdEEEEPiyS9_id16greater_than_oneEEvT0_T1_T2_T3_T4_T6__param_1];
	ld.param.u64 	%rd19, [_ZN3cub18CUB_300001_SM_10006detail6reduce28DeviceReduceSingleTileKernelINS2_10policy_hubIdyN4cuda3std3__44plusIdEEE10Policy1000EN6thrust24THRUST_300001_SM_1000_NS6detail15normal_iteratorINSD_10device_ptrIdEEEEPiyS9_id16greater_than_oneEEvT0_T1_T2_T3_T4_T6__param_2];
	ld.param.u32 	%r42, [_ZN3cub18CUB_300001_SM_10006detail6reduce28DeviceReduceSingleTileKernelINS2_10policy_hubIdyN4cuda3std3__44plusIdEEE10Policy1000EN6thrust24THRUST_300001_SM_1000_NS6detail15normal_iteratorINSD_10device_ptrIdEEEEPiyS9_id16greater_than_oneEEvT0_T1_T2_T3_T4_T6__param_4];
	cvta.to.global.u64 	%rd1, %rd20;
	setp.ne.s64 	%p1, %rd19, 0;
	@%p1 bra 	$L__BB9_3;
	mov.u32 	%r233, %tid.x;
	setp.ne.s32 	%p139, %r233, 0;
	@%p139 bra 	$L__BB9_51;
	st.global.u32 	[%rd1], %r42;
	bra.uni 	$L__BB9_51;
$L__BB9_3:
	cvta.to.global.u64 	%rd2, %rd18;
	setp.gt.u64 	%p2, %rd19, 3583;
	@%p2 bra 	$L__BB9_28;
	cvt.u32.u64 	%r1, %rd19;
	mov.u32 	%r2, %tid.x;
	setp.ge.u32 	%p67, %r2, %r1;
	mov.f64 	%fd408, 0d0000000000000000;
	mov.u32 	%r237, %r2;
	@%p67 bra 	$L__BB9_6;
	mul.wide.u32 	%rd51, %r2, 8;
	add.s64 	%rd52, %rd2, %rd51;
	ld.global.f64 	%fd210, [%rd52];
	setp.le.f64 	%p68, %fd210, 0d3FF0000000000000;
	selp.f64 	%fd408, 0d3FF0000000000000, 0d0000000000000000, %p68;
	add.s32 	%r237, %r2, 512;
$L__BB9_6:
	setp.ge.u32 	%p69, %r237, %r1;
	@%p69 bra 	$L__BB9_19;
	not.b32 	%r109, %r237;
	add.s32 	%r110, %r109, %r1;
	shr.u32 	%r111, %r110, 9;
	add.s32 	%r5, %r111, 1;
	and.b32  	%r6, %r5, 15;
	setp.lt.u32 	%p70, %r110, 7680;
	@%p70 bra 	$L__BB9_10;
	and.b32  	%r112, %r5, 16777200;
	neg.s32 	%r235, %r112;
	mul.wide.u32 	%rd53, %r237, 8;
	add.s64 	%rd54, %rd53, %rd2;
	add.s64 	%rd81, %rd54, 32768;
$L__BB9_9:
	.pragma "nounroll";
	ld.global.f64 	%fd212, [%rd81+-32768];
	setp.le.f64 	%p71, %fd212, 0d3FF0000000000000;
	selp.f64 	%fd213, 0d3FF0000000000000, 0d0000000000000000, %p71;
	add.f64 	%fd214, %fd408, %fd213;
	ld.global.f64 	%fd215, [%rd81+-28672];
	setp.le.f64 	%p72, %fd215, 0d3FF0000000000000;
	selp.f64 	%fd216, 0d3FF0000000000000, 0d0000000000000000, %p72;
	add.f64 	%fd217, %fd214, %fd216;
	ld.global.f64 	%fd218, [%rd81+-24576];
	setp.le.f64 	%p73, %fd218, 0d3FF0000000000000;
	selp.f64 	%fd219, 0d3FF0000000000000, 0d0000000000000000, %p73;
	add.f64 	%fd220, %fd217, %fd219;
	ld.global.f64 	%fd221, [%rd81+-20480];
	setp.le.f64 	%p74, %fd221, 0d3FF0000000000000;
	selp.f64 	%fd222, 0d3FF0000000000000, 0d0000000000000000, %p74;
	add.f64 	%fd223, %fd220, %fd222;
	ld.global.f64 	%fd224, [%rd81+-16384];
	setp.le.f64 	%p75, %fd224, 0d3FF0000000000000;
	selp.f64 	%fd225, 0d3FF0000000000000, 0d0000000000000000, %p75;
	add.f64 	%fd226, %fd223, %fd225;
	ld.global.f64 	%fd227, [%rd81+-12288];
	setp.le.f64 	%p76, %fd227, 0d3FF0000000000000;
	selp.f64 	%fd228, 0d3FF0000000000000, 0d0000000000000000, %p76;
	add.f64 	%fd229, %fd226, %fd228;
	ld.global.f64 	%fd230, [%rd81+-8192];
	setp.le.f64 	%p77, %fd230, 0d3FF0000000000000;
	selp.f64 	%fd231, 0d3FF0000000000000, 0d0000000000000000, %p77;
	add.f64 	%fd232, %fd229, %fd231;
	ld.global.f64 	%fd233, [%rd81+-4096];
	setp.le.f64 	%p78, %fd233, 0d3FF0000000000000;
	selp.f64 	%fd234, 0d3FF0000000000000, 0d0000000000000000, %p78;
	add.f64 	%fd235, %fd232, %fd234;
	ld.global.f64 	%fd236, [%rd81];
	setp.le.f64 	%p79, %fd236, 0d3FF0000000000000;
	selp.f64 	%fd237, 0d3FF0000000000000, 0d0000000000000000, %p79;
	add.f64 	%fd238, %fd235, %fd237;
	ld.global.f64 	%fd239, [%rd81+4096];
	setp.le.f64 	%p80, %fd239, 0d3FF0000000000000;
	selp.f64 	%fd240, 0d3FF0000000000000, 0d0000000000000000, %p80;
	add.f64 	%fd241, %fd238, %fd240;
	ld.global.f64 	%fd242, [%rd81+8192];
	setp.le.f64 	%p81, %fd242, 0d3FF0000000000000;
	selp.f64 	%fd243, 0d3FF0000000000000, 0d0000000000000000, %p81;
	add.f64 	%fd244, %fd241, %fd243;
	ld.global.f64 	%fd245, [%rd81+12288];
	setp.le.f64 	%p82, %fd245, 0d3FF0000000000000;
	selp.f64 	%fd246, 0d3FF0000000000000, 0d0000000000000000, %p82;
	add.f64 	%fd247, %fd244, %fd246;
	ld.global.f64 	%fd248, [%rd81+16384];
	setp.le.f64 	%p83, %fd248, 0d3FF0000000000000;
	selp.f64 	%fd249, 0d3FF0000000000000, 0d0000000000000000, %p83;
	add.f64 	%fd250, %fd247, %fd249;
	ld.global.f64 	%fd251, [%rd81+20480];
	setp.le.f64 	%p84, %fd251, 0d3FF0000000000000;
	selp.f64 	%fd252, 0d3FF0000000000000, 0d0000000000000000, %p84;
	add.f64 	%fd253, %fd250, %fd252;
	ld.global.f64 	%fd254, [%rd81+24576];
	setp.le.f64 	%p85, %fd254, 0d3FF0000000000000;
	selp.f64 	%fd255, 0d3FF0000000000000, 0d0000000000000000, %p85;
	add.f64 	%fd256, %fd253, %fd255;
	ld.global.f64 	%fd257, [%rd81+28672];
	setp.le.f64 	%p86, %fd257, 0d3FF0000000000000;
	selp.f64 	%fd258, 0d3FF0000000000000, 0d0000000000000000, %p86;
	add.f64 	%fd408, %fd256, %fd258;
	add.s32 	%r237, %r237, 8192;
	add.s32 	%r235, %r235, 16;
	add.s64 	%rd81, %rd81, 65536;
	setp.ne.s32 	%p87, %r235, 0;
	@%p87 bra 	$L__BB9_9;
$L__BB9_10:
	setp.eq.s32 	%p88, %r6, 0;
	@%p88 bra 	$L__BB9_19;
	and.b32  	%r13, %r5, 7;
	setp.lt.u32 	%p89, %r6, 8;
	@%p89 bra 	$L__BB9_13;
	mul.wide.s32 	%rd55, %r237, 8;
	add.s64 	%rd56, %rd2, %rd55;
	ld.global.f64 	%fd260, [%rd56];
	setp.le.f64 	%p90, %fd260, 0d3FF0000000000000;
	selp.f64 	%fd261, 0d3FF0000000000000, 0d0000000000000000, %p90;
	add.f64 	%fd262, %fd408, %fd261;
	ld.global.f64 	%fd263, [%rd56+4096];
	setp.le.f64 	%p91, %fd263, 0d3FF0000000000000;
	selp.f64 	%fd264, 0d3FF0000000000000, 0d0000000000000000, %p91;
	add.f64 	%fd265, %fd262, %fd264;
	ld.global.f64 	%fd266, [%rd56+8192];
	setp.le.f64 	%p92, %fd266, 0d3FF0000000000000;
	selp.f64 	%fd267, 0d3FF0000000000000, 0d0000000000000000, %p92;
	add.f64 	%fd268, %fd265, %fd267;
	ld.global.f64 	%fd269, [%rd56+12288];
	setp.le.f64 	%p93, %fd269, 0d3FF0000000000000;
	selp.f64 	%fd270, 0d3FF0000000000000, 0d0000000000000000, %p93;
	add.f64 	%fd271, %fd268, %fd270;
	ld.global.f64 	%fd272, [%rd56+16384];
	setp.le.f64 	%p94, %fd272, 0d3FF0000000000000;
	selp.f64 	%fd273, 0d3FF0000000000000, 0d0000000000000000, %p94;
	add.f64 	%fd274, %fd271, %fd273;
	ld.global.f64 	%fd275, [%rd56+20480];
	setp.le.f64 	%p95, %fd275, 0d3FF0000000000000;
	selp.f64 	%fd276, 0d3FF0000000000000, 0d0000000000000000, %p95;
	add.f64 	%fd277, %fd274, %fd276;
	ld.global.f64 	%fd278, [%rd56+24576];
	setp.le.f64 	%p96, %fd278, 0d3FF0000000000000;
	selp.f64 	%fd279, 0d3FF0000000000000, 0d0000000000000000, %p96;
	add.f64 	%fd280, %fd277, %fd279;
	ld.global.f64 	%fd281, [%rd56+28672];
	setp.le.f64 	%p97, %fd281, 0d3FF0000000000000;
	selp.f64 	%fd282, 0d3FF0000000000000, 0d0000000000000000, %p97;
	add.f64 	%fd408, %fd280, %fd282;
	add.s32 	%r237, %r237, 4096;
$L__BB9_13:
	setp.eq.s32 	%p98, %r13, 0;
	@%p98 bra 	$L__BB9_19;
	and.b32  	%r16, %r5, 3;
	setp.lt.u32 	%p99, %r13, 4;
	@%p99 bra 	$L__BB9_16;
	mul.wide.s32 	%rd57, %r237, 8;
	add.s64 	%rd58, %rd2, %rd57;
	ld.global.f64 	%fd284, [%rd58];
	setp.le.f64 	%p100, %fd284, 0d3FF0000000000000;
	selp.f64 	%fd285, 0d3FF0000000000000, 0d0000000000000000, %p100;
	add.f64 	%fd286, %fd408, %fd285;
	ld.global.f64 	%fd287, [%rd58+4096];
	setp.le.f64 	%p101, %fd287, 0d3FF0000000000000;
	selp.f64 	%fd288, 0d3FF0000000000000, 0d0000000000000000, %p101;
	add.f64 	%fd289, %fd286, %fd288;
	ld.global.f64 	%fd290, [%rd58+8192];
	setp.le.f64 	%p102, %fd290, 0d3FF0000000000000;
	selp.f64 	%fd291, 0d3FF0000000000000, 0d0000000000000000, %p102;
	add.f64 	%fd292, %fd289, %fd291;
	ld.global.f64 	%fd293, [%rd58+12288];
	setp.le.f64 	%p103, %fd293, 0d3FF0000000000000;
	selp.f64 	%fd294, 0d3FF0000000000000, 0d0000000000000000, %p103;
	add.f64 	%fd408, %fd292, %fd294;
	add.s32 	%r237, %r237, 2048;
$L__BB9_16:
	setp.eq.s32 	%p104, %r16, 0;
	@%p104 bra 	$L__BB9_19;
	neg.s32 	%r240, %r16;
$L__BB9_18:
	.pragma "nounroll";
	mul.wide.s32 	%rd59, %r237, 8;
	add.s64 	%rd60, %rd2, %rd59;
	ld.global.f64 	%fd295, [%rd60];
	setp.le.f64 	%p105, %fd295, 0d3FF0000000000000;
	selp.f64 	%fd296, 0d3FF0000000000000, 0d0000000000000000, %p105;
	add.f64 	%fd408, %fd408, %fd296;
	add.s32 	%r237, %r237, 512;
	add.s32 	%r240, %r240, 1;
	setp.ne.s32 	%p106, %r240, 0;
	@%p106 bra 	$L__BB9_18;
$L__BB9_19:
	setp.lt.u64 	%p107, %rd19, 512;
	@%p107 bra 	$L__BB9_24;
	// begin inline asm
	mov.u32 %r176, %laneid;
	// end inline asm
	mov.b64 	%rd71, %fd408;
	mov.b64 	{%r178, %r183}, %rd71;
	mov.b32 	%r184, 1;
	mov.b32 	%r225, 31;
	mov.b32 	%r226, -1;
	// begin inline asm
	shfl.sync.down.b32 %r177, %r178, %r184, %r225, %r226;
	// end inline asm
	// begin inline asm
	shfl.sync.down.b32 %r182, %r183, %r184, %r225, %r226;
	// end inline asm
	mov.b64 	%rd72, {%r177, %r182};
	mov.b64 	%fd355, %rd72;
	setp.gt.s32 	%p131, %r176, 30;
	add.f64 	%fd356, %fd408, %fd355;
	selp.f64 	%fd357, %fd408, %fd356, %p131;
	mov.b64 	%rd73, %fd357;
	mov.b64 	{%r188, %r193}, %rd73;
	mov.b32 	%r194, 2;
	// begin inline asm
	shfl.sync.down.b32 %r187, %r188, %r194, %r225, %r226;
	// end inline asm
	// begin inline asm
	shfl.sync.down.b32 %r192, %r193, %r194, %r225, %r226;
	// end inline asm
	mov.b64 	%rd74, {%r187, %r192};
	mov.b64 	%fd358, %rd74;
	setp.gt.s32 	%p132, %r176, 29;
	add.f64 	%fd359, %fd357, %fd358;
	selp.f64 	%fd360, %fd357, %fd359, %p132;
	mov.b64 	%rd75, %fd360;
	mov.b64 	{%r198, %r203}, %rd75;
	mov.b32 	%r204, 4;
	// begin inline asm
	shfl.sync.down.b32 %r197, %r198, %r204, %r225, %r226;
	// end inline asm
	// begin inline asm
	shfl.sync.down.b32 %r202, %r203, %r204, %r225, %r226;
	// end inline asm
	mov.b64 	%rd76, {%r197, %r202};
	mov.b64 	%fd361, %rd76;
	setp.gt.s32 	%p133, %r176, 27;
	add.f64 	%fd362, %fd360, %fd361;
	selp.f64 	%fd363, %fd360, %fd362, %p133;
	mov.b64 	%rd77, %fd363;
	mov.b64 	{%r208, %r213}, %rd77;
	mov.b32 	%r214, 8;
	// begin inline asm
	shfl.sync.down.b32 %r207, %r208, %r214, %r225, %r226;
	// end inline asm
	// begin inline asm
	shfl.sync.down.b32 %r212, %r213, %r214, %r225, %r226;
	// end inline asm
	mov.b64 	%rd78, {%r207, %r212};
	mov.b64 	%fd364, %rd78;
	setp.gt.s32 	%p134, %r176, 23;
	add.f64 	%fd365, %fd363, %fd364;
	selp.f64 	%fd366, %fd363, %fd365, %p134;
	mov.b64 	%rd79, %fd366;
	mov.b64 	{%r218, %r223}, %rd79;
	mov.b32 	%r224, 16;
	// begin inline asm
	shfl.sync.down.b32 %r217, %r218, %r224, %r225, %r226;
	// end inline asm
	// begin inline asm
	shfl.sync.down.b32 %r222, %r223, %r224, %r225, %r226;
	// end inline asm
	mov.b64 	%rd80, {%r217, %r222};
	mov.b64 	%fd367, %rd80;
	setp.gt.s32 	%p135, %r176, 15;
	add.f64 	%fd16, %fd366, %fd367;
	selp.f64 	%fd420, %fd366, %fd16, %p135;
	setp.ne.s32 	%p136, %r176, 0;
	@%p136 bra 	$L__BB9_22;
	shr.u32 	%r227, %r2, 2;
	and.b32  	%r228, %r227, 248;
	mov.u32 	%r229, _ZZN3cub18CUB_300001_SM_10006detail6reduce28DeviceReduceSingleTileKernelINS2_10policy_hubIdyN4cuda3std3__44plusIdEEE10Policy1000EN6thrust24THRUST_300001_SM_1000_NS6detail15normal_iteratorINSD_10device_ptrIdEEEEPiyS9_id16greater_than_oneEEvT0_T1_T2_T3_T4_T6_E12temp_storage;
	add.s32 	%r230, %r229, %r228;
	st.shared.f64 	[%r230+16], %fd16;
$L__BB9_22:
	bar.sync 	0;
	setp.ne.s32 	%p137, %r2, 0;
	@%p137 bra 	$L__BB9_49;
	ld.shared.f64 	%fd368, [_ZZN3cub18CUB_300001_SM_10006detail6reduce28DeviceReduceSingleTileKernelINS2_10policy_hubIdyN4cuda3std3__44plusIdEEE10Policy1000EN6thrust24THRUST_300001_SM_1000_NS6detail15normal_iteratorINSD_10device_ptrIdEEEEPiyS9_id16greater_than_oneEEvT0_T1_T2_T3_T4_T6_E12temp_storage+24];
	add.f64 	%fd369, %fd420, %fd368;
	ld.shared.f64 	%fd370, [_ZZN3cub18CUB_300001_SM_10006detail6reduce28DeviceReduceSingleTileKernelINS2_10policy_hubIdyN4cuda3std3__44plusIdEEE10Policy1000EN6thrust24THRUST_300001_SM_1000_NS6detail15normal_iteratorINSD_10device_ptrIdEEEEPiyS9_id16greater_than_oneEEvT0_T1_T2_T3_T4_T6_E12temp_storage+32];
	add.f64 	%fd371, %fd369, %fd370;
	ld.shared.f64 	%fd372, [_ZZN3cub18CUB_300001_SM_10006detail6reduce28DeviceReduceSingleTileKernelINS2_10policy_hubIdyN4cuda3std3__44plusIdEEE10Policy1000EN6thrust24THRUST_300001_SM_1000_NS6detail15normal_iteratorINSD_10device_ptrIdEEEEPiyS9_id16greater_than_oneEEvT0_T1_T2_T3_T4_T6_E12temp_storage+40];
	add.f64 	%fd373, %fd371, %fd372;
	ld.shared.f64 	%fd374, [_ZZN3cub18CUB_300001_SM_10006detail6reduce28DeviceReduceSingleTileKernelINS2_10policy_hubIdyN4cuda3std3__44plusIdEEE10Policy1000EN6thrust24THRUST_300001_SM_1000_NS6detail15normal_iteratorINSD_10device_ptrIdEEEEPiyS9_id16greater_than_oneEEvT0_T1_T2_T3_T4_T6_E12temp_storage+48];
	add.f64 	%fd375, %fd373, %fd374;
	ld.shared.f64 	%fd376, [_ZZN3cub18CUB_300001_SM_10006detail6reduce28DeviceReduceSingleTileKernelINS2_10policy_hubIdyN4cuda3std3__44plusIdEEE10Policy1000EN6thrust24THRUST_300001_SM_1000_NS6detail15normal_iteratorINSD_10device_ptrIdEEEEPiyS9_id16greater_than_oneEEvT0_T1_T2_T3_T4_T6_E12temp_storage+56];
	add.f64 	%fd377, %fd375, %fd376;
	ld.shared.f64 	%fd378, [_ZZN3cub18CUB_300001_SM_10006detail6reduce28DeviceReduceSingleTileKernelINS2_10policy_hubIdyN4cuda3std3__44plusIdEEE10Policy1000EN6thrust24THRUST_300001_SM_1000_NS6detail15normal_iteratorINSD_10device_ptrIdEEEEPiyS9_id16greater_than_oneEEvT0_T1_T2_T3_T4_T6_E12temp_storage+64];
	add.f64 	%fd379, %fd377, %fd378;
	ld.shared.f64 	%fd380, [_ZZN3cub18CUB_300001_SM_10006detail6reduce28DeviceReduceSingleTileKernelINS2_10policy_hubIdyN4cuda3std3__44plusIdEEE10Policy1000EN6thrust24THRUST_300001_SM_1000_NS6detail15normal_iteratorINSD_10device_ptrIdEEEEPiyS9_id16greater_than_oneEEvT0_T1_T2_T3_T4_T6_E12temp_storage+72];
	add.f64 	%fd381, %fd379, %fd380;
	ld.shared.f64 	%fd382, [_ZZN3cub18CUB_300001_SM_10006detail6reduce28DeviceReduceSingleTileKernelINS2_10policy_hubIdyN4cuda3std3__44plusIdEEE10Policy1000EN6thrust24THRUST_300001_SM_1000_NS6detail15normal_iteratorINSD_10device_ptrIdEEEEPiyS9_id16greater_than_oneEEvT0_T1_T2_T3_T4_T6_E12temp_storage+80];
	add.f64 	%fd383, %fd381, %fd382;
	ld.shared.f64 	%fd384, [_ZZN3cub18CUB_300001_SM_10006detail6reduce28DeviceReduceSingleTileKernelINS2_10policy_hubIdyN4cuda3std3__44plusIdEEE10Policy1000EN6thrust24THRUST_300001_SM_1000_NS6detail15normal_iteratorINSD_10device_ptrIdEEEEPiyS9_id16greater_than_oneEEvT0_T1_T2_T3_T4_T6_E12temp_storage+88];
	add.f64 	%fd385, %fd383, %fd384;
	ld.shared.f64 	%fd386, [_ZZN3cub18CUB_300001_SM_10006detail6reduce28DeviceReduceSingleTileKernelINS2_10policy_hubIdyN4cuda3std3__44plusIdEEE10Policy1000EN6thrust24THRUST_300001_SM_1000_NS6detail15normal_iteratorINSD_10device_ptrIdEEEEPiyS9_id16greater_than_oneEEvT0_T1_T2_T3_T4_T6_E12temp_storage+96];
	add.f64 	%fd387, %fd385, %fd386;
	ld.shared.f64 	%fd388, [_ZZN3cub18CUB_300001_SM_10006detail6reduce28DeviceReduceSingleTileKernelINS2_10policy_hubIdyN4cuda3std3__44plusIdEEE10Policy1000EN6thrust24THRUST_300001_SM_1000_NS6detail15normal_iteratorINSD_10device_ptrIdEEEEPiyS9_id16greater_than_oneEEvT0_T1_T2_T3_T4_T6_E12temp_storage+104];
	add.f64 	%fd389, %fd387, %fd388;
	ld.shared.f64 	%fd390, [_ZZN3cub18CUB_300001_SM_10006detail6reduce28DeviceReduceSingleTileKernelINS2_10policy_hubIdyN4cuda3std3__44plusIdEEE10Policy1000EN6thrust24THRUST_300001_SM_1000_NS6detail15normal_iteratorINSD_10device_ptrIdEEEEPiyS9_id16greater_than_oneEEvT0_T1_T2_T3_T4_T6_E12temp_storage+112];
	add.f64 	%fd391, %fd389, %fd390;
	ld.shared.f64 	%fd392, [_ZZN3cub18CUB_300001_SM_10006detail6reduce28DeviceReduceSingleTileKernelINS2_10policy_hubIdyN4cuda3std3__44plusIdEEE10Policy1000EN6thrust24THRUST_300001_SM_1000_NS6detail15normal_iteratorINSD_10device_ptrIdEEEEPiyS9_id16greater_than_oneEEvT0_T1_T2_T3_T4_T6_E12temp_storage+120];
	add.f64 	%fd393, %fd391, %fd392;
	ld.shared.f64 	%fd394, [_ZZN3cub18CUB_300001_SM_10006detail6reduce28DeviceReduceSingleTileKernelINS2_10policy_hubIdyN4cuda3std3__44plusIdEEE10Policy1000EN6thrust24THRUST_300001_SM_1000_NS6detail15normal_iteratorINSD_10device_ptrIdEEEEPiyS9_id16greater_than_oneEEvT0_T1_T2_T3_T4_T6_E12temp_storage+128];
	add.f64 	%fd395, %fd393, %fd394;
	ld.shared.f64 	%fd396, [_ZZN3cub18CUB_300001_SM_10006detail6reduce28DeviceReduceSingleTileKernelINS2_10policy_hubIdyN4cuda3std3__44plusIdEEE10Policy1000EN6thrust24THRUST_300001_SM_1000_NS6detail15normal_iteratorINSD_10device_ptrIdEEEEPiyS9_id16greater_than_oneEEvT0_T1_T2_T3_T4_T6_E12temp_storage+136];
	add.f64 	%fd420, %fd395, %fd396;
	bra.uni 	$L__BB9_49;
$L__BB9_24:
	// begin inline asm
	mov.u32 %r113, %laneid;
	// end inline asm
	and.b32  	%r164, %r2, 992;
	add.s32 	%r165, %r164, 32;
	setp.gt.u32 	%p108, %r165, %r1;
	not.b32 	%r166, %r164;
	add.s32 	%r167, %r1, %r166;
	selp.b32 	%r162, %r167, 31, %p108;
	mov.b64 	%rd61, %fd408;
	mov.b64 	{%r115, %r120}, %rd61;
	mov.b32 	%r121, 1;
	mov.b32 	%r163, -1;
	// begin inline asm
	shfl.sync.down.b32 %r114, %r115, %r121, %r162, %r163;
	// end inline asm
	// begin inline asm
	shfl.sync.down.b32 %r119, %r120, %r121, %r162, %r163;
	// end inline asm
	mov.b64 	%rd62, {%r114, %r119};
	mov.b64 	%fd297, %rd62;
	setp.lt.s32 	%p109, %r113, %r162;
	add.f64 	%fd298, %fd408, %fd297;
	selp.f64 	%fd299, %fd298, %fd408, %p109;
	mov.b64 	%rd63, %fd299;
	mov.b64 	{%r125, %r130}, %rd63;
	mov.b32 	%r131, 2;
	// begin inline asm
	shfl.sync.down.b32 %r124, %r125, %r131, %r162, %r163;
	// end inline asm
	// begin inline asm
	shfl.sync.down.b32 %r129, %r130, %r131, %r162, %r163;
	// end inline asm
	mov.b64 	%rd64, {%r124, %r129};
	mov.b64 	%fd300, %rd64;
	add.s32 	%r168, %r113, 2;
	setp.gt.s32 	%p110, %r168, %r162;
	add.f64 	%fd301, %fd299, %fd300;
	selp.f64 	%fd302, %fd299, %fd301, %p110;
	mov.b64 	%rd65, %fd302;
	mov.b64 	{%r135, %r140}, %rd65;
	mov.b32 	%r141, 4;
	// begin inline asm
	shfl.sync.down.b32 %r134, %r135, %r141, %r162, %r163;
	// end inline asm
	// begin inline asm
	shfl.sync.down.b32 %r139, %r140, %r141, %r162, %r163;
	// end inline asm
	mov.b64 	%rd66, {%r134, %r139};
	mov.b64 	%fd303, %rd66;
	add.s32 	%r169, %r113, 4;
	setp.gt.s32 	%p111, %r169, %r162;
	add.f64 	%fd304, %fd302, %fd303;
	selp.f64 	%fd305, %fd302, %fd304, %p111;
	mov.b64 	%rd67, %fd305;
	mov.b64 	{%r145, %r150}, %rd67;
	mov.b32 	%r151, 8;
	// begin inline asm
	shfl.sync.down.b32 %r144, %r145, %r151, %r162, %r163;
	// end inline asm
	// begin inline asm
	shfl.sync.down.b32 %r149, %r150, %r151, %r162, %r163;
	// end inline asm
	mov.b64 	%rd68, {%r144, %r149};
	mov.b64 	%fd306, %rd68;
	add.s32 	%r170, %r113, 8;
	setp.gt.s32 	%p112, %r170, %r162;
	add.f64 	%fd307, %fd305, %fd306;
	selp.f64 	%fd308, %fd305, %fd307, %p112;
	mov.b64 	%rd69, %fd308;
	mov.b64 	{%r155, %r160}, %rd69;
	mov.b32 	%r161, 16;
	// begin inline asm
	shfl.sync.down.b32 %r154, %r155, %r161, %r162, %r163;
	// end inline asm
	// begin inline asm
	shfl.sync.down.b32 %r159, %r160, %r161, %r162, %r163;
	// end inline asm
	mov.b64 	%rd70, {%r154, %r159};
	mov.b64 	%fd309, %rd70;
	add.s32 	%r171, %r113, 16;
	setp.gt.s32 	%p113, %r171, %r162;
	add.f64 	%fd310, %fd308, %fd309;
	selp.f64 	%fd420, %fd308, %fd310, %p113;
	setp.ne.s32 	%p114, %r113, 0;
	@%p114 bra 	$L__BB9_26;
	shr.u32 	%r172, %r2, 2;
	and.b32  	%r173, %r172, 248;
	mov.u32 	%r174, _ZZN3cub18CUB_300001_SM_10006detail6reduce28DeviceReduceSingleTileKernelINS2_10policy_hubIdyN4cuda3std3__44plusIdEEE10Policy1000EN6thrust24THRUST_300001_SM_1000_NS6detail15normal_iteratorINSD_10device_ptrIdEEEEPiyS9_id16greater_than_oneEEvT0_T1_T2_T3_T4_T6_E12temp_storage;
	add.s32 	%r175, %r174, %r173;
	st.shared.f64 	[%r175+16], %fd420;
$L__BB9_26:
	bar.sync 	0;
	setp.ne.s32 	%p115, %r2, 0;
	@%p115 bra 	$L__BB9_49;
	setp.gt.u64 	%p116, %rd19, 32;
	ld.shared.f64 	%fd311, [_ZZN3cub18CUB_300001_SM_10006detail6reduce28DeviceReduceSingleTileKernelINS2_10policy_hubIdyN4cuda3std3__44plusIdEEE10Policy1000EN6thrust24THRUST_300001_SM_1000_NS6detail15normal_iteratorINSD_10device_ptrIdEEEEPiyS9_id16greater_than_oneEEvT0_T1_T2_T3_T4_T6_E12temp_storage+24];
	add.f64 	%fd312, %fd420, %fd311;
	selp.f64 	%fd313, %fd312, %fd420, %p116;
	setp.gt.u64 	%p117, %rd19, 64;
	ld.shared.f64 	%fd314, [_ZZN3cub18CUB_300001_SM_10006detail6reduce28DeviceReduceSingleTileKernelINS2_10policy_hubIdyN4cuda3std3__44plusIdEEE10Policy1000EN6thrust24THRUST_300001_SM_1000_NS6detail15normal_iteratorINSD_10device_ptrIdEEEEPiyS9_id16greater_than_oneEEvT0_T1_T2_T3_T4_T6_E12temp_storage+32];
	add.f64 	%fd315, %fd314, %fd313;
	selp.f64 	%fd316, %fd315, %fd313, %p117;
	setp.gt.u64 	%p118, %rd19, 96;
	ld.shared.f64 	%fd317, [_ZZN3cub18CUB_300001_SM_10006detail6reduce28DeviceReduceSingleTileKernelINS2_10policy_hubIdyN4cuda3std3__44plusIdEEE10Policy1000EN6thrust24THRUST_300001_SM_1000_NS6detail15normal_iteratorINSD_10device_ptrIdEEEEPiyS9_id16greater_than_oneEEvT0_T1_T2_T3_T4_T6_E12temp_storage+40];
	add.f64 	%fd318, %fd317, %fd316;
	selp.f64 	%fd319, %fd318, %fd316, %p118;
	setp.gt.u64 	%p119, %rd19, 128;
	ld.shared.f64 	%fd320, [_ZZN3cub18CUB_300001_SM_10006detail6reduce28DeviceReduceSingleTileKernelINS2_10policy_hubIdyN4cuda3std3__44plusIdEEE10Policy1000EN6thrust24THRUST_300001_SM_1000_NS6detail15normal_iteratorINSD_10device_ptrIdEEEEPiyS9_id16greater_than_oneEEvT0_T1_T2_T3_T4_T6_E12temp_storage+48];
	add.f64 	%fd321, %fd320, %fd319;
	selp.f64 	%fd322, %fd321, %fd319, %p119;
	setp.gt.u64 	%p120, %rd19, 160;
	ld.shared.f64 	%fd323, [_ZZN3cub18CUB_300001_SM_10006detail6reduce28DeviceReduceSingleTileKernelINS2_10policy_hubIdyN4cuda3std3__44plusIdEEE10Policy1000EN6thrust24THRUST_300001_SM_1000_NS6detail15normal_iteratorINSD_10device_ptrIdEEEEPiyS9_id16greater_than_oneEEvT0_T1_T2_T3_T4_T6_E12temp_storage+56];
	add.f64 	%fd324, %fd323, %fd322;
	selp.f64 	%fd325, %fd324, %fd322, %p120;
	setp.gt.u64 	%p121, %rd19, 192;
	ld.shared.f64 	%fd326, [_ZZN3cub18CUB_300001_SM_10006detail6reduce28DeviceReduceSingleTileKernelINS2_10policy_hubIdyN4cuda3std3__44plusIdEEE10Policy1000EN6thrust24THRUST_300001_SM_1000_NS6detail15normal_iteratorINSD_10device_ptrIdEEEEPiyS9_id16greater_than_oneEEvT0_T1_T2_T3_T4_T6_E12temp_storage+64];
	add.f64 	%fd327, %fd326, %fd325;
	selp.f64 	%fd328, %fd327, %fd325, %p121;
	setp.gt.u64 	%p122, %rd19, 224;
	ld.shared.f64 	%fd329, [_ZZN3cub18CUB_300001_SM_10006detail6reduce28DeviceReduceSingleTileKernelINS2_10policy_hubIdyN4cuda3std3__44plusIdEEE10Policy1000EN6thrust24THRUST_300001_SM_1000_NS6detail15normal_iteratorINSD_10device_ptrIdEEEEPiyS9_id16greater_than_oneEEvT0_T1_T2_T3_T4_T6_E12temp_storage+72];
	add.f64 	%fd330, %fd329, %fd328;
	selp.f64 	%fd331, %fd330, %fd328, %p122;
	setp.gt.u64 	%p123, %rd19, 256;
	ld.shared.f64 	%fd332, [_ZZN3cub18CUB_300001_SM_10006detail6reduce28DeviceReduceSingleTileKernelINS2_10policy_hubIdyN4cuda3std3__44plusIdEEE10Policy1000EN6thrust24THRUST_300001_SM_1000_NS6detail15normal_iteratorINSD_10device_ptrIdEEEEPiyS9_id16greater_than_oneEEvT0_T1_T2_T3_T4_T6_E12temp_storage+80];
	add.f64 	%fd333, %fd332, %fd331;
	selp.f64 	%fd334, %fd333, %fd331, %p123;
	setp.gt.u64 	%p124, %rd19, 288;
	ld.shared.f64 	%fd335, [_ZZN3cub18CUB_300001_SM_10006detail6reduce28DeviceReduceSingleTileKernelINS2_10policy_hubIdyN4cuda3std3__44plusIdEEE10Policy1000EN6thrust24THRUST_300001_SM_1000_NS6detail15normal_iteratorINSD_10device_ptrIdEEEEPiyS9_id16greater_than_oneEEvT0_T1_T2_T3_T4_T6_E12temp_storage+88];
	add.f64 	%fd336, %fd335, %fd334;
	selp.f64 	%fd337, %fd336, %fd334, %p124;
	setp.gt.u64 	%p125, %rd19, 320;
	ld.shared.f64 	%fd338, [_ZZN3cub18CUB_300001_SM_10006detail6reduce28DeviceReduceSingleTileKernelINS2_10policy_hubIdyN4cuda3std3__44plusIdEEE10Policy1000EN6thrust24THRUST_300001_SM_1000_NS6detail15normal_iteratorINSD_10device_ptrIdEEEEPiyS9_id16greater_than_oneEEvT0_T1_T2_T3_T4_T6_E12temp_storage+96];
	add.f64 	%fd339, %fd338, %fd337;
	selp.f64 	%fd340, %fd339, %fd337, %p125;
	setp.gt.u64 	%p126, %rd19, 352;
	ld.shared.f64 	%fd341, [_ZZN3cub18CUB_300001_SM_10006detail6reduce28DeviceReduceSingleTileKernelINS2_10policy_hubIdyN4cuda3std3__44plusIdEEE10Policy1000EN6thrust24THRUST_300001_SM_1000_NS6detail15normal_iteratorINSD_10device_ptrIdEEEEPiyS9_id16greater_than_oneEEvT0_T1_T2_T3_T4_T6_E12temp_storage+104];
	add.f64 	%fd342, %fd341, %fd340;
	selp.f64 	%fd343, %fd342, %fd340, %p126;
	setp.gt.u64 	%p127, %rd19, 384;
	ld.shared.f64 	%fd344, [_ZZN3cub18CUB_300001_SM_10006detail6reduce28DeviceReduceSingleTileKernelINS2_10policy_hubIdyN4cuda3std3__44plusIdEEE10Policy1000EN6thrust24THRUST_300001_SM_1000_NS6detail15normal_iteratorINSD_10device_ptrIdEEEEPiyS9_id16greater_than_oneEEvT0_T1_T2_T3_T4_T6_E12temp_storage+112];
	add.f64 	%fd345, %fd344, %fd343;
	selp.f64 	%fd346, %fd345, %fd343, %p127;
	setp.gt.u64 	%p128, %rd19, 416;
	ld.shared.f64 	%fd347, [_ZZN3cub18CUB_300001_SM_10006detail6reduce28DeviceReduceSingleTileKernelINS2_10policy_hubIdyN4cuda3std3__44plusIdEEE10Policy1000EN6thrust24THRUST_300001_SM_1000_NS6detail15normal_iteratorINSD_10device_ptrIdEEEEPiyS9_id16greater_than_oneEEvT0_T1_T2_T3_T4_T6_E12temp_storage+120];
	add.f64 	%fd348, %fd347, %fd346;
	selp.f64 	%fd349, %fd348, %fd346, %p128;
	setp.gt.u64 	%p129, %rd19, 448;
	ld.shared.f64 	%fd350, [_ZZN3cub18CUB_300001_SM_10006detail6reduce28DeviceReduceSingleTileKernelINS2_10policy_hubIdyN4cuda3std3__44plusIdEEE10Policy1000EN6thrust24THRUST_300001_SM_1000_NS6detail15normal_iteratorINSD_10device_ptrIdEEEEPiyS9_id16greater_than_oneEEvT0_T1_T2_T3_T4_T6_E12temp_storage+128];
	add.f64 	%fd351, %fd350, %fd349;
	selp.f64 	%fd352, %fd351, %fd349, %p129;
	setp.gt.u64 	%p130, %rd19, 480;
	ld.shared.f64 	%fd353, [_ZZN3cub18CUB_300001_SM_10006detail6reduce28DeviceReduceSingleTileKernelINS2_10policy_hubIdyN4cuda3std3__44plusIdEEE10Policy1000EN6thrust24THRUST_300001_SM_1000_NS6detail15normal_iteratorINSD_10device_ptrIdEEEEPiyS9_id16greater_than_oneEEvT0_T1_T2_T3_T4_T6_E12temp_storage+136];
	add.f64 	%fd354, %fd353, %fd352;
	selp.f64 	%fd420, %fd354, %fd352, %p130;
	bra.uni 	$L__BB9_49;
$L__BB9_28:
	mov.u32 	%r24, %tid.x;
	cvt.u64.u32 	%rd6, %r24;
	mul.wide.u32 	%rd22, %r24, 8;
	add.s64 	%rd7, %rd2, %rd22;
	ld.global.f64 	%fd42, [%rd7];
	setp.le.f64 	%p3, %fd42, 0d3FF0000000000000;
	selp.f64 	%fd43, 0d3FF0000000000000, 0d0000000000000000, %p3;
	ld.global.f64 	%fd44, [%rd7+4096];
	setp.le.f64 	%p4, %fd44, 0d3FF0000000000000;
	selp.f64 	%fd45, 0d3FF0000000000000, 0d0000000000000000, %p4;
	ld.global.f64 	%fd46, [%rd7+8192];
	setp.le.f64 	%p5, %fd46, 0d3FF0000000000000;
	selp.f64 	%fd47, 0d3FF0000000000000, 0d0000000000000000, %p5;
	ld.global.f64 	%fd48, [%rd7+12288];
	setp.le.f64 	%p6, %fd48, 0d3FF0000000000000;
	selp.f64 	%fd49, 0d3FF0000000000000, 0d0000000000000000, %p6;
	ld.global.f64 	%fd50, [%rd7+16384];
	setp.le.f64 	%p7, %fd50, 0d3FF0000000000000;
	selp.f64 	%fd51, 0d3FF0000000000000, 0d0000000000000000, %p7;
	ld.global.f64 	%fd52, [%rd7+20480];
	setp.le.f64 	%p8, %fd52, 0d3FF0000000000000;
	selp.f64 	%fd53, 0d3FF0000000000000, 0d0000000000000000, %p8;
	ld.global.f64 	%fd54, [%rd7+24576];
	setp.le.f64 	%p9, %fd54, 0d3FF0000000000000;
	selp.f64 	%fd55, 0d3FF0000000000000, 0d0000000000000000, %p9;
	add.f64 	%fd56, %fd43, %fd45;
	add.f64 	%fd57, %fd56, %fd47;
	add.f64 	%fd58, %fd57, %fd49;
	add.f64 	%fd59, %fd58, %fd51;
	add.f64 	%fd60, %fd59, %fd53;
	add.f64 	%fd419, %fd60, %fd55;
	add.s64 	%rd8, %rd19, -3584;
	setp.lt.u64 	%p10, %rd8, 3584;
	mov.b64 	%rd83, 3584;
	@%p10 bra 	$L__BB9_32;
	mov.b64 	%rd83, 3584;
$L__BB9_30:
	shl.b64 	%rd24, %rd83, 3;
	add.s64 	%rd25, %rd7, %rd24;
	ld.global.f64 	%fd61, [%rd25];
	setp.le.f64 	%p11, %fd61, 0d3FF0000000000000;
	selp.f64 	%fd62, 0d3FF0000000000000, 0d0000000000000000, %p11;
	ld.global.f64 	%fd63, [%rd25+4096];
	setp.le.f64 	%p12, %fd63, 0d3FF0000000000000;
	selp.f64 	%fd64, 0d3FF0000000000000, 0d0000000000000000, %p12;
	ld.global.f64 	%fd65, [%rd25+8192];
	setp.le.f64 	%p13, %fd65, 0d3FF0000000000000;
	selp.f64 	%fd66, 0d3FF0000000000000, 0d0000000000000000, %p13;
	ld.global.f64 	%fd67, [%rd25+12288];
	setp.le.f64 	%p14, %fd67, 0d3FF0000000000000;
	selp.f64 	%fd68, 0d3FF0000000000000, 0d0000000000000000, %p14;
	ld.global.f64 	%fd69, [%rd25+16384];
	setp.le.f64 	%p15, %fd69, 0d3FF0000000000000;
	selp.f64 	%fd70, 0d3FF0000000000000, 0d0000000000000000, %p15;
	ld.global.f64 	%fd71, [%rd25+20480];
	setp.le.f64 	%p16, %fd71, 0d3FF0000000000000;
	selp.f64 	%fd72, 0d3FF0000000000000, 0d0000000000000000, %p16;
	ld.global.f64 	%fd73, [%rd25+24576];
	setp.le.f64 	%p17, %fd73, 0d3FF0000000000000;
	selp.f64 	%fd74, 0d3FF0000000000000, 0d0000000000000000, %p17;
	add.f64 	%fd75, %fd419, %fd62;
	add.f64 	%fd76, %fd75, %fd64;
	add.f64 	%fd77, %fd76, %fd66;
	add.f64 	%fd78, %fd77, %fd68;
	add.f64 	%fd79, %fd78, %fd70;
	add.f64 	%fd80, %fd79, %fd72;
	add.f64 	%fd419, %fd80, %fd74;
	sub.s64 	%rd26, %rd19, %rd83;
	setp.lt.u64 	%p18, %rd26, 3584;
	@%p18 bra 	$L__BB9_45;
	add.s64 	%rd83, %rd83, 3584;
	setp.le.u64 	%p19, %rd83, %rd8;
	@%p19 bra 	$L__BB9_30;
$L__BB9_32:
	setp.le.u64 	%p20, %rd19, %rd83;
	cvt.u32.u64 	%r43, %rd83;
	cvt.u32.u64 	%r44, %rd19;
	sub.s32 	%r45, %r44, %r43;
	setp.ge.s32 	%p21, %r24, %r45;
	or.pred  	%p22, %p20, %p21;
	@%p22 bra 	$L__BB9_45;
	not.b32 	%r48, %r24;
	add.s32 	%r49, %r48, %r44;
	sub.s32 	%r51, %r49, %r43;
	shr.u32 	%r52, %r51, 9;
	add.s32 	%r25, %r52, 1;
	and.b32  	%r26, %r25, 15;
	setp.lt.u32 	%p23, %r51, 7680;
	mov.u32 	%r244, %r24;
	@%p23 bra 	$L__BB9_36;
	and.b32  	%r53, %r25, 16777200;
	neg.s32 	%r242, %r53;
	add.s64 	%rd27, %rd83, %rd6;
	shl.b64 	%rd28, %rd27, 3;
	add.s64 	%rd29, %rd28, %rd2;
	add.s64 	%rd84, %rd29, 32768;
	mov.u32 	%r244, %r24;
$L__BB9_35:
	.pragma "nounroll";
	ld.global.f64 	%fd82, [%rd84+-32768];
	setp.le.f64 	%p24, %fd82, 0d3FF0000000000000;
	selp.f64 	%fd83, 0d3FF0000000000000, 0d0000000000000000, %p24;
	add.f64 	%fd84, %fd419, %fd83;
	ld.global.f64 	%fd85, [%rd84+-28672];
	setp.le.f64 	%p25, %fd85, 0d3FF0000000000000;
	selp.f64 	%fd86, 0d3FF0000000000000, 0d0000000000000000, %p25;
	add.f64 	%fd87, %fd84, %fd86;
	ld.global.f64 	%fd88, [%rd84+-24576];
	setp.le.f64 	%p26, %fd88, 0d3FF0000000000000;
	selp.f64 	%fd89, 0d3FF0000000000000, 0d0000000000000000, %p26;
	add.f64 	%fd90, %fd87, %fd89;
	ld.global.f64 	%fd91, [%rd84+-20480];
	setp.le.f64 	%p27, %fd91, 0d3FF0000000000000;
	selp.f64 	%fd92, 0d3FF0000000000000, 0d0000000000000000, %p27;
	add.f64 	%fd93, %fd90, %fd92;
	ld.global.f64 	%fd94, [%rd84+-16384];
	setp.le.f64 	%p28, %fd94, 0d3FF0000000000000;
	selp.f64 	%fd95, 0d3FF0000000000000, 0d0000000000000000, %p28;
	add.f64 	%fd96, %fd93, %fd95;
	ld.global.f64 	%fd97, [%rd84+-12288];
	setp.le.f64 	%p29, %fd97, 0d3FF0000000000000;
	selp.f64 	%fd98, 0d3FF0000000000000, 0d0000000000000000, %p29;
	add.f64 	%fd99, %fd96, %fd98;
	ld.global.f64 	%fd100, [%rd84+-8192];
	setp.le.f64 	%p30, %fd100, 0d3FF0000000000000;
	selp.f64 	%fd101, 0d3FF0000000000000, 0d0000000000000000, %p30;
	add.f64 	%fd102, %fd99, %fd101;
	ld.global.f64 	%fd103, [%rd84+-4096];
	setp.le.f64 	%p31, %fd103, 0d3FF0000000000000;
	selp.f64 	%fd104, 0d3FF0000000000000, 0d0000000000000000, %p31;
	add.f64 	%fd105, %fd102, %fd104;
	ld.global.f64 	%fd106, [%rd84];
	setp.le.f64 	%p32, %fd106, 0d3FF0000000000000;
	selp.f64 	%fd107, 0d3FF0000000000000, 0d0000000000000000, %p32;
	add.f64 	%fd108, %fd105, %fd107;
	ld.global.f64 	%fd109, [%rd84+4096];
	setp.le.f64 	%p33, %fd109, 0d3FF0000000000000;
	selp.f64 	%fd110, 0d3FF0000000000000, 0d0000000000000000, %p33;
	add.f64 	%fd111, %fd108, %fd110;
	ld.global.f64 	%fd112, [%rd84+8192];
	setp.le.f64 	%p34, %fd112, 0d3FF0000000000000;
	selp.f64 	%fd113, 0d3FF0000000000000, 0d0000000000000000, %p34;
	add.f64 	%fd114, %fd111, %fd113;
	ld.global.f64 	%fd115, [%rd84+12288];
	setp.le.f64 	%p35, %fd115, 0d3FF0000000000000;
	selp.f64 	%fd116, 0d3FF0000000000000, 0d0000000000000000, %p35;
	add.f64 	%fd117, %fd114, %fd116;
	ld.global.f64 	%fd118, [%rd84+16384];
	setp.le.f64 	%p36, %fd118, 0d3FF0000000000000;
	selp.f64 	%fd119, 0d3FF0000000000000, 0d0000000000000000, %p36;
	add.f64 	%fd120, %fd117, %fd119;
	ld.global.f64 	%fd121, [%rd84+20480];
	setp.le.f64 	%p37, %fd121, 0d3FF0000000000000;
	selp.f64 	%fd122, 0d3FF0000000000000, 0d0000000000000000, %p37;
	add.f64 	%fd123, %fd120, %fd122;
	ld.global.f64 	%fd124, [%rd84+24576];
	setp.le.f64 	%p38, %fd124, 0d3FF0000000000000;
	selp.f64 	%fd125, 0d3FF0000000000000, 0d0000000000000000, %p38;
	add.f64 	%fd126, %fd123, %fd125;
	ld.global.f64 	%fd127, [%rd84+28672];
	setp.le.f64 	%p39, %fd127, 0d3FF0000000000000;
	selp.f64 	%fd128, 0d3FF0000000000000, 0d0000000000000000, %p39;
	add.f64 	%fd419, %fd126, %fd128;
	add.s32 	%r244, %r244, 8192;
	add.s32 	%r242, %r242, 16;
	add.s64 	%rd84, %rd84, 65536;
	setp.ne.s32 	%p40, %r242, 0;
	@%p40 bra 	$L__BB9_35;
$L__BB9_36:
	setp.eq.s32 	%p41, %r26, 0;
	@%p41 bra 	$L__BB9_45;
	and.b32  	%r33, %r25, 7;
	setp.lt.u32 	%p42, %r26, 8;
	@%p42 bra 	$L__BB9_39;
	cvt.u64.u32 	%rd30, %r244;
	add.s64 	%rd31, %rd83, %rd30;
	shl.b64 	%rd32, %rd31, 3;
	add.s64 	%rd33, %rd2, %rd32;
	ld.global.f64 	%fd130, [%rd33];
	setp.le.f64 	%p43, %fd130, 0d3FF0000000000000;
	selp.f64 	%fd131, 0d3FF0000000000000, 0d0000000000000000, %p43;
	add.f64 	%fd132, %fd419, %fd131;
	ld.global.f64 	%fd133, [%rd33+4096];
	setp.le.f64 	%p44, %fd133, 0d3FF0000000000000;
	selp.f64 	%fd134, 0d3FF0000000000000, 0d0000000000000000, %p44;
	add.f64 	%fd135, %fd132, %fd134;
	ld.global.f64 	%fd136, [%rd33+8192];
	setp.le.f64 	%p45, %fd136, 0d3FF0000000000000;
	selp.f64 	%fd137, 0d3FF0000000000000, 0d0000000000000000, %p45;
	add.f64 	%fd138, %fd135, %fd137;
	ld.global.f64 	%fd139, [%rd33+12288];
	setp.le.f64 	%p46, %fd139, 0d3FF0000000000000;
	selp.f64 	%fd140, 0d3FF0000000000000, 0d0000000000000000, %p46;
	add.f64 	%fd141, %fd138, %fd140;
	ld.global.f64 	%fd142, [%rd33+16384];
	setp.le.f64 	%p47, %fd142, 0d3FF0000000000000;
	selp.f64 	%fd143, 0d3FF0000000000000, 0d0000000000000000, %p47;
	add.f64 	%fd144, %fd141, %fd143;
	ld.global.f64 	%fd145, [%rd33+20480];
	setp.le.f64 	%p48, %fd145, 0d3FF0000000000000;
	selp.f64 	%fd146, 0d3FF0000000000000, 0d0000000000000000, %p48;
	add.f64 	%fd147, %fd144, %fd146;
	ld.global.f64 	%fd148, [%rd33+24576];
	setp.le.f64 	%p49, %fd148, 0d3FF0000000000000;
	selp.f64 	%fd149, 0d3FF0000000000000, 0d0000000000000000, %p49;
	add.f64 	%fd150, %fd147, %fd149;
	ld.global.f64 	%fd151, [%rd33+28672];
	setp.le.f64 	%p50, %fd151, 0d3FF0000000000000;
	selp.f64 	%fd152, 0d3FF0000000000000, 0d0000000000000000, %p50;
	add.f64 	%fd419, %fd150, %fd152;
	add.s32 	%r244, %r244, 4096;
$L__BB9_39:
	setp.eq.s32 	%p51, %r33, 0;
	@%p51 bra 	$L__BB9_45;
	and.b32  	%r36, %r25, 3;
	setp.lt.u32 	%p52, %r33, 4;
	@%p52 bra 	$L__BB9_42;
	cvt.u64.u32 	%rd34, %r244;
	add.s64 	%rd35, %rd83, %rd34;
	shl.b64 	%rd36, %rd35, 3;
	add.s64 	%rd37, %rd2, %rd36;
	ld.global.f64 	%fd154, [%rd37];
	setp.le.f64 	%p53, %fd154, 0d3FF0000000000000;
	selp.f64 	%fd155, 0d3FF0000000000000, 0d0000000000000000, %p53;
	add.f64 	%fd156, %fd419, %fd155;
	ld.global.f64 	%fd157, [%rd37+4096];
	setp.le.f64 	%p54, %fd157, 0d3FF0000000000000;
	selp.f64 	%fd158, 0d3FF0000000000000, 0d0000000000000000, %p54;
	add.f64 	%fd159, %fd156, %fd158;
	ld.global.f64 	%fd160, [%rd37+8192];
	setp.le.f64 	%p55, %fd160, 0d3FF0000000000000;
	selp.f64 	%fd161, 0d3FF0000000000000, 0d0000000000000000, %p55;
	add.f64 	%fd162, %fd159, %fd161;
	ld.global.f64 	%fd163, [%rd37+12288];
	setp.le.f64 	%p56, %fd163, 0d3FF0000000000000;
	selp.f64 	%fd164, 0d3FF0000000000000, 0d0000000000000000, %p56;
	add.f64 	%fd419, %fd162, %fd164;
	add.s32 	%r244, %r244, 2048;
$L__BB9_42:
	setp.eq.s32 	%p57, %r36, 0;
	@%p57 bra 	$L__BB9_45;
	cvt.u64.u32 	%rd38, %r244;
	add.s64 	%rd39, %rd83, %rd38;
	shl.b64 	%rd40, %rd39, 3;
	add.s64 	%rd85, %rd2, %rd40;
	neg.s32 	%r247, %r36;
$L__BB9_44:
	.pragma "nounroll";
	ld.global.f64 	%fd165, [%rd85];
	setp.le.f64 	%p58, %fd165, 0d3FF0000000000000;
	selp.f64 	%fd166, 0d3FF0000000000000, 0d0000000000000000, %p58;
	add.f64 	%fd419, %fd419, %fd166;
	add.s64 	%rd85, %rd85, 4096;
	add.s32 	%r247, %r247, 1;
	setp.ne.s32 	%p59, %r247, 0;
	@%p59 bra 	$L__BB9_44;
$L__BB9_45:
	// begin inline asm
	mov.u32 %r54, %laneid;
	// end inline asm
	mov.b64 	%rd41, %fd419;
	mov.b64 	{%r56, %r61}, %rd41;
	mov.b32 	%r62, 1;
	mov.b32 	%r103, 31;
	mov.b32 	%r104, -1;
	// begin inline asm
	shfl.sync.down.b32 %r55, %r56, %r62, %r103, %r104;
	// end inline asm
	// begin inline asm
	shfl.sync.down.b32 %r60, %r61, %r62, %r103, %r104;
	// end inline asm
	mov.b64 	%rd42, {%r55, %r60};
	mov.b64 	%fd167, %rd42;
	setp.gt.s32 	%p60, %r54, 30;
	add.f64 	%fd168, %fd419, %fd167;
	selp.f64 	%fd169, %fd419, %fd168, %p60;
	mov.b64 	%rd43, %fd169;
	mov.b64 	{%r66, %r71}, %rd43;
	mov.b32 	%r72, 2;
	// begin inline asm
	shfl.sync.down.b32 %r65, %r66, %r72, %r103, %r104;
	// end inline asm
	// begin inline asm
	shfl.sync.down.b32 %r70, %r71, %r72, %r103, %r104;
	// end inline asm
	mov.b64 	%rd44, {%r65, %r70};
	mov.b64 	%fd170, %rd44;
	setp.gt.s32 	%p61, %r54, 29;
	add.f64 	%fd171, %fd169, %fd170;
	selp.f64 	%fd172, %fd169, %fd171, %p61;
	mov.b64 	%rd45, %fd172;
	mov.b64 	{%r76, %r81}, %rd45;
	mov.b32 	%r82, 4;
	// begin inline asm
	shfl.sync.down.b32 %r75, %r76, %r82, %r103, %r104;
	// end inline asm
	// begin inline asm
	shfl.sync.down.b32 %r80, %r81, %r82, %r103, %r104;
	// end inline asm
	mov.b64 	%rd46, {%r75, %r80};
	mov.b64 	%fd173, %rd46;
	setp.gt.s32 	%p62, %r54, 27;
	add.f64 	%fd174, %fd172, %fd173;
	selp.f64 	%fd175, %fd172, %fd174, %p62;
	mov.b64 	%rd47, %fd175;
	mov.b64 	{%r86, %r91}, %rd47;
	mov.b32 	%r92, 8;
	// begin inline asm
	shfl.sync.down.b32 %r85, %r86, %r92, %r103, %r104;
	// end inline asm
	// begin inline asm
	shfl.sync.down.b32 %r90, %r91, %r92, %r103, %r104;
	// end inline asm
	mov.b64 	%rd48, {%r85, %r90};
	mov.b64 	%fd176, %rd48;
	setp.gt.s32 	%p63, %r54, 23;
	add.f64 	%fd177, %fd175, %fd176;
	selp.f64 	%fd178, %fd175, %fd177, %p63;
	mov.b64 	%rd49, %fd178;
	mov.b64 	{%r96, %r101}, %rd49;
	mov.b32 	%r102, 16;
	// begin inline asm
	shfl.sync.down.b32 %r95, %r96, %r102, %r103, %r104;
	// end inline asm
	// begin inline asm
	shfl.sync.down.b32 %r100, %r101, %r102, %r103, %r104;
	// end inline asm
	mov.b64 	%rd50, {%r95, %r100};
	mov.b64 	%fd179, %rd50;
	setp.gt.s32 	%p64, %r54, 15;
	add.f64 	%fd38, %fd178, %fd179;
	selp.f64 	%fd420, %fd178, %fd38, %p64;
	setp.ne.s32 	%p65, %r54, 0;
	@%p65 bra 	$L__BB9_47;
	shr.u32 	%r105, %r24, 2;
	and.b32  	%r106, %r105, 248;
	mov.u32 	%r107, _ZZN3cub18CUB_300001_SM_10006detail6reduce28DeviceReduceSingleTileKernelINS2_10policy_hubIdyN4cuda3std3__44plusIdEEE10Policy1000EN6thrust24THRUST_300001_SM_1000_NS6detail15normal_iteratorINSD_10device_ptrIdEEEEPiyS9_id16greater_than_oneEEvT0_T1_T2_T3_T4_T6_E12temp_storage;
	add.s32 	%r108, %r107, %r106;
	st.shared.f64 	[%r108+16], %fd38;
$L__BB9_47:
	bar.sync 	0;
	setp.ne.s32 	%p66, %r24, 0;
	@%p66 bra 	$L__BB9_49;
	ld.shared.f64 	%fd180, [_ZZN3cub18CUB_300001_SM_10006detail6reduce28DeviceReduceSingleTileKernelINS2_10policy_hubIdyN4cuda3std3__44plusIdEEE10Policy1000EN6thrust24THRUST_300001_SM_1000_NS6detail15normal_iteratorINSD_10device_ptrIdEEEEPiyS9_id16greater_than_oneEEvT0_T1_T2_T3_T4_T6_E12temp_storage+24];
	add.f64 	%fd181, %fd420, %fd180;
	ld.shared.f64 	%fd182, [_ZZN3cub18CUB_300001_SM_10006detail6reduce28DeviceReduceSingleTileKernelINS2_10policy_hubIdyN4cuda3std3__44plusIdEEE10Policy1000EN6thrust24THRUST_300001_SM_1000_NS6detail15normal_iteratorINSD_10device_ptrIdEEEEPiyS9_id16greater_than_oneEEvT0_T1_T2_T3_T4_T6_E12temp_storage+32];
	add.f64 	%fd183, %fd181, %fd182;
	ld.shared.f64 	%fd184, [_ZZN3cub18CUB_300001_SM_10006detail6reduce28DeviceReduceSingleTileKernelINS2_10policy_hubIdyN4cuda3std3__44plusIdEEE10Policy1000EN6thrust24THRUST_300001_SM_1000_NS6detail15normal_iteratorINSD_10device_ptrIdEEEEPiyS9_id16greater_than_oneEEvT0_T1_T2_T3_T4_T6_E12temp_storage+40];
	add.f64 	%fd185, %fd183, %fd184;
	ld.shared.f64 	%fd186, [_ZZN3cub18CUB_300001_SM_10006detail6reduce28DeviceReduceSingleTileKernelINS2_10policy_hubIdyN4cuda3std3__44plusIdEEE10Policy1000EN6thrust24THRUST_300001_SM_1000_NS6detail15normal_iteratorINSD_10device_ptrIdEEEEPiyS9_id16greater_than_oneEEvT0_T1_T2_T3_T4_T6_E12temp_storage+48];
	add.f64 	%fd187, %fd185, %fd186;
	ld.shared.f64 	%fd188, [_ZZN3cub18CUB_300001_SM_10006detail6reduce28DeviceReduceSingleTileKernelINS2_10policy_hubIdyN4cuda3std3__44plusIdEEE10Policy1000EN6thrust24THRUST_300001_SM_1000_NS6detail15normal_iteratorINSD_10device_ptrIdEEEEPiyS9_id16greater_than_oneEEvT0_T1_T2_T3_T4_T6_E12temp_storage+56];
	add.f64 	%fd189, %fd187, %fd188;
	ld.shared.f64 	%fd190, [_ZZN3cub18CUB_300001_SM_10006detail6reduce28DeviceReduceSingleTileKernelINS2_10policy_hubIdyN4cuda3std3__44plusIdEEE10Policy1000EN6thrust24THRUST_300001_SM_1000_NS6detail15normal_iteratorINSD_10device_ptrIdEEEEPiyS9_id16greater_than_oneEEvT0_T1_T2_T3_T4_T6_E12temp_storage+64];
	add.f64 	%fd191, %fd189, %fd190;
	ld.shared.f64 	%fd192, [_ZZN3cub18CUB_300001_SM_10006detail6reduce28DeviceReduceSingleTileKernelINS2_10policy_hubIdyN4cuda3std3__44plusIdEEE10Policy1000EN6thrust24THRUST_300001_SM_1000_NS6detail15normal_iteratorINSD_10device_ptrIdEEEEPiyS9_id16greater_than_oneEEvT0_T1_T2_T3_T4_T6_E12temp_storage+72];
	add.f64 	%fd193, %fd191, %fd192;
	ld.shared.f64 	%fd194, [_ZZN3cub18CUB_300001_SM_10006detail6reduce28DeviceReduceSingleTileKernelINS2_10policy_hubIdyN4cuda3std3__44plusIdEEE10Policy1000EN6thrust24THRUST_300001_SM_1000_NS6detail15normal_iteratorINSD_10device_ptrIdEEEEPiyS9_id16greater_than_oneEEvT0_T1_T2_T3_T4_T6_E12temp_storage+80];
	add.f64 	%fd195, %fd193, %fd194;
	ld.shared.f64 	%fd196, [_ZZN3cub18CUB_300001_SM_10006detail6reduce28DeviceReduceSingleTileKernelINS2_10policy_hubIdyN4cuda3std3__44plusIdEEE10Policy1000EN6thrust24THRUST_300001_SM_1000_NS6detail15normal_iteratorINSD_10device_ptrIdEEEEPiyS9_id16greater_than_oneEEvT0_T1_T2_T3_T4_T6_E12temp_storage+88];
	add.f64 	%fd197, %fd195, %fd196;
	ld.shared.f64 	%fd198, [_ZZN3cub18CUB_300001_SM_10006detail6reduce28DeviceReduceSingleTileKernelINS2_10policy_hubIdyN4cuda3std3__44plusIdEEE10Policy1000EN6thrust24THRUST_300001_SM_1000_NS6detail15normal_iteratorINSD_10device_ptrIdEEEEPiyS9_id16greater_than_oneEEvT0_T1_T2_T3_T4_T6_E12temp_storage+96];
	add.f64 	%fd199, %fd197, %fd198;
	ld.shared.f64 	%fd200, [_ZZN3cub18CUB_300001_SM_10006detail6reduce28DeviceReduceSingleTileKernelINS2_10policy_hubIdyN4cuda3std3__44plusIdEEE10Policy1000EN6thrust24THRUST_300001_SM_1000_NS6detail15normal_iteratorINSD_10device_ptrIdEEEEPiyS9_id16greater_than_oneEEvT0_T1_T2_T3_T4_T6_E12temp_storage+104];
	add.f64 	%fd201, %fd199, %fd200;
	ld.shared.f64 	%fd202, [_ZZN3cub18CUB_300001_SM_10006detail6reduce28DeviceReduceSingleTileKernelINS2_10policy_hubIdyN4cuda3std3__44plusIdEEE10Policy1000EN6thrust24THRUST_300001_SM_1000_NS6detail15normal_iteratorINSD_10device_ptrIdEEEEPiyS9_id16greater_than_oneEEvT0_T1_T2_T3_T4_T6_E12temp_storage+112];
	add.f64 	%fd203, %fd201, %fd202;
	ld.shared.f64 	%fd204, [_ZZN3cub18CUB_300001_SM_10006detail6reduce28DeviceReduceSingleTileKernelINS2_10policy_hubIdyN4cuda3std3__44plusIdEEE10Policy1000EN6thrust24THRUST_300001_SM_1000_NS6detail15normal_iteratorINSD_10device_ptrIdEEEEPiyS9_id16greater_than_oneEEvT0_T1_T2_T3_T4_T6_E12temp_storage+120];
	add.f64 	%fd205, %fd203, %fd204;
	ld.shared.f64 	%fd206, [_ZZN3cub18CUB_300001_SM_10006detail6reduce28DeviceReduceSingleTileKernelINS2_10policy_hubIdyN4cuda3std3__44plusIdEEE10Policy1000EN6thrust24THRUST_300001_SM_1000_NS6detail15normal_iteratorINSD_10device_ptrIdEEEEPiyS9_id16greater_than_oneEEvT0_T1_T2_T3_T4_T6_E12temp_storage+128];
	add.f64 	%fd207, %fd205, %fd206;
	ld.shared.f64 	%fd208, [_ZZN3cub18CUB_300001_SM_10006detail6reduce28DeviceReduceSingleTileKernelINS2_10policy_hubIdyN4cuda3std3__44plusIdEEE10Policy1000EN6thrust24THRUST_300001_SM_1000_NS6detail15normal_iteratorINSD_10device_ptrIdEEEEPiyS9_id16greater_than_oneEEvT0_T1_T2_T3_T4_T6_E12temp_storage+136];
	add.f64 	%fd420, %fd207, %fd208;
$L__BB9_49:
	mov.u32 	%r231, %tid.x;
	setp.ne.s32 	%p138, %r231, 0;
	@%p138 bra 	$L__BB9_51;
	cvt.rn.f64.s32 	%fd397, %r42;
	add.f64 	%fd398, %fd420, %fd397;
	cvt.rzi.s32.f64 	%r232, %fd398;
	st.global.u32 	[%rd1], %r232;
$L__BB9_51:
	ret;

}
	// .globl	_ZN3cub18CUB_300001_SM_10006detail6reduce18DeviceReduceKernelINS2_10policy_hubIdyN4cuda3std3__44plusIdEEE10Policy1000EN6thrust24THRUST_300001_SM_1000_NS6detail15normal_iteratorINSD_10device_ptrIdEEEEyS9_d16greater_than_oneEEvT0_PT3_T1_NS0_13GridEvenShareISN_EET2_T4_
.visible .entry _ZN3cub18CUB_300001_SM_10006detail6reduce18DeviceReduceKernelINS2_10policy_hubIdyN4cuda3std3__44plusIdEEE10Policy1000EN6thrust24THRUST_300001_SM_1000_NS6detail15normal_iteratorINSD_10device_ptrIdEEEEyS9_d16greater_than_oneEEvT0_PT3_T1_NS0_13GridEvenShareISN_EET2_T4_(
	.param .align 8 .b8 _ZN3cub18CUB_300001_SM_10006detail6reduce18DeviceReduceKernelINS2_10policy_hubIdyN4cuda3std3__44plusIdEEE10Policy1000EN6thrust24THRUST_300001_SM_1000_NS6detail15normal_iteratorINSD_10device_ptrIdEEEEyS9_d16greater_than_oneEEvT0_PT3_T1_NS0_13GridEvenShareISN_EET2_T4__param_0[8],
	.param .u64 .ptr .align 1 _ZN3cub18CUB_300001_SM_10006detail6reduce18DeviceReduceKernelINS2_10policy_hubIdyN4cuda3std3__44plusIdEEE10Policy1000EN6thrust24THRUST_300001_SM_1000_NS6detail15normal_iteratorINSD_10device_ptrIdEEEEyS9_d16greater_than_oneEEvT0_PT3_T1_NS0_13GridEvenShareISN_EET2_T4__param_1,
	.param .u64 _ZN3cub18CUB_300001_SM_10006detail6reduce18DeviceReduceKernelINS2_10policy_hubIdyN4cuda3std3__44plusIdEEE10Policy1000EN6thrust24THRUST_300001_SM_1000_NS6detail15normal_iteratorINSD_10device_ptrIdEEEEyS9_d16greater_than_oneEEvT0_PT3_T1_NS0_13GridEvenShareISN_EET2_T4__param_2,
	.param .align 8 .b8 _ZN3cub18CUB_300001_SM_10006detail6reduce18DeviceReduceKernelINS2_10policy_hubIdyN4cuda3std3__44plusIdEEE10Policy1000EN6thrust24THRUST_300001_SM_1000_NS6detail15normal_iteratorINSD_10device_ptrIdEEEEyS9_d16greater_than_oneEEvT0_PT3_T1_NS0_13GridEvenShareISN_EET2_T4__param_3[72],
	.param .align 1 .b8 _ZN3cub18CUB_300001_SM_10006detail6reduce18DeviceReduceKernelINS2_10policy_hubIdyN4cuda3std3__44plusIdEEE10Policy1000EN6thrust24THRUST_300001_SM_1000_NS6detail15normal_iteratorINSD_10device_ptrIdEEEEyS9_d16greater_than_oneEEvT0_PT3_T1_NS0_13GridEvenShareISN_EET2_T4__param_4[1],
	.param .align 1 .b8 _ZN3cub18CUB_300001_SM_10006detail6reduce18DeviceReduceKernelINS2_10policy_hubIdyN4cuda3std3__44plusIdEEE10Policy1000EN6thrust24THRUST_300001_SM_1000_NS6detail15normal_iteratorINSD_10device_ptrIdEEEEyS9_d16greater_than_oneEEvT0_PT3_T1_NS0_13GridEvenShareISN_EET2_T4__param_5[1]
)
.maxntid 512
{
	.reg .pred 	%p<138>;
	.reg .b16 	%rs<4>;
	.reg .b32 	%r<280>;
	.reg .b64 	%rd<107>;
	.reg .b64 	%fd<417>;
	// demoted variable
	.shared .align 8 .b8 _ZZN3cub18CUB_300001_SM_10006detail6reduce18DeviceReduceKernelINS2_10policy_hubIdyN4cuda3std3__44plusIdEEE10Policy1000EN6thrust24THRUST_300001_SM_1000_NS6detail15normal_iteratorINSD_10device_ptrIdEEEEyS9_d16greater_than_oneEEvT0_PT3_T1_NS0_13GridEvenShareISN_EET2_T4_E12temp_storage[152];
	ld.param.u64 	%rd1, [_ZN3cub18CUB_300001_SM_10006detail6reduce18DeviceReduceKernelINS2_10policy_hubIdyN4cuda3std3__44plusIdEEE10Policy1000EN6thrust24THRUST_300001_SM_1000_NS6detail15normal_iteratorINSD_10device_ptrIdEEEEyS9_d16greater_than_oneEEvT0_PT3_T1_NS0_13GridEvenShareISN_EET2_T4__param_3+32];
	ld.param.u32 	%r1, [_ZN3cub18CUB_300001_SM_10006detail6reduce18DeviceReduceKernelINS2_10policy_hubIdyN4cuda3std3__44plusIdEEE10Policy1000EN6thrust24THRUST_300001_SM_1000_NS6detail15normal_iteratorINSD_10device_ptrIdEEEEyS9_d16greater_than_oneEEvT0_PT3_T1_NS0_13GridEvenShareISN_EET2_T4__param_3+40];
	ld.param.u64 	%rd26, [_ZN3cub18CUB_300001_SM_10006detail6reduce18DeviceReduceKernelINS2_10policy_hubIdyN4cuda3std3__44plusIdEEE10Policy1000EN6thrust24THRUST_300001_SM_1000_NS6detail15normal_iteratorINSD_10device_ptrIdEEEEyS9_d16greater_than_oneEEvT0_PT3_T1_NS0_13GridEvenShareISN_EET2_T4__param_0];
	cvta.to.global.u64 	%rd2, %rd26;
	mov.u32 	%r2, %ctaid.x;
	mul.lo.s32 	%r50, %r1, 3584;
	cvt.s64.s32 	%rd3, %r50;
	mul.lo.s32 	%r51, %r2, 3584;
	cvt.u64.u32 	%rd4, %r51;
	sub.s64 	%rd5, %rd1, %rd4;
	setp.gt.u64 	%p1, %rd5, 3583;
	@%p1 bra 	$L__BB10_25;
	cvt.u32.u64 	%r136, %rd4;
	cvt.u32.u64 	%r3, %rd1;
	sub.s32 	%r4, %r3, %r136;
	mov.u32 	%r5, %tid.x;
	setp.ge.s32 	%p66, %r5, %r4;
	mov.f64 	%fd405, 0d0000000000000000;
	mov.u32 	%r267, %r5;
	@%p66 bra 	$L__BB10_3;
	add.s32 	%r138, %r136, %r5;
	mul.wide.u32 	%rd60, %r138, 8;
	add.s64 	%rd61, %rd2, %rd60;
	ld.global.f64 	%fd209, [%rd61];
	setp.le.f64 	%p67, %fd209, 0d3FF0000000000000;
	selp.f64 	%fd405, 0d3FF0000000000000, 0d0000000000000000, %p67;
	add.s32 	%r267, %r5, 512;
$L__BB10_3:
	setp.ge.s32 	%p68, %r267, %r4;
	@%p68 bra 	$L__BB10_16;
	not.b32 	%r140, %r267;
	add.s32 	%r141, %r140, %r3;
	sub.s32 	%r142, %r141, %r136;
	shr.u32 	%r143, %r142, 9;
	add.s32 	%r8, %r143, 1;
	and.b32  	%r9, %r8, 15;
	setp.lt.u32 	%p69, %r142, 7680;
	@%p69 bra 	$L__BB10_7;
	and.b32  	%r144, %r8, 16777200;
	neg.s32 	%r265, %r144;
	mul.wide.u32 	%rd62, %r2, 28672;
	mul.wide.u32 	%rd63, %r267, 8;
	add.s64 	%rd64, %rd62, %rd63;
	add.s64 	%rd65, %rd64, %rd2;
	add.s64 	%rd101, %rd65, 32768;
$L__BB10_6:
	.pragma "nounroll";
	ld.global.f64 	%fd211, [%rd101+-32768];
	setp.le.f64 	%p70, %fd211, 0d3FF0000000000000;
	selp.f64 	%fd212, 0d3FF0000000000000, 0d0000000000000000, %p70;
	add.f64 	%fd213, %fd405, %fd212;
	ld.global.f64 	%fd214, [%rd101+-28672];
	setp.le.f64 	%p71, %fd214, 0d3FF0000000000000;
	selp.f64 	%fd215, 0d3FF0000000000000, 0d0000000000000000, %p71;
	add.f64 	%fd216, %fd213, %fd215;
	ld.global.f64 	%fd217, [%rd101+-24576];
	setp.le.f64 	%p72, %fd217, 0d3FF0000000000000;
	selp.f64 	%fd218, 0d3FF0000000000000, 0d0000000000000000, %p72;
	add.f64 	%fd219, %fd216, %fd218;
	ld.global.f64 	%fd220, [%rd101+-20480];
	setp.le.f64 	%p73, %fd220, 0d3FF0000000000000;
	selp.f64 	%fd221, 0d3FF0000000000000, 0d0000000000000000, %p73;
	add.f64 	%fd222, %fd219, %fd221;
	ld.global.f64 	%fd223, [%rd101+-16384];
	setp.le.f64 	%p74, %fd223, 0d3FF0000000000000;
	selp.f64 	%fd224, 0d3FF0000000000000, 0d0000000000000000, %p74;
	add.f64 	%fd225, %fd222, %fd224;
	ld.global.f64 	%fd226, [%rd101+-12288];
	setp.le.f64 	%p75, %fd226, 0d3FF0000000000000;
	selp.f64 	%fd227, 0d3FF0000000000000, 0d0000000000000000, %p75;
	add.f64 	%fd228, %fd225, %fd227;
	ld.global.f64 	%fd229, [%rd101+-8192];
	setp.le.f64 	%p76, %fd229, 0d3FF0000000000000;
	selp.f64 	%fd230, 0d3FF0000000000000, 0d0000000000000000, %p76;
	add.f64 	%fd231, %fd228, %fd230;
	ld.global.f64 	%fd232, [%rd101+-4096];
	setp.le.f64 	%p77, %fd232, 0d3FF0000000000000;
	selp.f64 	%fd233, 0d3FF0000000000000, 0d0000000000000000, %p77;
	add.f64 	%fd234, %fd231, %fd233;
	ld.global.f64 	%fd235, [%rd101];
	setp.le.f64 	%p78, %fd235, 0d3FF0000000000000;
	selp.f64 	%fd236, 0d3FF0000000000000, 0d0000000000000000, %p78;
	add.f64 	%fd237, %fd234, %fd236;
	ld.global.f64 	%fd238, [%rd101+4096];
	setp.le.f64 	%p79, %fd238, 0d3FF0000000000000;
	selp.f64 	%fd239, 0d3FF0000000000000, 0d0000000000000000, %p79;
	add.f64 	%fd240, %fd237, %fd239;
	ld.global.f64 	%fd241, [%rd101+8192];
	setp.le.f64 	%p80, %fd241, 0d3FF0000000000000;
	selp.f64 	%fd242, 0d3FF0000000000000, 0d0000000000000000, %p80;
	add.f64 	%fd243, %fd240, %fd242;
	ld.global.f64 	%fd244, [%rd101+12288];
	setp.le.f64 	%p81, %fd244, 0d3FF0000000000000;
	selp.f64 	%fd245, 0d3FF0000000000000, 0d0000000000000000, %p81;
	add.f64 	%fd246, %fd243, %fd245;
	ld.global.f64 	%fd247, [%rd101+16384];
	setp.le.f64 	%p82, %fd247, 0d3FF0000000000000;
	selp.f64 	%fd248, 0d3FF0000000000000, 0d0000000000000000, %p82;
	add.f64 	%fd249, %fd246, %fd248;
	ld.global.f64 	%fd250, [%rd101+20480];
	setp.le.f64 	%p83, %fd250, 0d3FF0000000000000;
	selp.f64 	%fd251, 0d3FF0000000000000, 0d0000000000000000, %p83;
	add.f64 	%fd252, %fd249, %fd251;
	ld.global.f64 	%fd253, [%rd101+24576];
	setp.le.f64 	%p84, %fd253, 0d3FF0000000000000;
	selp.f64 	%fd254, 0d3FF0000000000000, 0d0000000000000000, %p84;
	add.f64 	%fd255, %fd252, %fd254;
	ld.global.f64 	%fd256, [%rd101+28672];
	setp.le.f64 	%p85, %fd256, 0d3FF0000000000000;
	selp.f64 	%fd257, 0d3FF0000000000000, 0d0000000000000000, %p85;
	add.f64 	%fd405, %fd255, %fd257;
	add.s32 	%r267, %r267, 8192;
	add.s32 	%r265, %r265, 16;
	add.s64 	%rd101, %rd101, 65536;
	setp.ne.s32 	%p86, %r265, 0;
	@%p86 bra 	$L__BB10_6;
$L__BB10_7:
	setp.eq.s32 	%p87, %r9, 0;
	@%p87 bra 	$L__BB10_16;
	and.b32  	%r16, %r8, 7;
	setp.lt.u32 	%p88, %r9, 8;
	@%p88 bra 	$L__BB10_10;
	cvt.s64.s32 	%rd66, %r267;
	add.s64 	%rd67, %rd66, %rd4;
	shl.b64 	%rd68, %rd67, 3;
	add.s64 	%rd69, %rd2, %rd68;
	ld.global.f64 	%fd259, [%rd69];
	setp.le.f64 	%p89, %fd259, 0d3FF0000000000000;
	selp.f64 	%fd260, 0d3FF0000000000000, 0d0000000000000000, %p89;
	add.f64 	%fd261, %fd405, %fd260;
	ld.global.f64 	%fd262, [%rd69+4096];
	setp.le.f64 	%p90, %fd262, 0d3FF0000000000000;
	selp.f64 	%fd263, 0d3FF0000000000000, 0d0000000000000000, %p90;
	add.f64 	%fd264, %fd261, %fd263;
	ld.global.f64 	%fd265, [%rd69+8192];
	setp.le.f64 	%p91, %fd265, 0d3FF0000000000000;
	selp.f64 	%fd266, 0d3FF0000000000000, 0d0000000000000000, %p91;
	add.f64 	%fd267, %fd264, %fd266;
	ld.global.f64 	%fd268, [%rd69+12288];
	setp.le.f64 	%p92, %fd268, 0d3FF0000000000000;
	selp.f64 	%fd269, 0d3FF0000000000000, 0d0000000000000000, %p92;
	add.f64 	%fd270, %fd267, %fd269;
	ld.global.f64 	%fd271, [%rd69+16384];
	setp.le.f64 	%p93, %fd271, 0d3FF0000000000000;
	selp.f64 	%fd272, 0d3FF0000000000000, 0d0000000000000000, %p93;
	add.f64 	%fd273, %fd270, %fd272;
	ld.global.f64 	%fd274, [%rd69+20480];
	setp.le.f64 	%p94, %fd274, 0d3FF0000000000000;
	selp.f64 	%fd275, 0d3FF0000000000000, 0d0000000000000000, %p94;
	add.f64 	%fd276, %fd273, %fd275;
	ld.global.f64 	%fd277, [%rd69+24576];
	setp.le.f64 	%p95, %fd277, 0d3FF0000000000000;
	selp.f64 	%fd278, 0d3FF0000000000000, 0d0000000000000000, %p95;
	add.f64 	%fd279, %fd276, %fd278;
	ld.global.f64 	%fd280, [%rd69+28672];
	setp.le.f64 	%p96, %fd280, 0d3FF0000000000000;
	selp.f64 	%fd281, 0d3FF0000000000000, 0d0000000000000000, %p96;
	add.f64 	%fd405, %fd279, %fd281;
	add.s32 	%r267, %r267, 4096;
$L__BB10_10:
	setp.eq.s32 	%p97, %r16, 0;
	@%p97 bra 	$L__BB10_16;
	and.b32  	%r19, %r8, 3;
	setp.lt.u32 	%p98, %r16, 4;
	@%p98 bra 	$L__BB10_13;
	cvt.s64.s32 	%rd70, %r267;
	add.s64 	%rd71, %rd70, %rd4;
	shl.b64 	%rd72, %rd71, 3;
	add.s64 	%rd73, %rd2, %rd72;
	ld.global.f64 	%fd283, [%rd73];
	setp.le.f64 	%p99, %fd283, 0d3FF0000000000000;
	selp.f64 	%fd284, 0d3FF0000000000000, 0d0000000000000000, %p99;
	add.f64 	%fd285, %fd405, %fd284;
	ld.global.f64 	%fd286, [%rd73+4096];
	setp.le.f64 	%p100, %fd286, 0d3FF0000000000000;
	selp.f64 	%fd287, 0d3FF0000000000000, 0d0000000000000000, %p100;
	add.f64 	%fd288, %fd285, %fd287;
	ld.global.f64 	%fd289, [%rd73+8192];
	setp.le.f64 	%p101, %fd289, 0d3FF0000000000000;
	selp.f64 	%fd290, 0d3FF0000000000000, 0d0000000000000000, %p101;
	add.f64 	%fd291, %fd288, %fd290;
	ld.global.f64 	%fd292, [%rd73+12288];
	setp.le.f64 	%p102, %fd292, 0d3FF0000000000000;
	selp.f64 	%fd293, 0d3FF0000000000000, 0d0000000000000000, %p102;
	add.f64 	%fd405, %fd291, %fd293;
	add.s32 	%r267, %r267, 2048;
$L__BB10_13:
	setp.eq.s32 	%p103, %r19, 0;
	@%p103 bra 	$L__BB10_16;
	mul.wide.u32 	%rd74, %r2, 28672;
	add.s64 	%rd9, %rd2, %rd74;
	neg.s32 	%r270, %r19;
$L__BB10_15:
	.pragma "nounroll";
	mul.wide.s32 	%rd75, %r267, 8;
	add.s64 	%rd76, %rd9, %rd75;
	ld.global.f64 	%fd294, [%rd76];
	setp.le.f64 	%p104, %fd294, 0d3FF0000000000000;
	selp.f64 	%fd295, 0d3FF0000000000000, 0d0000000000000000, %p104;
	add.f64 	%fd405, %fd405, %fd295;
	add.s32 	%r267, %r267, 512;
	add.s32 	%r270, %r270, 1;
	setp.ne.s32 	%p105, %r270, 0;
	@%p105 bra 	$L__BB10_15;
$L__BB10_16:
	setp.lt.s32 	%p106, %r4, 512;
	@%p106 bra 	$L__BB10_21;
	// begin inline asm
	mov.u32 %r208, %laneid;
	// end inline asm
	mov.b64 	%rd87, %fd405;
	mov.b64 	{%r210, %r215}, %rd87;
	mov.b32 	%r216, 1;
	mov.b32 	%r257, 31;
	mov.b32 	%r258, -1;
	// begin inline asm
	shfl.sync.down.b32 %r209, %r210, %r216, %r257, %r258;
	// end inline asm
	// begin inline asm
	shfl.sync.down.b32 %r214, %r215, %r216, %r257, %r258;
	// end inline asm
	mov.b64 	%rd88, {%r209, %r214};
	mov.b64 	%fd354, %rd88;
	setp.gt.s32 	%p130, %r208, 30;
	add.f64 	%fd355, %fd405, %fd354;
	selp.f64 	%fd356, %fd405, %fd355, %p130;
	mov.b64 	%rd89, %fd356;
	mov.b64 	{%r220, %r225}, %rd89;
	mov.b32 	%r226, 2;
	// begin inline asm
	shfl.sync.down.b32 %r219, %r220, %r226, %r257, %r258;
	// end inline asm
	// begin inline asm
	shfl.sync.down.b32 %r224, %r225, %r226, %r257, %r258;
	// end inline asm
	mov.b64 	%rd90, {%r219, %r224};
	mov.b64 	%fd357, %rd90;
	setp.gt.s32 	%p131, %r208, 29;
	add.f64 	%fd358, %fd356, %fd357;
	selp.f64 	%fd359, %fd356, %fd358, %p131;
	mov.b64 	%rd91, %fd359;
	mov.b64 	{%r230, %r235}, %rd91;
	mov.b32 	%r236, 4;
	// begin inline asm
	shfl.sync.down.b32 %r229, %r230, %r236, %r257, %r258;
	// end inline asm
	// begin inline asm
	shfl.sync.down.b32 %r234, %r235, %r236, %r257, %r258;
	// end inline asm
	mov.b64 	%rd92, {%r229, %r234};
	mov.b64 	%fd360, %rd92;
	setp.gt.s32 	%p132, %r208, 27;
	add.f64 	%fd361, %fd359, %fd360;
	selp.f64 	%fd362, %fd359, %fd361, %p132;
	mov.b64 	%rd93, %fd362;
	mov.b64 	{%r240, %r245}, %rd93;
	mov.b32 	%r246, 8;
	// begin inline asm
	shfl.sync.down.b32 %r239, %r240, %r246, %r257, %r258;
	// end inline asm
	// begin inline asm
	shfl.sync.down.b32 %r244, %r245, %r246, %r257, %r258;
	// end inline asm
	mov.b64 	%rd94, {%r239, %r244};
	mov.b64 	%fd363, %rd94;
	setp.gt.s32 	%p133, %r208, 23;
	add.f64 	%fd364, %fd362, %fd363;
	selp.f64 	%fd365, %fd362, %fd364, %p133;
	mov.b64 	%rd95, %fd365;
	mov.b64 	{%r250, %r255}, %rd95;
	mov.b32 	%r256, 16;
	// begin inline asm
	shfl.sync.down.b32 %r249, %r250, %r256, %r257, %r258;
	// end inline asm
	// begin inline asm
	shfl.sync.down.b32 %r254, %r255, %r256, %r257, %r258;
	// end inline asm
	mov.b64 	%rd96, {%r249, %r254};
	mov.b64 	%fd366, %rd96;
	setp.gt.s32 	%p134, %r208, 15;
	add.f64 	%fd16, %fd365, %fd366;
	selp.f64 	%fd416, %fd365, %fd16, %p134;
	setp.ne.s32 	%p135, %r208, 0;
	@%p135 bra 	$L__BB10_19;
	shr.u32 	%r259, %r5, 2;
	and.b32  	%r260, %r259, 248;
	mov.u32 	%r261, _ZZN3cub18CUB_300001_SM_10006detail6reduce18DeviceReduceKernelINS2_10policy_hubIdyN4cuda3std3__44plusIdEEE10Policy1000EN6thrust24THRUST_300001_SM_1000_NS6detail15normal_iteratorINSD_10device_ptrIdEEEEyS9_d16greater_than_oneEEvT0_PT3_T1_NS0_13GridEvenShareISN_EET2_T4_E12temp_storage;
	add.s32 	%r262, %r261, %r260;
	st.shared.f64 	[%r262+16], %fd16;
$L__BB10_19:
	bar.sync 	0;
	setp.ne.s32 	%p136, %r5, 0;
	@%p136 bra 	$L__BB10_46;
	ld.shared.f64 	%fd367, [_ZZN3cub18CUB_300001_SM_10006detail6reduce18DeviceReduceKernelINS2_10policy_hubIdyN4cuda3std3__44plusIdEEE10Policy1000EN6thrust24THRUST_300001_SM_1000_NS6detail15normal_iteratorINSD_10device_ptrIdEEEEyS9_d16greater_than_oneEEvT0_PT3_T1_NS0_13GridEvenShareISN_EET2_T4_E12temp_storage+24];
	add.f64 	%fd368, %fd416, %fd367;
	ld.shared.f64 	%fd369, [_ZZN3cub18CUB_300001_SM_10006detail6reduce18DeviceReduceKernelINS2_10policy_hubIdyN4cuda3std3__44plusIdEEE10Policy1000EN6thrust24THRUST_300001_SM_1000_NS6detail15normal_iteratorINSD_10device_ptrIdEEEEyS9_d16greater_than_oneEEvT0_PT3_T1_NS0_13GridEvenShareISN_EET2_T4_E12temp_storage+32];
	add.f64 	%fd370, %fd368, %fd369;
	ld.shared.f64 	%fd371, [_ZZN3cub18CUB_300001_SM_10006detail6reduce18DeviceReduceKernelINS2_10policy_hubIdyN4cuda3std3__44plusIdEEE10Policy1000EN6thrust24THRUST_300001_SM_1000_NS6detail15normal_iteratorINSD_10device_ptrIdEEEEyS9_d16greater_than_oneEEvT0_PT3_T1_NS0_13GridEvenShareISN_EET2_T4_E12temp_storage+40];
	add.f64 	%fd372, %fd370, %fd371;
	ld.shared.f64 	%fd373, [_ZZN3cub18CUB_300001_SM_10006detail6reduce18DeviceReduceKernelINS2_10policy_hubIdyN4cuda3std3__44plusIdEEE10Policy1000EN6thrust24THRUST_300001_SM_1000_NS6detail15normal_iteratorINSD_10device_ptrIdEEEEyS9_d16greater_than_oneEEvT0_PT3_T1_NS0_13GridEvenShareISN_EET2_T4_E12temp_storage+48];
	add.f64 	%fd374, %fd372, %fd373;
	ld.shared.f64 	%fd375, [_ZZN3cub18CUB_300001_SM_10006detail6reduce18DeviceReduceKernelINS2_10policy_hubIdyN4cuda3std3__44plusIdEEE10Policy1000EN6thrust24THRUST_300001_SM_1000_NS6detail15normal_iteratorINSD_10device_ptrIdEEEEyS9_d16greater_than_oneEEvT0_PT3_T1_NS0_13GridEvenShareISN_EET2_T4_E12temp_storage+56];
	add.f64 	%fd376, %fd374, %fd375;
	ld.shared.f64 	%fd377, [_ZZN3cub18CUB_300001_SM_10006detail6reduce18DeviceReduceKernelINS2_10policy_hubIdyN4cuda3std3__44plusIdEEE10Policy1000EN6thrust24THRUST_300001_SM_1000_NS6detail15normal_iteratorINSD_10device_ptrIdEEEEyS9_d16greater_than_oneEEvT0_PT3_T1_NS0_13GridEvenShareISN_EET2_T4_E12temp_storage+64];
	add.f64 	%fd378, %fd376, %fd377;
	ld.shared.f64 	%fd379, [_ZZN3cub18CUB_300001_SM_10006detail6reduce18DeviceReduceKernelINS2_10policy_hubIdyN4cuda3std3__44plusIdEEE10Policy1000EN6thrust24THRUST_300001_SM_1000_NS6detail15normal_iteratorINSD_10device_ptrIdEEEEyS9_d16greater_than_oneEEvT0_PT3_T1_NS0_13GridEvenShareISN_EET2_T4_E12temp_storage+72];
	add.f64 	%fd380, %fd378, %fd379;
	ld.shared.f64 	%fd381, [_ZZN3cub18CUB_300001_SM_10006detail6reduce18DeviceReduceKernelINS2_10policy_hubIdyN4cuda3std3__44plusIdEEE10Policy1000EN6thrust24THRUST_300001_SM_1000_NS6detail15normal_iteratorINSD_10device_ptrIdEEEEyS9_d16greater_than_oneEEvT0_PT3_T1_NS0_13GridEvenShareISN_EET2_T4_E12temp_storage+80];
	add.f64 	%fd382, %fd380, %fd381;
	ld.shared.f64 	%fd383, [_ZZN3cub18CUB_300001_SM_10006detail6reduce18DeviceReduceKernelINS2_10policy_hubIdyN4cuda3std3__44plusIdEEE10Policy1000EN6thrust24THRUST_300001_SM_1000_NS6detail15normal_iteratorINSD_10device_ptrIdEEEEyS9_d16greater_than_oneEEvT0_PT3_T1_NS0_13GridEvenShareISN_EET2_T4_E12temp_storage+88];
	add.f64 	%fd384, %fd382, %fd383;
	ld.shared.f64 	%fd385, [_ZZN3cub18CUB_300001_SM_10006detail6reduce18DeviceReduceKernelINS2_10policy_hubIdyN4cuda3std3__44plusIdEEE10Policy1000EN6thrust24THRUST_300001_SM_1000_NS6detail15normal_iteratorINSD_10device_ptrIdEEEEyS9_d16greater_than_oneEEvT0_PT3_T1_NS0_13GridEvenShareISN_EET2_T4_E12temp_storage+96];
	add.f64 	%fd386, %fd384, %fd385;
	ld.shared.f64 	%fd387, [_ZZN3cub18CUB_300001_SM_10006detail6reduce18DeviceReduceKernelINS2_10policy_hubIdyN4cuda3std3__44plusIdEEE10Policy1000EN6thrust24THRUST_300001_SM_1000_NS6detail15normal_iteratorINSD_10device_ptrIdEEEEyS9_d16greater_than_oneEEvT0_PT3_T1_NS0_13GridEvenShareISN_EET2_T4_E12temp_storage+104];
	add.f64 	%fd388, %fd386, %fd387;
	ld.shared.f64 	%fd389, [_ZZN3cub18CUB_300001_SM_10006detail6reduce18DeviceReduceKernelINS2_10policy_hubIdyN4cuda3std3__44plusIdEEE10Policy1000EN6thrust24THRUST_300001_SM_1000_NS6detail15normal_iteratorINSD_10device_ptrIdEEEEyS9_d16greater_than_oneEEvT0_PT3_T1_NS0_13GridEvenShareISN_EET2_T4_E12temp_storage+112];
	add.f64 	%fd390, %fd388, %fd389;
	ld.shared.f64 	%fd391, [_ZZN3cub18CUB_300001_SM_10006detail6reduce18DeviceReduceKernelINS2_10policy_hubIdyN4cuda3std3__44plusIdEEE10Policy1000EN6thrust24THRUST_300001_SM_1000_NS6detail15normal_iteratorINSD_10device_ptrIdEEEEyS9_d16greater_than_oneEEvT0_PT3_T1_NS0_13GridEvenShareISN_EET2_T4_E12temp_storage+120];
	add.f64 	%fd392, %fd390, %fd391;
	ld.shared.f64 	%fd393, [_ZZN3cub18CUB_300001_SM_10006detail6reduce18DeviceReduceKernelINS2_10policy_hubIdyN4cuda3std3__44plusIdEEE10Policy1000EN6thrust24THRUST_300001_SM_1000_NS6detail15normal_iteratorINSD_10device_ptrIdEEEEyS9_d16greater_than_oneEEvT0_PT3_T1_NS0_13GridEvenShareISN_EET2_T4_E12temp_storage+128];
	add.f64 	%fd394, %fd392, %fd393;
	ld.shared.f64 	%fd395, [_ZZN3cub18CUB_300001_SM_10006detail6reduce18DeviceReduceKernelINS2_10policy_hubIdyN4cuda3std3__44plusIdEEE10Policy1000EN6thrust24THRUST_300001_SM_1000_NS6detail15normal_iteratorINSD_10device_ptrIdEEEEyS9_d16greater_than_oneEEvT0_PT3_T1_NS0_13GridEvenShareISN_EET2_T4_E12temp_storage+136];
	add.f64 	%fd416, %fd394, %fd395;
	bra.uni 	$L__BB10_46;
$L__BB10_21:
	// begin inline asm
	mov.u32 %r145, %laneid;
	// end inline asm
	and.b32  	%r196, %r5, 992;
	add.s32 	%r197, %r196, 32;
	setp.gt.s32 	%p107, %r197, %r4;
	not.b32 	%r198, %r196;
	add.s32 	%r199, %r4, %r198;
	selp.b32 	%r194, %r199, 31, %p107;
	mov.b64 	%rd77, %fd405;
	mov.b64 	{%r147, %r152}, %rd77;
	mov.b32 	%r153, 1;
	mov.b32 	%r195, -1;
	// begin inline asm
	shfl.sync.down.b32 %r146, %r147, %r153, %r194, %r195;
	// end inline asm
	// begin inline asm
	shfl.sync.down.b32 %r151, %r152, %r153, %r194, %r195;
	// end inline asm
	mov.b64 	%rd78, {%r146, %r151};
	mov.b64 	%fd296, %rd78;
	setp.lt.s32 	%p108, %r145, %r194;
	add.f64 	%fd297, %fd405, %fd296;
	selp.f64 	%fd298, %fd297, %fd405, %p108;
	mov.b64 	%rd79, %fd298;
	mov.b64 	{%r157, %r162}, %rd79;
	mov.b32 	%r163, 2;
	// begin inline asm
	shfl.sync.down.b32 %r156, %r157, %r163, %r194, %r195;
	// end inline asm
	// begin inline asm
	shfl.sync.down.b32 %r161, %r162, %r163, %r194, %r195;
	// end inline asm
	mov.b64 	%rd80, {%r156, %r161};
	mov.b64 	%fd299, %rd80;
	add.s32 	%r200, %r145, 2;
	setp.gt.s32 	%p109, %r200, %r194;
	add.f64 	%fd300, %fd298, %fd299;
	selp.f64 	%fd301, %fd298, %fd300, %p109;
	mov.b64 	%rd81, %fd301;
	mov.b64 	{%r167, %r172}, %rd81;
	mov.b32 	%r173, 4;
	// begin inline asm
	shfl.sync.down.b32 %r166, %r167, %r173, %r194, %r195;
	// end inline asm
	// begin inline asm
	shfl.sync.down.b32 %r171, %r172, %r173, %r194, %r195;
	// end inline asm
	mov.b64 	%rd82, {%r166, %r171};
	mov.b64 	%fd302, %rd82;
	add.s32 	%r201, %r145, 4;
	setp.gt.s32 	%p110, %r201, %r194;
	add.f64 	%fd303, %fd301, %fd302;
	selp.f64 	%fd304, %fd301, %fd303, %p110;
	mov.b64 	%rd83, %fd304;
	mov.b64 	{%r177, %r182}, %rd83;
	mov.b32 	%r183, 8;
	// begin inline asm
	shfl.sync.down.b32 %r176, %r177, %r183, %r194, %r195;
	// end inline asm
	// begin inline asm
	shfl.sync.down.b32 %r181, %r182, %r183, %r194, %r195;
	// end inline asm
	mov.b64 	%rd84, {%r176, %r181};
	mov.b64 	%fd305, %rd84;
	add.s32 	%r202, %r145, 8;
	setp.gt.s32 	%p111, %r202, %r194;
	add.f64 	%fd306, %fd304, %fd305;
	selp.f64 	%fd307, %fd304, %fd306, %p111;
	mov.b64 	%rd85, %fd307;
	mov.b64 	{%r187, %r192}, %rd85;
	mov.b32 	%r193, 16;
	// begin inline asm
	shfl.sync.down.b32 %r186, %r187, %r193, %r194, %r195;
	// end inline asm
	// begin inline asm
	shfl.sync.down.b32 %r191, %r192, %r193, %r194, %r195;
	// end inline asm
	mov.b64 	%rd86, {%r186, %r191};
	mov.b64 	%fd308, %rd86;
	add.s32 	%r203, %r145, 16;
	setp.gt.s32 	%p112, %r203, %r194;
	add.f64 	%fd309, %fd307, %fd308;
	selp.f64 	%fd416, %fd307, %fd309, %p112;
	setp.ne.s32 	%p113, %r145, 0;
	@%p113 bra 	$L__BB10_23;
	shr.u32 	%r204, %r5, 2;
	and.b32  	%r205, %r204, 248;
	mov.u32 	%r206, _ZZN3cub18CUB_300001_SM_10006detail6reduce18DeviceReduceKernelINS2_10policy_hubIdyN4cuda3std3__44plusIdEEE10Policy1000EN6thrust24THRUST_300001_SM_1000_NS6detail15normal_iteratorINSD_10device_ptrIdEEEEyS9_d16greater_than_oneEEvT0_PT3_T1_NS0_13GridEvenShareISN_EET2_T4_E12temp_storage;
	add.s32 	%r207, %r206, %r205;
	st.shared.f64 	[%r207+16], %fd416;
$L__BB10_23:
	bar.sync 	0;
	setp.ne.s32 	%p114, %r5, 0;
	@%p114 bra 	$L__BB10_46;
	setp.gt.s32 	%p115, %r4, 32;
	ld.shared.f64 	%fd310, [_ZZN3cub18CUB_300001_SM_10006detail6reduce18DeviceReduceKernelINS2_10policy_hubIdyN4cuda3std3__44plusIdEEE10Policy1000EN6thrust24THRUST_300001_SM_1000_NS6detail15normal_iteratorINSD_10device_ptrIdEEEEyS9_d16greater_than_oneEEvT0_PT3_T1_NS0_13GridEvenShareISN_EET2_T4_E12temp_storage+24];
	add.f64 	%fd311, %fd416, %fd310;
	selp.f64 	%fd312, %fd311, %fd416, %p115;
	setp.gt.s32 	%p116, %r4, 64;
	ld.shared.f64 	%fd313, [_ZZN3cub18CUB_300001_SM_10006detail6reduce18DeviceReduceKernelINS2_10policy_hubIdyN4cuda3std3__44plusIdEEE10Policy1000EN6thrust24THRUST_300001_SM_1000_NS6detail15normal_iteratorINSD_10device_ptrIdEEEEyS9_d16greater_than_oneEEvT0_PT3_T1_NS0_13GridEvenShareISN_EET2_T4_E12temp_storage+32];
	add.f64 	%fd314, %fd313, %fd312;
	selp.f64 	%fd315, %fd314, %fd312, %p116;
	setp.gt.s32 	%p117, %r4, 96;
	ld.shared.f64 	%fd316, [_ZZN3cub18CUB_300001_SM_10006detail6reduce18DeviceReduceKernelINS2_10policy_hubIdyN4cuda3std3__44plusIdEEE10Policy1000EN6thrust24THRUST_300001_SM_1000_NS6detail15normal_iteratorINSD_10device_ptrIdEEEEyS9_d16greater_than_oneEEvT0_PT3_T1_NS0_13GridEvenShareISN_EET2_T4_E12temp_storage+40];
	add.f64 	%fd317, %fd316, %fd315;
	selp.f64 	%fd318, %fd317, %fd315, %p117;
	setp.gt.s32 	%p118, %r4, 128;
	ld.shared.f64 	%fd319, [_ZZN3cub18CUB_300001_SM_10006detail6reduce18DeviceReduceKernelINS2_10policy_hubIdyN4cuda3std3__44plusIdEEE10Policy1000EN6thrust24THRUST_300001_SM_1000_NS6detail15normal_iteratorINSD_10device_ptrIdEEEEyS9_d16greater_than_oneEEvT0_PT3_T1_NS0_13GridEvenShareISN_EET2_T4_E12temp_storage+48];
	add.f64 	%fd320, %fd319, %fd318;
	selp.f64 	%fd321, %fd320, %fd318, %p118;
	setp.gt.s32 	%p119, %r4, 160;
	ld.shared.f64 	%fd322, [_ZZN3cub18CUB_300001_SM_10006detail6reduce18DeviceReduceKernelINS2_10policy_hubIdyN4cuda3std3__44plusIdEEE10Policy1000EN6thrust24THRUST_300001_SM_1000_NS6detail15normal_iteratorINSD_10device_ptrIdEEEEyS9_d16greater_than_oneEEvT0_PT3_T1_NS0_13GridEvenShareISN_EET2_T4_E12temp_storage+56];
	add.f64 	%fd323, %fd322, %fd321;
	selp.f64 	%fd324, %fd323, %fd321, %p119;
	setp.gt.s32 	%p120, %r4, 192;
	ld.shared.f64 	%fd325, [_ZZN3cub18CUB_300001_SM_10006detail6reduce18DeviceReduceKernelINS2_10policy_hubIdyN4cuda3std3__44plusIdEEE10Policy1000EN6thrust24THRUST_300001_SM_1000_NS6detail15normal_iteratorINSD_10device_ptrIdEEEEyS9_d16greater_than_oneEEvT0_PT3_T1_NS0_13GridEvenShareISN_EET2_T4_E12temp_storage+64];
	add.f64 	%fd326, %fd325, %fd324;
	selp.f64 	%fd327, %fd326, %fd324, %p120;
	setp.gt.s32 	%p121, %r4, 224;
	ld.shared.f64 	%fd328, [_ZZN3cub18CUB_300001_SM_10006detail6reduce18DeviceReduceKernelINS2_10policy_hubIdyN4cuda3std3__44plusIdEEE10Policy1000EN6thrust24THRUST_300001_SM_1000_NS6detail15normal_iteratorINSD_10device_ptrIdEEEEyS9_d16greater_than_oneEEvT0_PT3_T1_NS0_13GridEvenShareISN_EET2_T4_E12temp_storage+72];
	add.f64 	%fd329, %fd328, %fd327;
	selp.f64 	%fd330, %fd329, %fd327, %p121;
	setp.gt.s32 	%p122, %r4, 256;
	ld.shared.f64 	%fd331, [_ZZN3cub18CUB_300001_SM_10006detail6reduce18DeviceReduceKernelINS2_10policy_hubIdyN4cuda3std3__44plusIdEEE10Policy1000EN6thrust24THRUST_300001_SM_1000_NS6detail15normal_iteratorINSD_10device_ptrIdEEEEyS9_d16greater_than_oneEEvT0_PT3_T1_NS0_13GridEvenShareISN_EET2_T4_E12temp_storage+80];
	add.f64 	%fd332, %fd331, %fd330;
	selp.f64 	%fd333, %fd332, %fd330, %p122;
	setp.gt.s32 	%p123, %r4, 288;
	ld.shared.f64 	%fd334, [_ZZN3cub18CUB_300001_SM_10006detail6reduce18DeviceReduceKernelINS2_10policy_hubIdyN4cuda3std3__44plusIdEEE10Policy1000EN6thrust24THRUST_300001_SM_1000_NS6detail15normal_iteratorINSD_10device_ptrIdEEEEyS9_d16greater_than_oneEEvT0_PT3_T1_NS0_13GridEvenShareISN_EET2_T4_E12temp_storage+88];
	add.f64 	%fd335, %fd334, %fd333;
	selp.f64 	%fd336, %fd335, %fd333, %p123;
	setp.gt.s32 	%p124, %r4, 320;
	ld.shared.f64 	%fd337, [_ZZN3cub18CUB_300001_SM_10006detail6reduce18DeviceReduceKernelINS2_10policy_hubIdyN4cuda3std3__44plusIdEEE10Policy1000EN6thrust24THRUST_300001_SM_1000_NS6detail15normal_iteratorINSD_10device_ptrIdEEEEyS9_d16greater_than_oneEEvT0_PT3_T1_NS0_13GridEvenShareISN_EET2_T4_E12temp_storage+96];
	add.f64 	%fd338, %fd337, %fd336;
	selp.f64 	%fd339, %fd338, %fd336, %p124;
	setp.gt.s32 	%p125, %r4, 352;
	ld.shared.f64 	%fd340, [_ZZN3cub18CUB_300001_SM_10006detail6reduce18DeviceReduceKernelINS2_10policy_hubIdyN4cuda3std3__44plusIdEEE10Policy1000EN6thrust24THRUST_300001_SM_1000_NS6detail15normal_iteratorINSD_10device_ptrIdEEEEyS9_d16greater_than_oneEEvT0_PT3_T1_NS0_13GridEvenShareISN_EET2_T4_E12temp_storage+104];
	add.f64 	%fd341, %fd340, %fd339;
	selp.f64 	%fd342, %fd341, %fd339, %p125;
	setp.gt.s32 	%p126, %r4, 384;
	ld.shared.f64 	%fd343, [_ZZN3cub18CUB_300001_SM_10006detail6reduce18DeviceReduceKernelINS2_10policy_hubIdyN4cuda3std3__44plusIdEEE10Policy1000EN6thrust24THRUST_300001_SM_1000_NS6detail15normal_iteratorINSD_10device_ptrIdEEEEyS9_d16greater_than_oneEEvT0_PT3_T1_NS0_13GridEvenShareISN_EET2_T4_E12temp_storage+112];
	add.f64 	%fd344, %fd343, %fd342;
	selp.f64 	%fd345, %fd344, %fd342, %p126;
	setp.gt.s32 	%p127, %r4, 416;
	ld.shared.f64 	%fd346, [_ZZN3cub18CUB_300001_SM_10006detail6reduce18DeviceReduceKernelINS2_10policy_hubIdyN4cuda3std3__44plusIdEEE10Policy1000EN6thrust24THRUST_300001_SM_1000_NS6detail15normal_iteratorINSD_10device_ptrIdEEEEyS9_d16greater_than_oneEEvT0_PT3_T1_NS0_13GridEvenShareISN_EET2_T4_E12temp_storage+120];
	add.f64 	%fd347, %fd346, %fd345;
	selp.f64 	%fd348, %fd347, %fd345, %p127;
	setp.gt.s32 	%p128, %r4, 448;
	ld.shared.f64 	%fd349, [_ZZN3cub18CUB_300001_SM_10006detail6reduce18DeviceReduceKernelINS2_10policy_hubIdyN4cuda3std3__44plusIdEEE10Policy1000EN6thrust24THRUST_300001_SM_1000_NS6detail15normal_iteratorINSD_10device_ptrIdEEEEyS9_d16greater_than_oneEEvT0_PT3_T1_NS0_13GridEvenShareISN_EET2_T4_E12temp_storage+128];
	add.f64 	%fd350, %fd349, %fd348;
	selp.f64 	%fd351, %fd350, %fd348, %p128;
	setp.gt.s32 	%p129, %r4, 480;
	ld.shared.f64 	%fd352, [_ZZN3cub18CUB_300001_SM_10006detail6reduce18DeviceReduceKernelINS2_10policy_hubIdyN4cuda3std3__44plusIdEEE10Policy1000EN6thrust24THRUST_300001_SM_1000_NS6detail15normal_iteratorINSD_10device_ptrIdEEEEyS9_d16greater_than_oneEEvT0_PT3_T1_NS0_13GridEvenShareISN_EET2_T4_E12temp_storage+136];
	add.f64 	%fd353, %fd352, %fd351;
	selp.f64 	%fd416, %fd353, %fd351, %p129;
	bra.uni 	$L__BB10_46;
$L__BB10_25:
	cvt.u32.u64 	%r52, %rd4;
	mov.u32 	%r27, %tid.x;
	add.s32 	%r53, %r52, %r27;
	mul.wide.u32 	%rd27, %r53, 8;
	add.s64 	%rd28, %rd2, %rd27;
	ld.global.f64 	%fd41, [%rd28];
	setp.le.f64 	%p2, %fd41, 0d3FF0000000000000;
	selp.f64 	%fd42, 0d3FF0000000000000, 0d0000000000000000, %p2;
	ld.global.f64 	%fd43, [%rd28+4096];
	setp.le.f64 	%p3, %fd43, 0d3FF0000000000000;
	selp.f64 	%fd44, 0d3FF0000000000000, 0d0000000000000000, %p3;
	ld.global.f64 	%fd45, [%rd28+8192];
	setp.le.f64 	%p4, %fd45, 0d3FF0000000000000;
	selp.f64 	%fd46, 0d3FF0000000000000, 0d0000000000000000, %p4;
	ld.global.f64 	%fd47, [%rd28+12288];
	setp.le.f64 	%p5, %fd47, 0d3FF0000000000000;
	selp.f64 	%fd48, 0d3FF0000000000000, 0d0000000000000000, %p5;
	ld.global.f64 	%fd49, [%rd28+16384];
	setp.le.f64 	%p6, %fd49, 0d3FF0000000000000;
	selp.f64 	%fd50, 0d3FF0000000000000, 0d0000000000000000, %p6;
	ld.global.f64 	%fd51, [%rd28+20480];
	setp.le.f64 	%p7, %fd51, 0d3FF0000000000000;
	selp.f64 	%fd52, 0d3FF0000000000000, 0d0000000000000000, %p7;
	ld.global.f64 	%fd53, [%rd28+24576];
	setp.le.f64 	%p8, %fd53, 0d3FF0000000000000;
	selp.f64 	%fd54, 0d3FF0000000000000, 0d0000000000000000, %p8;
	add.f64 	%fd55, %fd42, %fd44;
	add.f64 	%fd56, %fd55, %fd46;
	add.f64 	%fd57, %fd56, %fd48;
	add.f64 	%fd58, %fd57, %fd50;
	add.f64 	%fd59, %fd58, %fd52;
	add.f64 	%fd415, %fd59, %fd54;
	setp.lt.u64 	%p9, %rd5, %rd3;
	@%p9 bra 	$L__BB10_42;
	cvt.u32.u64 	%r55, %rd3;
	cvt.u64.u32 	%rd10, %r27;
	add.s64 	%rd103, %rd4, %rd3;
	cvt.u32.u64 	%r28, %rd1;
	not.b32 	%r57, %r27;
	add.s32 	%r58, %r57, %r28;
	sub.s32 	%r59, %r58, %r55;
	sub.s32 	%r272, %r59, %r52;
	add.s64 	%rd29, %rd103, %rd10;
	shl.b64 	%rd30, %rd29, 3;
	add.s64 	%rd31, %rd30, %rd2;
	add.s64 	%rd102, %rd31, 32768;
	mov.b32 	%r273, 0;
	mov.u64 	%rd104, %rd4;
$L__BB10_27:
	cvt.s64.s32 	%rd16, %r50;
	add.s64 	%rd104, %rd104, %rd16;
	add.s64 	%rd32, %rd1, -3584;
	setp.gt.u64 	%p10, %rd104, %rd32;
	@%p10 bra 	$L__BB10_29;
	mul.lo.s32 	%r61, %r1, 3584;
	cvt.s64.s32 	%rd33, %r61;
	add.s64 	%rd34, %rd104, %rd10;
	shl.b64 	%rd35, %rd34, 3;
	add.s64 	%rd36, %rd2, %rd35;
	ld.global.f64 	%fd60, [%rd36];
	setp.le.f64 	%p11, %fd60, 0d3FF0000000000000;
	selp.f64 	%fd61, 0d3FF0000000000000, 0d0000000000000000, %p11;
	ld.global.f64 	%fd62, [%rd36+4096];
	setp.le.f64 	%p12, %fd62, 0d3FF0000000000000;
	selp.f64 	%fd63, 0d3FF0000000000000, 0d0000000000000000, %p12;
	ld.global.f64 	%fd64, [%rd36+8192];
	setp.le.f64 	%p13, %fd64, 0d3FF0000000000000;
	selp.f64 	%fd65, 0d3FF0000000000000, 0d0000000000000000, %p13;
	ld.global.f64 	%fd66, [%rd36+12288];
	setp.le.f64 	%p14, %fd66, 0d3FF0000000000000;
	selp.f64 	%fd67, 0d3FF0000000000000, 0d0000000000000000, %p14;
	ld.global.f64 	%fd68, [%rd36+16384];
	setp.le.f64 	%p15, %fd68, 0d3FF0000000000000;
	selp.f64 	%fd69, 0d3FF0000000000000, 0d0000000000000000, %p15;
	ld.global.f64 	%fd70, [%rd36+20480];
	setp.le.f64 	%p16, %fd70, 0d3FF0000000000000;
	selp.f64 	%fd71, 0d3FF0000000000000, 0d0000000000000000, %p16;
	ld.global.f64 	%fd72, [%rd36+24576];
	setp.le.f64 	%p17, %fd72, 0d3FF0000000000000;
	selp.f64 	%fd73, 0d3FF0000000000000, 0d0000000000000000, %p17;
	add.f64 	%fd74, %fd415, %fd61;
	add.f64 	%fd75, %fd74, %fd63;
	add.f64 	%fd76, %fd75, %fd65;
	add.f64 	%fd77, %fd76, %fd67;
	add.f64 	%fd78, %fd77, %fd69;
	add.f64 	%fd79, %fd78, %fd71;
	add.f64 	%fd415, %fd79, %fd73;
	sub.s64 	%rd37, %rd1, %rd104;
	setp.lt.u64 	%p18, %rd37, %rd33;
	add.s32 	%r273, %r273, 1;
	add.s64 	%rd103, %rd103, %rd33;
	sub.s32 	%r272, %r272, %r61;
	mul.wide.s32 	%rd38, %r61, 8;
	add.s64 	%rd102, %rd102, %rd38;
	@%p18 bra 	$L__BB10_42;
	bra.uni 	$L__BB10_27;
$L__BB10_29:
	setp.le.u64 	%p19, %rd1, %rd104;
	cvt.u32.u64 	%r62, %rd104;
	cvt.u32.u64 	%r63, %rd1;
	sub.s32 	%r64, %r63, %r62;
	setp.ge.s32 	%p20, %r27, %r64;
	or.pred  	%p21, %p19, %p20;
	@%p21 bra 	$L__BB10_42;
	cvt.u32.u64 	%r66, %rd16;
	cvt.u32.u64 	%r67, %rd4;
	not.b32 	%r68, %r27;
	add.s32 	%r69, %r68, %r28;
	add.s32 	%r70, %r66, %r67;
	sub.s32 	%r71, %r69, %r70;
	mul.lo.s32 	%r72, %r1, %r273;
	mad.lo.s32 	%r73, %r72, -3584, %r71;
	shr.u32 	%r74, %r73, 9;
	add.s32 	%r34, %r74, 1;
	and.b32  	%r35, %r34, 15;
	setp.lt.u32 	%p22, %r73, 7680;
	mov.u32 	%r276, %r27;
	@%p22 bra 	$L__BB10_33;
	shr.u32 	%r75, %r272, 9;
	add.s32 	%r76, %r75, 1;
	and.b32  	%r77, %r76, 16777200;
	neg.s32 	%r274, %r77;
	mov.u32 	%r276, %r27;
$L__BB10_32:
	.pragma "nounroll";
	ld.global.f64 	%fd81, [%rd102+-32768];
	setp.le.f64 	%p23, %fd81, 0d3FF0000000000000;
	selp.f64 	%fd82, 0d3FF0000000000000, 0d0000000000000000, %p23;
	add.f64 	%fd83, %fd415, %fd82;
	ld.global.f64 	%fd84, [%rd102+-28672];
	setp.le.f64 	%p24, %fd84, 0d3FF0000000000000;
	selp.f64 	%fd85, 0d3FF0000000000000, 0d0000000000000000, %p24;
	add.f64 	%fd86, %fd83, %fd85;
	ld.global.f64 	%fd87, [%rd102+-24576];
	setp.le.f64 	%p25, %fd87, 0d3FF0000000000000;
	selp.f64 	%fd88, 0d3FF0000000000000, 0d0000000000000000, %p25;
	add.f64 	%fd89, %fd86, %fd88;
	ld.global.f64 	%fd90, [%rd102+-20480];
	setp.le.f64 	%p26, %fd90, 0d3FF0000000000000;
	selp.f64 	%fd91, 0d3FF0000000000000, 0d0000000000000000, %p26;
	add.f64 	%fd92, %fd89, %fd91;
	ld.global.f64 	%fd93, [%rd102+-16384];
	setp.le.f64 	%p27, %fd93, 0d3FF0000000000000;
	selp.f64 	%fd94, 0d3FF0000000000000, 0d0000000000000000, %p27;
	add.f64 	%fd95, %fd92, %fd94;
	ld.global.f64 	%fd96, [%rd102+-12288];
	setp.le.f64 	%p28, %fd96, 0d3FF0000000000000;
	selp.f64 	%fd97, 0d3FF0000000000000, 0d0000000000000000, %p28;
	add.f64 	%fd98, %fd95, %fd97;
	ld.global.f64 	%fd99, [%rd102+-8192];
	setp.le.f64 	%p29, %fd99, 0d3FF0000000000000;
	selp.f64 	%fd100, 0d3FF0000000000000, 0d0000000000000000, %p29;
	add.f64 	%fd101, %fd98, %fd100;
	ld.global.f64 	%fd102, [%rd102+-4096];
	setp.le.f64 	%p30, %fd102, 0d3FF0000000000000;
	selp.f64 	%fd103, 0d3FF0000000000000, 0d0000000000000000, %p30;
	add.f64 	%fd104, %fd101, %fd103;
	ld.global.f64 	%fd105, [%rd102];
	setp.le.f64 	%p31, %fd105, 0d3FF0000000000000;
	selp.f64 	%fd106, 0d3FF0000000000000, 0d0000000000000000, %p31;
	add.f64 	%fd107, %fd104, %fd106;
	ld.global.f64 	%fd108, [%rd102+4096];
	setp.le.f64 	%p32, %fd108, 0d3FF0000000000000;
	selp.f64 	%fd109, 0d3FF0000000000000, 0d0000000000000000, %p32;
	add.f64 	%fd110, %fd107, %fd109;
	ld.global.f64 	%fd111, [%rd102+8192];
	setp.le.f64 	%p33, %fd111, 0d3FF0000000000000;
	selp.f64 	%fd112, 0d3FF0000000000000, 0d0000000000000000, %p33;
	add.f64 	%fd113, %fd110, %fd112;
	ld.global.f64 	%fd114, [%rd102+12288];
	setp.le.f64 	%p34, %fd114, 0d3FF0000000000000;
	selp.f64 	%fd115, 0d3FF0000000000000, 0d0000000000000000, %p34;
	add.f64 	%fd116, %fd113, %fd115;
	ld.global.f64 	%fd117, [%rd102+16384];
	setp.le.f64 	%p35, %fd117, 0d3FF0000000000000;
	selp.f64 	%fd118, 0d3FF0000000000000, 0d0000000000000000, %p35;
	add.f64 	%fd119, %fd116, %fd118;
	ld.global.f64 	%fd120, [%rd102+20480];
	setp.le.f64 	%p36, %fd120, 0d3FF0000000000000;
	selp.f64 	%fd121, 0d3FF0000000000000, 0d0000000000000000, %p36;
	add.f64 	%fd122, %fd119, %fd121;
	ld.global.f64 	%fd123, [%rd102+24576];
	setp.le.f64 	%p37, %fd123, 0d3FF0000000000000;
	selp.f64 	%fd124, 0d3FF0000000000000, 0d0000000000000000, %p37;
	add.f64 	%fd125, %fd122, %fd124;
	ld.global.f64 	%fd126, [%rd102+28672];
	setp.le.f64 	%p38, %fd126, 0d3FF0000000000000;
	selp.f64 	%fd127, 0d3FF0000000000000, 0d0000000000000000, %p38;
	add.f64 	%fd415, %fd125, %fd127;
	add.s32 	%r276, %r276, 8192;
	add.s32 	%r274, %r274, 16;
	add.s64 	%rd102, %rd102, 65536;
	setp.ne.s32 	%p39, %r274, 0;
	@%p39 bra 	$L__BB10_32;
$L__BB10_33:
	setp.eq.s32 	%p40, %r35, 0;
	@%p40 bra 	$L__BB10_42;
	and.b32  	%r42, %r34, 7;
	setp.lt.u32 	%p41, %r35, 8;
	@%p41 bra 	$L__BB10_36;
	cvt.u64.u32 	%rd39, %r276;
	add.s64 	%rd40, %rd104, %rd39;
	shl.b64 	%rd41, %rd40, 3;
	add.s64 	%rd42, %rd2, %rd41;
	ld.global.f64 	%fd129, [%rd42];
	setp.le.f64 	%p42, %fd129, 0d3FF0000000000000;
	selp.f64 	%fd130, 0d3FF0000000000000, 0d0000000000000000, %p42;
	add.f64 	%fd131, %fd415, %fd130;
	ld.global.f64 	%fd132, [%rd42+4096];
	setp.le.f64 	%p43, %fd132, 0d3FF0000000000000;
	selp.f64 	%fd133, 0d3FF0000000000000, 0d0000000000000000, %p43;
	add.f64 	%fd134, %fd131, %fd133;
	ld.global.f64 	%fd135, [%rd42+8192];
	setp.le.f64 	%p44, %fd135, 0d3FF0000000000000;
	selp.f64 	%fd136, 0d3FF0000000000000, 0d0000000000000000, %p44;
	add.f64 	%fd137, %fd134, %fd136;
	ld.global.f64 	%fd138, [%rd42+12288];
	setp.le.f64 	%p45, %fd138, 0d3FF0000000000000;
	selp.f64 	%fd139, 0d3FF0000000000000, 0d0000000000000000, %p45;
	add.f64 	%fd140, %fd137, %fd139;
	ld.global.f64 	%fd141, [%rd42+16384];
	setp.le.f64 	%p46, %fd141, 0d3FF0000000000000;
	selp.f64 	%fd142, 0d3FF0000000000000, 0d0000000000000000, %p46;
	add.f64 	%fd143, %fd140, %fd142;
	ld.global.f64 	%fd144, [%rd42+20480];
	setp.le.f64 	%p47, %fd144, 0d3FF0000000000000;
	selp.f64 	%fd145, 0d3FF0000000000000, 0d0000000000000000, %p47;
	add.f64 	%fd146, %fd143, %fd145;
	ld.global.f64 	%fd147, [%rd42+24576];
	setp.le.f64 	%p48, %fd147, 0d3FF0000000000000;
	selp.f64 	%fd148, 0d3FF0000000000000, 0d0000000000000000, %p48;
	add.f64 	%fd149, %fd146, %fd148;
	ld.global.f64 	%fd150, [%rd42+28672];
	setp.le.f64 	%p49, %fd150, 0d3FF0000000000000;
	selp.f64 	%fd151, 0d3FF0000000000000, 0d0000000000000000, %p49;
	add.f64 	%fd415, %fd149, %fd151;
	add.s32 	%r276, %r276, 4096;
$L__BB10_36:
	setp.eq.s32 	%p50, %r42, 0;
	@%p50 bra 	$L__BB10_42;
	setp.lt.u32 	%p51, %r42, 4;
	@%p51 bra 	$L__BB10_39;
	cvt.u64.u32 	%rd43, %r276;
	add.s64 	%rd44, %rd104, %rd43;
	shl.b64 	%rd45, %rd44, 3;
	add.s64 	%rd46, %rd2, %rd45;
	ld.global.f64 	%fd153, [%rd46];
	setp.le.f64 	%p52, %fd153, 0d3FF0000000000000;
	selp.f64 	%fd154, 0d3FF0000000000000, 0d0000000000000000, %p52;
	add.f64 	%fd155, %fd415, %fd154;
	ld.global.f64 	%fd156, [%rd46+4096];
	setp.le.f64 	%p53, %fd156, 0d3FF0000000000000;
	selp.f64 	%fd157, 0d3FF0000000000000, 0d0000000000000000, %p53;
	add.f64 	%fd158, %fd155, %fd157;
	ld.global.f64 	%fd159, [%rd46+8192];
	setp.le.f64 	%p54, %fd159, 0d3FF0000000000000;
	selp.f64 	%fd160, 0d3FF0000000000000, 0d0000000000000000, %p54;
	add.f64 	%fd161, %fd158, %fd160;
	ld.global.f64 	%fd162, [%rd46+12288];
	setp.le.f64 	%p55, %fd162, 0d3FF0000000000000;
	selp.f64 	%fd163, 0d3FF0000000000000, 0d0000000000000000, %p55;
	add.f64 	%fd415, %fd161, %fd163;
	add.s32 	%r276, %r276, 2048;
$L__BB10_39:
	and.b32  	%r78, %r34, 3;
	setp.eq.s32 	%p56, %r78, 0;
	@%p56 bra 	$L__BB10_42;
	cvt.u64.u32 	%rd47, %r276;
	add.s64 	%rd48, %rd47, %rd103;
	shl.b64 	%rd49, %rd48, 3;
	add.s64 	%rd106, %rd2, %rd49;
	cvt.u16.u32 	%rs1, %r272;
	shr.u16 	%rs2, %rs1, 9;
	add.s16 	%rs3, %rs2, 1;
	cvt.u32.u16 	%r79, %rs3;
	and.b32  	%r80, %r79, 3;
	neg.s32 	%r279, %r80;
$L__BB10_41:
	.pragma "nounroll";
	ld.global.f64 	%fd164, [%rd106];
	setp.le.f64 	%p57, %fd164, 0d3FF0000000000000;
	selp.f64 	%fd165, 0d3FF0000000000000, 0d0000000000000000, %p57;
	add.f64 	%fd415, %fd415, %fd165;
	add.s64 	%rd106, %rd106, 4096;
	add.s32 	%r279, %r279, 1;
	setp.ne.s32 	%p58, %r279, 0;
	@%p58 bra 	$L__BB10_41;
$L__BB10_42:
	// begin inline asm
	mov.u32 %r81, %laneid;
	// end inline asm
	mov.b64 	%rd50, %fd415;
	mov.b64 	{%r83, %r88}, %rd50;
	mov.b32 	%r89, 1;
	mov.b32 	%r130, 31;
	mov.b32 	%r131, -1;
	// begin inline asm
	shfl.sync.down.b32 %r82, %r83, %r89, %r130, %r131;
	// end inline asm
	// begin inline asm
	shfl.sync.down.b32 %r87, %r88, %r89, %r130, %r131;
	// end inline asm
	mov.b64 	%rd51, {%r82, %r87};
	mov.b64 	%fd166, %rd51;
	setp.gt.s32 	%p59, %r81, 30;
	add.f64 	%fd167, %fd415, %fd166;
	selp.f64 	%fd168, %fd415, %fd167, %p59;
	mov.b64 	%rd52, %fd168;
	mov.b64 	{%r93, %r98}, %rd52;
	mov.b32 	%r99, 2;
	// begin inline asm
	shfl.sync.down.b32 %r92, %r93, %r99, %r130, %r131;
	// end inline asm
	// begin inline asm
	shfl.sync.down.b32 %r97, %r98, %r99, %r130, %r131;
	// end inline asm
	mov.b64 	%rd53, {%r92, %r97};
	mov.b64 	%fd169, %rd53;
	setp.gt.s32 	%p60, %r81, 29;
	add.f64 	%fd170, %fd168, %fd169;
	selp.f64 	%fd171, %fd168, %fd170, %p60;
	mov.b64 	%rd54, %fd171;
	mov.b64 	{%r103, %r108}, %rd54;
	mov.b32 	%r109, 4;
	// begin inline asm
	shfl.sync.down.b32 %r102, %r103, %r109, %r130, %r131;
	// end inline asm
	// begin inline asm
	shfl.sync.down.b32 %r107, %r108, %r109, %r130, %r131;
	// end inline asm
	mov.b64 	%rd55, {%r102, %r107};
	mov.b64 	%fd172, %rd55;
	setp.gt.s32 	%p61, %r81, 27;
	add.f64 	%fd173, %fd171, %fd172;
	selp.f64 	%fd174, %fd171, %fd173, %p61;
	mov.b64 	%rd56, %fd174;
	mov.b64 	{%r113, %r118}, %rd56;
	mov.b32 	%r119, 8;
	// begin inline asm
	shfl.sync.down.b32 %r112, %r113, %r119, %r130, %r131;
	// end inline asm
	// begin inline asm
	shfl.sync.down.b32 %r117, %r118, %r119, %r130, %r131;
	// end inline asm
	mov.b64 	%rd57, {%r112, %r117};
	mov.b64 	%fd175, %rd57;
	setp.gt.s32 	%p62, %r81, 23;
	add.f64 	%fd176, %fd174, %fd175;
	selp.f64 	%fd177, %fd174, %fd176, %p62;
	mov.b64 	%rd58, %fd177;
	mov.b64 	{%r123, %r128}, %rd58;
	mov.b32 	%r129, 16;
	// begin inline asm
	shfl.sync.down.b32 %r122, %r123, %r129, %r130, %r131;
	// end inline asm
	// begin inline asm
	shfl.sync.down.b32 %r127, %r128, %r129, %r130, %r131;
	// end inline asm
	mov.b64 	%rd59, {%r122, %r127};
	mov.b64 	%fd178, %rd59;
	setp.gt.s32 	%p63, %r81, 15;
	add.f64 	%fd37, %fd177, %fd178;
	selp.f64 	%fd416, %fd177, %fd37, %p63;
	setp.ne.s32 	%p64, %r81, 0;
	@%p64 bra 	$L__BB10_44;
	shr.u32 	%r132, %r27, 2;
	and.b32  	%r133, %r132, 248;
	mov.u32 	%r134, _ZZN3cub18CUB_300001_SM_10006detail6reduce18DeviceReduceKernelINS2_10policy_hubIdyN4cuda3std3__44plusIdEEE10Policy1000EN6thrust24THRUST_300001_SM_1000_NS6detail15normal_iteratorINSD_10device_ptrIdEEEEyS9_d16greater_than_oneEEvT0_PT3_T1_NS0_13GridEvenShareISN_EET2_T4_E12temp_storage;
	add.s32 	%r135, %r134, %r133;
	st.shared.f64 	[%r135+16], %fd37;
$L__BB10_44:
	bar.sync 	0;
	setp.ne.s32 	%p65, %r27, 0;
	@%p65 bra 	$L__BB10_46;
	ld.shared.f64 	%fd179, [_ZZN3cub18CUB_300001_SM_10006detail6reduce18DeviceReduceKernelINS2_10policy_hubIdyN4cuda3std3__44plusIdEEE10Policy1000EN6thrust24THRUST_300001_SM_1000_NS6detail15normal_iteratorINSD_10device_ptrIdEEEEyS9_d16greater_than_oneEEvT0_PT3_T1_NS0_13GridEvenShareISN_EET2_T4_E12temp_storage+24];
	add.f64 	%fd180, %fd416, %fd179;
	ld.shared.f64 	%fd181, [_ZZN3cub18CUB_300001_SM_10006detail6reduce18DeviceReduceKernelINS2_10policy_hubIdyN4cuda3std3__44plusIdEEE10Policy1000EN6thrust24THRUST_300001_SM_1000_NS6detail15normal_iteratorINSD_10device_ptrIdEEEEyS9_d16greater_than_oneEEvT0_PT3_T1_NS0_13GridEvenShareISN_EET2_T4_E12temp_storage+32];
	add.f64 	%fd182, %fd180, %fd181;
	ld.shared.f64 	%fd183, [_ZZN3cub18CUB_300001_SM_10006detail6reduce18DeviceReduceKernelINS2_10policy_hubIdyN4cuda3std3__44plusIdEEE10Policy1000EN6thrust24THRUST_300001_SM_1000_NS6detail15normal_iteratorINSD_10device_ptrIdEEEEyS9_d16greater_than_oneEEvT0_PT3_T1_NS0_13GridEvenShareISN_EET2_T4_E12temp_storage+40];
	add.f64 	%fd184, %fd182, %fd183;
	ld.shared.f64 	%fd185, [_ZZN3cub18CUB_300001_SM_10006detail6reduce18DeviceReduceKernelINS2_10policy_hubIdyN4cuda3std3__44plusIdEEE10Policy1000EN6thrust24THRUST_300001_SM_1000_NS6detail15normal_iteratorINSD_10device_ptrIdEEEEyS9_d16greater_than_oneEEvT0_PT3_T1_NS0_13GridEvenShareISN_EET2_T4_E12temp_storage+48];
	add.f64 	%fd186, %fd184, %fd185;
	ld.shared.f64 	%fd187, [_ZZN3cub18CUB_300001_SM_10006detail6reduce18DeviceReduceKernelINS2_10policy_hubIdyN4cuda3std3__44plusIdEEE10Policy1000EN6thrust24THRUST_300001_SM_1000_NS6detail15normal_iteratorINSD_10device_ptrIdEEEEyS9_d16greater_than_oneEEvT0_PT3_T1_NS0_13GridEvenShareISN_EET2_T4_E12temp_storage+56];
	add.f64 	%fd188, %fd186, %fd187;
	ld.shared.f64 	%fd189, [_ZZN3cub18CUB_300001_SM_10006detail6reduce18DeviceReduceKernelINS2_10policy_hubIdyN4cuda3std3__44plusIdEEE10Policy1000EN6thrust24THRUST_300001_SM_1000_NS6detail15normal_iteratorINSD_10device_ptrIdEEEEyS9_d16greater_than_oneEEvT0_PT3_T1_NS0_13GridEvenShareISN_EET2_T4_E12temp_storage+64];
	add.f64 	%fd190, %fd188, %fd189;
	ld.shared.f64 	%fd191, [_ZZN3cub18CUB_300001_SM_10006detail6reduce18DeviceReduceKernelINS2_10policy_hubIdyN4cuda3std3__44plusIdEEE10Policy1000EN6thrust24THRUST_300001_SM_1000_NS6detail15normal_iteratorINSD_10device_ptrIdEEEEyS9_d16greater_than_oneEEvT0_PT3_T1_NS0_13GridEvenShareISN_EET2_T4_E12temp_storage+72];
	add.f64 	%fd192, %fd190, %fd191;
	ld.shared.f64 	%fd193, [_ZZN3cub18CUB_300001_SM_10006detail6reduce18DeviceReduceKernelINS2_10policy_hubIdyN4cuda3std3__44plusIdEEE10Policy1000EN6thrust24THRUST_300001_SM_1000_NS6detail15normal_iteratorINSD_10device_ptrIdEEEEyS9_d16greater_than_oneEEvT0_PT3_T1_NS0_13GridEvenShareISN_EET2_T4_E12temp_storage+80];
	add.f64 	%fd194, %fd192, %fd193;
	ld.shared.f64 	%fd195, [_ZZN3cub18CUB_300001_SM_10006detail6reduce18DeviceReduceKernelINS2_10policy_hubIdyN4cuda3std3__44plusIdEEE10Policy1000EN6thrust24THRUST_300001_SM_1000_NS6detail15normal_iteratorINSD_10device_ptrIdEEEEyS9_d16greater_than_oneEEvT0_PT3_T1_NS0_13GridEvenShareISN_EET2_T4_E12temp_storage+88];
	add.f64 	%fd196, %fd194, %fd195;
	ld.shared.f64 	%fd197, [_ZZN3cub18CUB_300001_SM_10006detail6reduce18DeviceReduceKernelINS2_10policy_hubIdyN4cuda3std3__44plusIdEEE10Policy1000EN6thrust24THRUST_300001_SM_1000_NS6detail15normal_iteratorINSD_10device_ptrIdEEEEyS9_d16greater_than_oneEEvT0_PT3_T1_NS0_13GridEvenShareISN_EET2_T4_E12temp_storage+96];
	add.f64 	%fd198, %fd196, %fd197;
	ld.shared.f64 	%fd199, [_ZZN3cub18CUB_300001_SM_10006detail6reduce18DeviceReduceKernelINS2_10policy_hubIdyN4cuda3std3__44plusIdEEE10Policy1000EN6thrust24THRUST_300001_SM_1000_NS6detail15normal_iteratorINSD_10device_ptrIdEEEEyS9_d16greater_than_oneEEvT0_PT3_T1_NS0_13GridEvenShareISN_EET2_T4_E12temp_storage+104];
	add.f64 	%fd200, %fd198, %fd199;
	ld.shared.f64 	%fd201, [_ZZN3cub18CUB_300001_SM_10006detail6reduce18DeviceReduceKernelINS2_10policy_hubIdyN4cuda3std3__44plusIdEEE10Policy1000EN6thrust24THRUST_300001_SM_1000_NS6detail15normal_iteratorINSD_10device_ptrIdEEEEyS9_d16greater_than_oneEEvT0_PT3_T1_NS0_13GridEvenShareISN_EET2_T4_E12temp_storage+112];
	add.f64 	%fd202, %fd200, %fd201;
	ld.shared.f64 	%fd203, [_ZZN3cub18CUB_300001_SM_10006detail6reduce18DeviceReduceKernelINS2_10policy_hubIdyN4cuda3std3__44plusIdEEE10Policy1000EN6thrust24THRUST_300001_SM_1000_NS6detail15normal_iteratorINSD_10device_ptrIdEEEEyS9_d16greater_than_oneEEvT0_PT3_T1_NS0_13GridEvenShareISN_EET2_T4_E12temp_storage+120];
	add.f64 	%fd204, %fd202, %fd203;
	ld.shared.f64 	%fd205, [_ZZN3cub18CUB_300001_SM_10006detail6reduce18DeviceReduceKernelINS2_10policy_hubIdyN4cuda3std3__44plusIdEEE10Policy1000EN6thrust24THRUST_300001_SM_1000_NS6detail15normal_iteratorINSD_10device_ptrIdEEEEyS9_d16greater_than_oneEEvT0_PT3_T1_NS0_13GridEvenShareISN_EET2_T4_E12temp_storage+128];
	add.f64 	%fd206, %fd204, %fd205;
	ld.shared.f64 	%fd207, [_ZZN3cub18CUB_300001_SM_10006detail6reduce18DeviceReduceKernelINS2_10policy_hubIdyN4cuda3std3__44plusIdEEE10Policy1000EN6thrust24THRUST_300001_SM_1000_NS6detail15normal_iteratorINSD_10device_ptrIdEEEEyS9_d16greater_than_oneEEvT0_PT3_T1_NS0_13GridEvenShareISN_EET2_T4_E12temp_storage+136];
	add.f64 	%fd416, %fd206, %fd207;
$L__BB10_46:
	mov.u32 	%r263, %tid.x;
	setp.ne.s32 	%p137, %r263, 0;
	@%p137 bra 	$L__BB10_48;
	ld.param.u64 	%rd100, [_ZN3cub18CUB_300001_SM_10006detail6reduce18DeviceReduceKernelINS2_10policy_hubIdyN4cuda3std3__44plusIdEEE10Policy1000EN6thrust24THRUST_300001_SM_1000_NS6detail15normal_iteratorINSD_10device_ptrIdEEEEyS9_d16greater_than_oneEEvT0_PT3_T1_NS0_13GridEvenShareISN_EET2_T4__param_1];
	cvta.to.global.u64 	%rd97, %rd100;
	mul.wide.u32 	%rd98, %r2, 8;
	add.s64 	%rd99, %rd97, %rd98;
	st.global.f64 	[%rd99], %fd416;
$L__BB10_48:
	ret;

}
	// .globl	_ZN3cub18CUB_300001_SM_10006detail6reduce28DeviceReduceSingleTileKernelINS2_10policy_hubIdyN4cuda3std3__44plusIdEEE10Policy1000EPdPiiS9_idNS7_10__identityEEEvT0_T1_T2_T3_T4_T6_
.visible .entry _ZN3cub18CUB_300001_SM_10006detail6reduce28DeviceReduceSingleTileKernelINS2_10policy_hubIdyN4cuda3std3__44plusIdEEE10Policy1000EPdPiiS9_idNS7_10__identityEEEvT0_T1_T2_T3_T4_T6_(
	.param .u64 .ptr .align 1 _ZN3cub18CUB_300001_SM_10006detail6reduce28DeviceReduceSingleTileKernelINS2_10policy_hubIdyN4cuda3std3__44plusIdEEE10Policy1000EPdPiiS9_idNS7_10__identityEEEvT0_T1_T2_T3_T4_T6__param_0,
	.param .u64 .ptr .align 1 _ZN3cub18CUB_300001_SM_10006detail6reduce28DeviceReduceSingleTileKernelINS2_10policy_hubIdyN4cuda3std3__44plusIdEEE10Policy1000EPdPiiS9_idNS7_10__identityEEEvT0_T1_T2_T3_T4_T6__param_1,
	.param .u32 _ZN3cub18CUB_300001_SM_10006detail6reduce28DeviceReduceSingleTileKernelINS2_10policy_hubIdyN4cuda3std3__44plusIdEEE10Policy1000EPdPiiS9_idNS7_10__identityEEEvT0_T1_T2_T3_T4_T6__param_2,
	.param .align 1 .b8 _ZN3cub18CUB_300001_SM_10006detail6reduce28DeviceReduceSingleTileKernelINS2_10policy_hubIdyN4cuda3std3__44plusIdEEE10Policy1000EPdPiiS9_idNS7_10__identityEEEvT0_T1_T2_T3_T4_T6__param_3[1],
	.param .u32 _ZN3cub18CUB_300001_SM_10006detail6reduce28DeviceReduceSingleTileKernelINS2_10policy_hubIdyN4cuda3std3__44plusIdEEE10Policy1000EPdPiiS9_idNS7_10__identityEEEvT0_T1_T2_T3_T4_T6__param_4,
	.param .align 1 .b8 _ZN3cub18CUB_300001_SM_10006detail6reduce28DeviceReduceSingleTileKernelINS2_10policy_hubIdyN4cuda3std3__44plusIdEEE10Policy1000EPdPiiS9_idNS7_10__identityEEEvT0_T1_T2_T3_T4_T6__param_5[1]
)
.maxntid 512
.minnctapersm 1
{
	.reg .pred 	%p<58>;
	.reg .b32 	%r<240>;
	.reg .b64 	%rd<104>;
	.reg .b64 	%fd<232>;
	// demoted variable
	.shared .align 8 .b8 _ZZN3cub18CUB_300001_SM_10006detail6reduce28DeviceReduceSingleTileKernelINS2_10policy_hubIdyN4cuda3std3__44plusIdEEE10Policy1000EPdPiiS9_idNS7_10__identityEEEvT0_T1_T2_T3_T4_T6_E12temp_storage[152];
	ld.param.u64 	%rd8, [_ZN3cub18CUB_300001_SM_10006detail6reduce28DeviceReduceSingleTileKernelINS2_10policy_hubIdyN4cuda3std3__44plusIdEEE10Policy1000EPdPiiS9_idNS7_10__identityEEEvT0_T1_T2_T3_T4_T6__param_0];
	ld.param.u64 	%rd9, [_ZN3cub18CUB_300001_SM_10006detail6reduce28DeviceReduceSingleTileKernelINS2_10policy_hubIdyN4cuda3std3__44plusIdEEE10Policy1000EPdPiiS9_idNS7_10__identityEEEvT0_T1_T2_T3_T4_T6__param_1];
	ld.param.u32 	%r34, [_ZN3cub18CUB_300001_SM_10006detail6reduce28DeviceReduceSingleTileKernelINS2_10policy_hubIdyN4cuda3std3__44plusIdEEE10Policy1000EPdPiiS9_idNS7_10__identityEEEvT0_T1_T2_T3_T4_T6__param_2];
	ld.param.u32 	%r35, [_ZN3cub18CUB_300001_SM_10006detail6reduce28DeviceReduceSingleTileKernelINS2_10policy_hubIdyN4cuda3std3__44plusIdEEE10Policy1000EPdPiiS9_idNS7_10__identityEEEvT0_T1_T2_T3_T4_T6__param_4];
	cvta.to.global.u64 	%rd1, %rd9;
	setp.ne.s32 	%p1, %r34, 0;
	@%p1 bra 	$L__BB11_3;
	mov.u32 	%r226, %tid.x;
	setp.ne.s32 	%p57, %r226, 0;
	@%p57 bra 	$L__BB11_39;
	st.global.u32 	[%rd1], %r35;
	bra.uni 	$L__BB11_39;
$L__BB11_3:
	setp.gt.s32 	%p2, %r34, 3583;
	@%p2 bra 	$L__BB11_21;
	mov.u32 	%r1, %tid.x;
	setp.ge.s32 	%p19, %r1, %r34;
	mov.f64 	%fd223, 0d0000000000000000;
	mov.u32 	%r230, %r1;
	@%p19 bra 	$L__BB11_6;
	mul.wide.u32 	%rd69, %r1, 8;
	add.s64 	%rd68, %rd8, %rd69;
	// begin inline asm
	ld.global.nc.u64 %rd67, [%rd68];
	// end inline asm
	mov.b64 	%fd223, %rd67;
	add.s32 	%r230, %r1, 512;
$L__BB11_6:
	setp.ge.s32 	%p20, %r230, %r34;
	@%p20 bra 	$L__BB11_12;
	not.b32 	%r101, %r230;
	add.s32 	%r4, %r34, %r101;
	and.b32  	%r102, %r4, 1536;
	setp.eq.s32 	%p21, %r102, 1536;
	@%p21 bra 	$L__BB11_10;
	mul.wide.u32 	%rd70, %r230, 8;
	add.s64 	%rd102, %rd8, %rd70;
	shr.u32 	%r103, %r4, 9;
	add.s32 	%r104, %r103, 1;
	and.b32  	%r105, %r104, 3;
	neg.s32 	%r228, %r105;
$L__BB11_9:
	.pragma "nounroll";
	// begin inline asm
	ld.global.nc.u64 %rd71, [%rd102];
	// end inline asm
	mov.b64 	%fd108, %rd71;
	add.f64 	%fd223, %fd223, %fd108;
	add.s32 	%r230, %r230, 512;
	add.s64 	%rd102, %rd102, 4096;
	add.s32 	%r228, %r228, 1;
	setp.ne.s32 	%p22, %r228, 0;
	@%p22 bra 	$L__BB11_9;
$L__BB11_10:
	setp.lt.u32 	%p23, %r4, 1536;
	@%p23 bra 	$L__BB11_12;
$L__BB11_11:
	mul.wide.s32 	%rd81, %r230, 8;
	add.s64 	%rd74, %rd8, %rd81;
	// begin inline asm
	ld.global.nc.u64 %rd73, [%rd74];
	// end inline asm
	mov.b64 	%fd109, %rd73;
	add.f64 	%fd110, %fd223, %fd109;
	add.s64 	%rd76, %rd74, 4096;
	// begin inline asm
	ld.global.nc.u64 %rd75, [%rd76];
	// end inline asm
	mov.b64 	%fd111, %rd75;
	add.f64 	%fd112, %fd110, %fd111;
	add.s64 	%rd78, %rd74, 8192;
	// begin inline asm
	ld.global.nc.u64 %rd77, [%rd78];
	// end inline asm
	mov.b64 	%fd113, %rd77;
	add.f64 	%fd114, %fd112, %fd113;
	add.s64 	%rd80, %rd74, 12288;
	// begin inline asm
	ld.global.nc.u64 %rd79, [%rd80];
	// end inline asm
	mov.b64 	%fd115, %rd79;
	add.f64 	%fd223, %fd114, %fd115;
	add.s32 	%r230, %r230, 2048;
	setp.lt.s32 	%p24, %r230, %r34;
	@%p24 bra 	$L__BB11_11;
$L__BB11_12:
	setp.lt.s32 	%p25, %r34, 512;
	@%p25 bra 	$L__BB11_17;
	// begin inline asm
	mov.u32 %r169, %laneid;
	// end inline asm
	mov.b64 	%rd92, %fd223;
	mov.b64 	{%r171, %r176}, %rd92;
	mov.b32 	%r177, 1;
	mov.b32 	%r218, 31;
	mov.b32 	%r219, -1;
	// begin inline asm
	shfl.sync.down.b32 %r170, %r171, %r177, %r218, %r219;
	// end inline asm
	// begin inline asm
	shfl.sync.down.b32 %r175, %r176, %r177, %r218, %r219;
	// end inline asm
	mov.b64 	%rd93, {%r170, %r175};
	mov.b64 	%fd174, %rd93;
	setp.gt.s32 	%p49, %r169, 30;
	add.f64 	%fd175, %fd223, %fd174;
	selp.f64 	%fd176, %fd223, %fd175, %p49;
	mov.b64 	%rd94, %fd176;
	mov.b64 	{%r181, %r186}, %rd94;
	mov.b32 	%r187, 2;
	// begin inline asm
	shfl.sync.down.b32 %r180, %r181, %r187, %r218, %r219;
	// end inline asm
	// begin inline asm
	shfl.sync.down.b32 %r185, %r186, %r187, %r218, %r219;
	// end inline asm
	mov.b64 	%rd95, {%r180, %r185};
	mov.b64 	%fd177, %rd95;
	setp.gt.s32 	%p50, %r169, 29;
	add.f64 	%fd178, %fd176, %fd177;
	selp.f64 	%fd179, %fd176, %fd178, %p50;
	mov.b64 	%rd96, %fd179;
	mov.b64 	{%r191, %r196}, %rd96;
	mov.b32 	%r197, 4;
	// begin inline asm
	shfl.sync.down.b32 %r190, %r191, %r197, %r218, %r219;
	// end inline asm
	// begin inline asm
	shfl.sync.down.b32 %r195, %r196, %r197, %r218, %r219;
	// end inline asm
	mov.b64 	%rd97, {%r190, %r195};
	mov.b64 	%fd180, %rd97;
	setp.gt.s32 	%p51, %r169, 27;
	add.f64 	%fd181, %fd179, %fd180;
	selp.f64 	%fd182, %fd179, %fd181, %p51;
	mov.b64 	%rd98, %fd182;
	mov.b64 	{%r201, %r206}, %rd98;
	mov.b32 	%r207, 8;
	// begin inline asm
	shfl.sync.down.b32 %r200, %r201, %r207, %r218, %r219;
	// end inline asm
	// begin inline asm
	shfl.sync.down.b32 %r205, %r206, %r207, %r218, %r219;
	// end inline asm
	mov.b64 	%rd99, {%r200, %r205};
	mov.b64 	%fd183, %rd99;
	setp.gt.s32 	%p52, %r169, 23;
	add.f64 	%fd184, %fd182, %fd183;
	selp.f64 	%fd185, %fd182, %fd184, %p52;
	mov.b64 	%rd100, %fd185;
	mov.b64 	{%r211, %r216}, %rd100;
	mov.b32 	%r217, 16;
	// begin inline asm
	shfl.sync.down.b32 %r210, %r211, %r217, %r218, %r219;
	// end inline asm
	// begin inline asm
	shfl.sync.down.b32 %r215, %r216, %r217, %r218, %r219;
	// end inline asm
	mov.b64 	%rd101, {%r210, %r215};
	mov.b64 	%fd186, %rd101;
	setp.gt.s32 	%p53, %r169, 15;
	add.f64 	%fd10, %fd185, %fd186;
	selp.f64 	%fd231, %fd185, %fd10, %p53;
	setp.ne.s32 	%p54, %r169, 0;
	@%p54 bra 	$L__BB11_15;
	shr.u32 	%r220, %r1, 2;
	and.b32  	%r221, %r220, 248;
	mov.u32 	%r222, _ZZN3cub18CUB_300001_SM_10006detail6reduce28DeviceReduceSingleTileKernelINS2_10policy_hubIdyN4cuda3std3__44plusIdEEE10Policy1000EPdPiiS9_idNS7_10__identityEEEvT0_T1_T2_T3_T4_T6_E12temp_storage;
	add.s32 	%r223, %r222, %r221;
	st.shared.f64 	[%r223+16], %fd10;
$L__BB11_15:
	bar.sync 	0;
	setp.ne.s32 	%p55, %r1, 0;
	@%p55 bra 	$L__BB11_37;
	ld.shared.f64 	%fd187, [_ZZN3cub18CUB_300001_SM_10006detail6reduce28DeviceReduceSingleTileKernelINS2_10policy_hubIdyN4cuda3std3__44plusIdEEE10Policy1000EPdPiiS9_idNS7_10__identityEEEvT0_T1_T2_T3_T4_T6_E12temp_storage+24];
	add.f64 	%fd188, %fd231, %fd187;
	ld.shared.f64 	%fd189, [_ZZN3cub18CUB_300001_SM_10006detail6reduce28DeviceReduceSingleTileKernelINS2_10policy_hubIdyN4cuda3std3__44plusIdEEE10Policy1000EPdPiiS9_idNS7_10__identityEEEvT0_T1_T2_T3_T4_T6_E12temp_storage+32];
	add.f64 	%fd190, %fd188, %fd189;
	ld.shared.f64 	%fd191, [_ZZN3cub18CUB_300001_SM_10006detail6reduce28DeviceReduceSingleTileKernelINS2_10policy_hubIdyN4cuda3std3__44plusIdEEE10Policy1000EPdPiiS9_idNS7_10__identityEEEvT0_T1_T2_T3_T4_T6_E12temp_storage+40];
	add.f64 	%fd192, %fd190, %fd191;
	ld.shared.f64 	%fd193, [_ZZN3cub18CUB_300001_SM_10006detail6reduce28DeviceReduceSingleTileKernelINS2_10policy_hubIdyN4cuda3std3__44plusIdEEE10Policy1000EPdPiiS9_idNS7_10__identityEEEvT0_T1_T2_T3_T4_T6_E12temp_storage+48];
	add.f64 	%fd194, %fd192, %fd193;
	ld.shared.f64 	%fd195, [_ZZN3cub18CUB_300001_SM_10006detail6reduce28DeviceReduceSingleTileKernelINS2_10policy_hubIdyN4cuda3std3__44plusIdEEE10Policy1000EPdPiiS9_idNS7_10__identityEEEvT0_T1_T2_T3_T4_T6_E12temp_storage+56];
	add.f64 	%fd196, %fd194, %fd195;
	ld.shared.f64 	%fd197, [_ZZN3cub18CUB_300001_SM_10006detail6reduce28DeviceReduceSingleTileKernelINS2_10policy_hubIdyN4cuda3std3__44plusIdEEE10Policy1000EPdPiiS9_idNS7_10__identityEEEvT0_T1_T2_T3_T4_T6_E12temp_storage+64];
	add.f64 	%fd198, %fd196, %fd197;
	ld.shared.f64 	%fd199, [_ZZN3cub18CUB_300001_SM_10006detail6reduce28DeviceReduceSingleTileKernelINS2_10policy_hubIdyN4cuda3std3__44plusIdEEE10Policy1000EPdPiiS9_idNS7_10__identityEEEvT0_T1_T2_T3_T4_T6_E12temp_storage+72];
	add.f64 	%fd200, %fd198, %fd199;
	ld.shared.f64 	%fd201, [_ZZN3cub18CUB_300001_SM_10006detail6reduce28DeviceReduceSingleTileKernelINS2_10policy_hubIdyN4cuda3std3__44plusIdEEE10Policy1000EPdPiiS9_idNS7_10__identityEEEvT0_T1_T2_T3_T4_T6_E12temp_storage+80];
	add.f64 	%fd202, %fd200, %fd201;
	ld.shared.f64 	%fd203, [_ZZN3cub18CUB_300001_SM_10006detail6reduce28DeviceReduceSingleTileKernelINS2_10policy_hubIdyN4cuda3std3__44plusIdEEE10Policy1000EPdPiiS9_idNS7_10__identityEEEvT0_T1_T2_T3_T4_T6_E12temp_storage+88];
	add.f64 	%fd204, %fd202, %fd203;
	ld.shared.f64 	%fd205, [_ZZN3cub18CUB_300001_SM_10006detail6reduce28DeviceReduceSingleTileKernelINS2_10policy_hubIdyN4cuda3std3__44plusIdEEE10Policy1000EPdPiiS9_idNS7_10__identityEEEvT0_T1_T2_T3_T4_T6_E12temp_storage+96];
	add.f64 	%fd206, %fd204, %fd205;
	ld.shared.f64 	%fd207, [_ZZN3cub18CUB_300001_SM_10006detail6reduce28DeviceReduceSingleTileKernelINS2_10policy_hubIdyN4cuda3std3__44plusIdEEE10Policy1000EPdPiiS9_idNS7_10__identityEEEvT0_T1_T2_T3_T4_T6_E12temp_storage+104];
	add.f64 	%fd208, %fd206, %fd207;
	ld.shared.f64 	%fd209, [_ZZN3cub18CUB_300001_SM_10006detail6reduce28DeviceReduceSingleTileKernelINS2_10policy_hubIdyN4cuda3std3__44plusIdEEE10Policy1000EPdPiiS9_idNS7_10__identityEEEvT0_T1_T2_T3_T4_T6_E12temp_storage+112];
	add.f64 	%fd210, %fd208, %fd209;
	ld.shared.f64 	%fd211, [_ZZN3cub18CUB_300001_SM_10006detail6reduce28DeviceReduceSingleTileKernelINS2_10policy_hubIdyN4cuda3std3__44plusIdEEE10Policy1000EPdPiiS9_idNS7_10__identityEEEvT0_T1_T2_T3_T4_T6_E12temp_storage+120];
	add.f64 	%fd212, %fd210, %fd211;
	ld.shared.f64 	%fd213, [_ZZN3cub18CUB_300001_SM_10006detail6reduce28DeviceReduceSingleTileKernelINS2_10policy_hubIdyN4cuda3std3__44plusIdEEE10Policy1000EPdPiiS9_idNS7_10__identityEEEvT0_T1_T2_T3_T4_T6_E12temp_storage+128];
	add.f64 	%fd214, %fd212, %fd213;
	ld.shared.f64 	%fd215, [_ZZN3cub18CUB_300001_SM_10006detail6reduce28DeviceReduceSingleTileKernelINS2_10policy_hubIdyN4cuda3std3__44plusIdEEE10Policy1000EPdPiiS9_idNS7_10__identityEEEvT0_T1_T2_T3_T4_T6_E12temp_storage+136];
	add.f64 	%fd231, %fd214, %fd215;
	bra.uni 	$L__BB11_37;
$L__BB11_17:
	// begin inline asm
	mov.u32 %r106, %laneid;
	// end inline asm
	and.b32  	%r157, %r1, 992;
	add.s32 	%r158, %r157, 32;
	setp.gt.s32 	%p26, %r158, %r34;
	not.b32 	%r159, %r157;
	add.s32 	%r160, %r34, %r159;
	selp.b32 	%r155, %r160, 31, %p26;
	mov.b64 	%rd82, %fd223;
	mov.b64 	{%r108, %r113}, %rd82;
	mov.b32 	%r114, 1;
	mov.b32 	%r156, -1;
	// begin inline asm
	shfl.sync.down.b32 %r107, %r108, %r114, %r155, %r156;
	// end inline asm
	// begin inline asm
	shfl.sync.down.b32 %r112, %r113, %r114, %r155, %r156;
	// end inline asm
	mov.b64 	%rd83, {%r107, %r112};
	mov.b64 	%fd116, %rd83;
	setp.lt.s32 	%p27, %r106, %r155;
	add.f64 	%fd117, %fd223, %fd116;
	selp.f64 	%fd118, %fd117, %fd223, %p27;
	mov.b64 	%rd84, %fd118;
	mov.b64 	{%r118, %r123}, %rd84;
	mov.b32 	%r124, 2;
	// begin inline asm
	shfl.sync.down.b32 %r117, %r118, %r124, %r155, %r156;
	// end inline asm
	// begin inline asm
	shfl.sync.down.b32 %r122, %r123, %r124, %r155, %r156;
	// end inline asm
	mov.b64 	%rd85, {%r117, %r122};
	mov.b64 	%fd119, %rd85;
	add.s32 	%r161, %r106, 2;
	setp.gt.s32 	%p28, %r161, %r155;
	add.f64 	%fd120, %fd118, %fd119;
	selp.f64 	%fd121, %fd118, %fd120, %p28;
	mov.b64 	%rd86, %fd121;
	mov.b64 	{%r128, %r133}, %rd86;
	mov.b32 	%r134, 4;
	// begin inline asm
	shfl.sync.down.b32 %r127, %r128, %r134, %r155, %r156;
	// end inline asm
	// begin inline asm
	shfl.sync.down.b32 %r132, %r133, %r134, %r155, %r156;
	// end inline asm
	mov.b64 	%rd87, {%r127, %r132};
	mov.b64 	%fd122, %rd87;
	add.s32 	%r162, %r106, 4;
	setp.gt.s32 	%p29, %r162, %r155;
	add.f64 	%fd123, %fd121, %fd122;
	selp.f64 	%fd124, %fd121, %fd123, %p29;
	mov.b64 	%rd88, %fd124;
	mov.b64 	{%r138, %r143}, %rd88;
	mov.b32 	%r144, 8;
	// begin inline asm
	shfl.sync.down.b32 %r137, %r138, %r144, %r155, %r156;
	// end inline asm
	// begin inline asm
	shfl.sync.down.b32 %r142, %r143, %r144, %r155, %r156;
	// end inline asm
	mov.b64 	%rd89, {%r137, %r142};
	mov.b64 	%fd125, %rd89;
	add.s32 	%r163, %r106, 8;
	setp.gt.s32 	%p30, %r163, %r155;
	add.f64 	%fd126, %fd124, %fd125;
	selp.f64 	%fd127, %fd124, %fd126, %p30;
	mov.b64 	%rd90, %fd127;
	mov.b64 	{%r148, %r153}, %rd90;
	mov.b32 	%r154, 16;
	// begin inline asm
	shfl.sync.down.b32 %r147, %r148, %r154, %r155, %r156;
	// end inline asm
	// begin inline asm
	shfl.sync.down.b32 %r152, %r153, %r154, %r155, %r156;
	// end inline asm
	mov.b64 	%rd91, {%r147, %r152};
	mov.b64 	%fd128, %rd91;
	add.s32 	%r164, %r106, 16;
	setp.gt.s32 	%p31, %r164, %r155;
	add.f64 	%fd129, %fd127, %fd128;
	selp.f64 	%fd231, %fd127, %fd129, %p31;
	setp.ne.s32 	%p32, %r106, 0;
	@%p32 bra 	$L__BB11_19;
	shr.u32 	%r165, %r1, 2;
	and.b32  	%r166, %r165, 248;
	mov.u32 	%r167, _ZZN3cub18CUB_300001_SM_10006detail6reduce28DeviceReduceSingleTileKernelINS2_10policy_hubIdyN4cuda3std3__44plusIdEEE10Policy1000EPdPiiS9_idNS7_10__identityEEEvT0_T1_T2_T3_T4_T6_E12temp_storage;
	add.s32 	%r168, %r167, %r166;
	st.shared.f64 	[%r168+16], %fd231;
$L__BB11_19:
	bar.sync 	0;
	setp.ne.s32 	%p33, %r1, 0;
	@%p33 bra 	$L__BB11_37;
	setp.gt.s32 	%p34, %r34, 32;
	ld.shared.f64 	%fd130, [_ZZN3cub18CUB_300001_SM_10006detail6reduce28DeviceReduceSingleTileKernelINS2_10policy_hubIdyN4cuda3std3__44plusIdEEE10Policy1000EPdPiiS9_idNS7_10__identityEEEvT0_T1_T2_T3_T4_T6_E12temp_storage+24];
	add.f64 	%fd131, %fd231, %fd130;
	selp.f64 	%fd132, %fd131, %fd231, %p34;
	setp.gt.s32 	%p35, %r34, 64;
	ld.shared.f64 	%fd133, [_ZZN3cub18CUB_300001_SM_10006detail6reduce28DeviceReduceSingleTileKernelINS2_10policy_hubIdyN4cuda3std3__44plusIdEEE10Policy1000EPdPiiS9_idNS7_10__identityEEEvT0_T1_T2_T3_T4_T6_E12temp_storage+32];
	add.f64 	%fd134, %fd133, %fd132;
	selp.f64 	%fd135, %fd134, %fd132, %p35;
	setp.gt.s32 	%p36, %r34, 96;
	ld.shared.f64 	%fd136, [_ZZN3cub18CUB_300001_SM_10006detail6reduce28DeviceReduceSingleTileKernelINS2_10policy_hubIdyN4cuda3std3__44plusIdEEE10Policy1000EPdPiiS9_idNS7_10__identityEEEvT0_T1_T2_T3_T4_T6_E12temp_storage+40];
	add.f64 	%fd137, %fd136, %fd135;
	selp.f64 	%fd138, %fd137, %fd135, %p36;
	setp.gt.s32 	%p37, %r34, 128;
	ld.shared.f64 	%fd139, [_ZZN3cub18CUB_300001_SM_10006detail6reduce28DeviceReduceSingleTileKernelINS2_10policy_hubIdyN4cuda3std3__44plusIdEEE10Policy1000EPdPiiS9_idNS7_10__identityEEEvT0_T1_T2_T3_T4_T6_E12temp_storage+48];
	add.f64 	%fd140, %fd139, %fd138;
	selp.f64 	%fd141, %fd140, %fd138, %p37;
	setp.gt.s32 	%p38, %r34, 160;
	ld.shared.f64 	%fd142, [_ZZN3cub18CUB_300001_SM_10006detail6reduce28DeviceReduceSingleTileKernelINS2_10policy_hubIdyN4cuda3std3__44plusIdEEE10Policy1000EPdPiiS9_idNS7_10__identityEEEvT0_T1_T2_T3_T4_T6_E12temp_storage+56];
	add.f64 	%fd143, %fd142, %fd141;
	selp.f64 	%fd144, %fd143, %fd141, %p38;
	setp.gt.s32 	%p39, %r34, 192;
	ld.shared.f64 	%fd145, [_ZZN3cub18CUB_300001_SM_10006detail6reduce28DeviceReduceSingleTileKernelINS2_10policy_hubIdyN4cuda3std3__44plusIdEEE10Policy1000EPdPiiS9_idNS7_10__identityEEEvT0_T1_T2_T3_T4_T6_E12temp_storage+64];
	add.f64 	%fd146, %fd145, %fd144;
	selp.f64 	%fd147, %fd146, %fd144, %p39;
	setp.gt.s32 	%p40, %r34, 224;
	ld.shared.f64 	%fd148, [_ZZN3cub18CUB_300001_SM_10006detail6reduce28DeviceReduceSingleTileKernelINS2_10policy_hubIdyN4cuda3std3__44plusIdEEE10Policy1000EPdPiiS9_idNS7_10__identityEEEvT0_T1_T2_T3_T4_T6_E12temp_storage+72];
	add.f64 	%fd149, %fd148, %fd147;
	selp.f64 	%fd150, %fd149, %fd147, %p40;
	setp.gt.s32 	%p41, %r34, 256;
	ld.shared.f64 	%fd151, [_ZZN3cub18CUB_300001_SM_10006detail6reduce28DeviceReduceSingleTileKernelINS2_10policy_hubIdyN4cuda3std3__44plusIdEEE10Policy1000EPdPiiS9_idNS7_10__identityEEEvT0_T1_T2_T3_T4_T6_E12temp_storage+80];
	add.f64 	%fd152, %fd151, %fd150;
	selp.f64 	%fd153, %fd152, %fd150, %p41;
	setp.gt.s32 	%p42, %r34, 288;
	ld.shared.f64 	%fd154, [_ZZN3cub18CUB_300001_SM_10006detail6reduce28DeviceReduceSingleTileKernelINS2_10policy_hubIdyN4cuda3std3__44plusIdEEE10Policy1000EPdPiiS9_idNS7_10__identityEEEvT0_T1_T2_T3_T4_T6_E12temp_storage+88];
	add.f64 	%fd155, %fd154, %fd153;
	selp.f64 	%fd156, %fd155, %fd153, %p42;
	setp.gt.s32 	%p43, %r34, 320;
	ld.shared.f64 	%fd157, [_ZZN3cub18CUB_300001_SM_10006detail6reduce28DeviceReduceSingleTileKernelINS2_10policy_hubIdyN4cuda3std3__44plusIdEEE10Policy1000EPdPiiS9_idNS7_10__identityEEEvT0_T1_T2_T3_T4_T6_E12temp_storage+96];
	add.f64 	%fd158, %fd157, %fd156;
	selp.f64 	%fd159, %fd158, %fd156, %p43;
	setp.gt.s32 	%p44, %r34, 352;
	ld.shared.f64 	%fd160, [_ZZN3cub18CUB_300001_SM_10006detail6reduce28DeviceReduceSingleTileKernelINS2_10policy_hubIdyN4cuda3std3__44plusIdEEE10Policy1000EPdPiiS9_idNS7_10__identityEEEvT0_T1_T2_T3_T4_T6_E12temp_storage+104];
	add.f64 	%fd161, %fd160, %fd159;
	selp.f64 	%fd162, %fd161, %fd159, %p44;
	setp.gt.s32 	%p45, %r34, 384;
	ld.shared.f64 	%fd163, [_ZZN3cub18CUB_300001_SM_10006detail6reduce28DeviceReduceSingleTileKernelINS2_10policy_hubIdyN4cuda3std3__44plusIdEEE10Policy1000EPdPiiS9_idNS7_10__identityEEEvT0_T1_T2_T3_T4_T6_E12temp_storage+112];
	add.f64 	%fd164, %fd163, %fd162;
	selp.f64 	%fd165, %fd164, %fd162, %p45;
	setp.gt.s32 	%p46, %r34, 416;
	ld.shared.f64 	%fd166, [_ZZN3cub18CUB_300001_SM_10006detail6reduce28DeviceReduceSingleTileKernelINS2_10policy_hubIdyN4cuda3std3__44plusIdEEE10Policy1000EPdPiiS9_idNS7_10__identityEEEvT0_T1_T2_T3_T4_T6_E12temp_storage+120];
	add.f64 	%fd167, %fd166, %fd165;
	selp.f64 	%fd168, %fd167, %fd165, %p46;
	setp.gt.s32 	%p47, %r34, 448;
	ld.shared.f64 	%fd169, [_ZZN3cub18CUB_300001_SM_10006detail6reduce28DeviceReduceSingleTileKernelINS2_10policy_hubIdyN4cuda3std3__44plusIdEEE10Policy1000EPdPiiS9_idNS7_10__identityEEEvT0_T1_T2_T3_T4_T6_E12temp_storage+128];
	add.f64 	%fd170, %fd169, %fd168;
	selp.f64 	%fd171, %fd170, %fd168, %p47;
	setp.gt.s32 	%p48, %r34, 480;
	ld.shared.f64 	%fd172, [_ZZN3cub18CUB_300001_SM_10006detail6reduce28DeviceReduceSingleTileKernelINS2_10policy_hubIdyN4cuda3std3__44plusIdEEE10Policy1000EPdPiiS9_idNS7_10__identityEEEvT0_T1_T2_T3_T4_T6_E12temp_storage+136];
	add.f64 	%fd173, %fd172, %fd171;
	selp.f64 	%fd231, %fd173, %fd171, %p48;
	bra.uni 	$L__BB11_37;
$L__BB11_21:
	mov.u32 	%r13, %tid.x;
	mul.wide.u32 	%rd24, %r13, 8;
	add.s64 	%rd11, %rd8, %rd24;
	// begin inline asm
	ld.global.nc.u64 %rd10, [%rd11];
	// end inline asm
	mov.b64 	%fd30, %rd10;
	add.s64 	%rd13, %rd11, 4096;
	// begin inline asm
	ld.global.nc.u64 %rd12, [%rd13];
	// end inline asm
	mov.b64 	%fd31, %rd12;
	add.s64 	%rd15, %rd11, 8192;
	// begin inline asm
	ld.global.nc.u64 %rd14, [%rd15];
	// end inline asm
	mov.b64 	%fd32, %rd14;
	add.s64 	%rd17, %rd11, 12288;
	// begin inline asm
	ld.global.nc.u64 %rd16, [%rd17];
	// end inline asm
	mov.b64 	%fd33, %rd16;
	add.s64 	%rd19, %rd11, 16384;
	// begin inline asm
	ld.global.nc.u64 %rd18, [%rd19];
	// end inline asm
	mov.b64 	%fd34, %rd18;
	add.s64 	%rd21, %rd11, 20480;
	// begin inline asm
	ld.global.nc.u64 %rd20, [%rd21];
	// end inline asm
	mov.b64 	%fd35, %rd20;
	add.s64 	%rd23, %rd11, 24576;
	// begin inline asm
	ld.global.nc.u64 %rd22, [%rd23];
	// end inline asm
	mov.b64 	%fd36, %rd22;
	add.f64 	%fd37, %fd30, %fd31;
	add.f64 	%fd38, %fd37, %fd32;
	add.f64 	%fd39, %fd38, %fd33;
	add.f64 	%fd40, %fd39, %fd34;
	add.f64 	%fd41, %fd40, %fd35;
	add.f64 	%fd230, %fd41, %fd36;
	setp.lt.u32 	%p3, %r34, 7168;
	mov.b32 	%r233, 3584;
	@%p3 bra 	$L__BB11_25;
	add.s32 	%r14, %r34, -3584;
	mov.b32 	%r233, 3584;
$L__BB11_23:
	add.s32 	%r38, %r233, %r13;
	mul.wide.u32 	%rd39, %r38, 8;
	add.s64 	%rd26, %rd8, %rd39;
	// begin inline asm
	ld.global.nc.u64 %rd25, [%rd26];
	// end inline asm
	mov.b64 	%fd42, %rd25;
	add.s64 	%rd28, %rd26, 4096;
	// begin inline asm
	ld.global.nc.u64 %rd27, [%rd28];
	// end inline asm
	mov.b64 	%fd43, %rd27;
	add.s64 	%rd30, %rd26, 8192;
	// begin inline asm
	ld.global.nc.u64 %rd29, [%rd30];
	// end inline asm
	mov.b64 	%fd44, %rd29;
	add.s64 	%rd32, %rd26, 12288;
	// begin inline asm
	ld.global.nc.u64 %rd31, [%rd32];
	// end inline asm
	mov.b64 	%fd45, %rd31;
	add.s64 	%rd34, %rd26, 16384;
	// begin inline asm
	ld.global.nc.u64 %rd33, [%rd34];
	// end inline asm
	mov.b64 	%fd46, %rd33;
	add.s64 	%rd36, %rd26, 20480;
	// begin inline asm
	ld.global.nc.u64 %rd35, [%rd36];
	// end inline asm
	mov.b64 	%fd47, %rd35;
	add.s64 	%rd38, %rd26, 24576;
	// begin inline asm
	ld.global.nc.u64 %rd37, [%rd38];
	// end inline asm
	mov.b64 	%fd48, %rd37;
	add.f64 	%fd49, %fd230, %fd42;
	add.f64 	%fd50, %fd49, %fd43;
	add.f64 	%fd51, %fd50, %fd44;
	add.f64 	%fd52, %fd51, %fd45;
	add.f64 	%fd53, %fd52, %fd46;
	add.f64 	%fd54, %fd53, %fd47;
	add.f64 	%fd230, %fd54, %fd48;
	sub.s32 	%r39, %r34, %r233;
	setp.lt.s32 	%p4, %r39, 3584;
	@%p4 bra 	$L__BB11_33;
	add.s32 	%r233, %r233, 3584;
	setp.le.s32 	%p5, %r233, %r14;
	@%p5 bra 	$L__BB11_23;
$L__BB11_25:
	setp.le.s32 	%p6, %r34, %r233;
	@%p6 bra 	$L__BB11_33;
	sub.s32 	%r18, %r34, %r233;
	setp.ge.s32 	%p7, %r13, %r18;
	@%p7 bra 	$L__BB11_33;
	not.b32 	%r40, %r13;
	add.s32 	%r41, %r34, %r40;
	sub.s32 	%r19, %r41, %r233;
	and.b32  	%r42, %r19, 1536;
	setp.eq.s32 	%p8, %r42, 1536;
	mov.u32 	%r237, %r13;
	@%p8 bra 	$L__BB11_30;
	add.s32 	%r235, %r13, %r233;
	shr.u32 	%r43, %r19, 9;
	add.s32 	%r44, %r43, 1;
	and.b32  	%r45, %r44, 3;
	neg.s32 	%r234, %r45;
	mov.u32 	%r237, %r13;
$L__BB11_29:
	.pragma "nounroll";
	mul.wide.u32 	%rd42, %r235, 8;
	add.s64 	%rd41, %rd8, %rd42;
	// begin inline asm
	ld.global.nc.u64 %rd40, [%rd41];
	// end inline asm
	mov.b64 	%fd56, %rd40;
	add.f64 	%fd230, %fd230, %fd56;
	add.s32 	%r237, %r237, 512;
	add.s32 	%r235, %r235, 512;
	add.s32 	%r234, %r234, 1;
	setp.ne.s32 	%p9, %r234, 0;
	@%p9 bra 	$L__BB11_29;
$L__BB11_30:
	setp.lt.u32 	%p10, %r19, 1536;
	@%p10 bra 	$L__BB11_33;
	cvt.u64.u32 	%rd43, %r237;
	cvt.u64.u32 	%rd44, %r233;
	add.s64 	%rd45, %rd43, %rd44;
	shl.b64 	%rd46, %rd45, 3;
	add.s64 	%rd47, %rd46, %rd8;
	add.s64 	%rd103, %rd47, 8192;
	add.s32 	%r238, %r237, %r233;
$L__BB11_32:
	mul.wide.u32 	%rd56, %r238, 8;
	add.s64 	%rd49, %rd8, %rd56;
	// begin inline asm
	ld.global.nc.u64 %rd48, [%rd49];
	// end inline asm
	mov.b64 	%fd57, %rd48;
	add.f64 	%fd58, %fd230, %fd57;
	add.s64 	%rd51, %rd103, -4096;
	// begin inline asm
	ld.global.nc.u64 %rd50, [%rd51];
	// end inline asm
	mov.b64 	%fd59, %rd50;
	add.f64 	%fd60, %fd58, %fd59;
	// begin inline asm
	ld.global.nc.u64 %rd52, [%rd103];
	// end inline asm
	mov.b64 	%fd61, %rd52;
	add.f64 	%fd62, %fd60, %fd61;
	add.s64 	%rd55, %rd103, 4096;
	// begin inline asm
	ld.global.nc.u64 %rd54, [%rd55];
	// end inline asm
	mov.b64 	%fd63, %rd54;
	add.f64 	%fd230, %fd62, %fd63;
	add.s32 	%r237, %r237, 2048;
	add.s64 	%rd103, %rd103, 16384;
	add.s32 	%r238, %r238, 2048;
	setp.lt.s32 	%p11, %r237, %r18;
	@%p11 bra 	$L__BB11_32;
$L__BB11_33:
	// begin inline asm
	mov.u32 %r46, %laneid;
	// end inline asm
	mov.b64 	%rd57, %fd230;
	mov.b64 	{%r48, %r53}, %rd57;
	mov.b32 	%r54, 1;
	mov.b32 	%r95, 31;
	mov.b32 	%r96, -1;
	// begin inline asm
	shfl.sync.down.b32 %r47, %r48, %r54, %r95, %r96;
	// end inline asm
	// begin inline asm
	shfl.sync.down.b32 %r52, %r53, %r54, %r95, %r96;
	// end inline asm
	mov.b64 	%rd58, {%r47, %r52};
	mov.b64 	%fd64, %rd58;
	setp.gt.s32 	%p12, %r46, 30;
	add.f64 	%fd65, %fd230, %fd64;
	selp.f64 	%fd66, %fd230, %fd65, %p12;
	mov.b64 	%rd59, %fd66;
	mov.b64 	{%r58, %r63}, %rd59;
	mov.b32 	%r64, 2;
	// begin inline asm
	shfl.sync.down.b32 %r57, %r58, %r64, %r95, %r96;
	// end inline asm
	// begin inline asm
	shfl.sync.down.b32 %r62, %r63, %r64, %r95, %r96;
	// end inline asm
	mov.b64 	%rd60, {%r57, %r62};
	mov.b64 	%fd67, %rd60;
	setp.gt.s32 	%p13, %r46, 29;
	add.f64 	%fd68, %fd66, %fd67;
	selp.f64 	%fd69, %fd66, %fd68, %p13;
	mov.b64 	%rd61, %fd69;
	mov.b64 	{%r68, %r73}, %rd61;
	mov.b32 	%r74, 4;
	// begin inline asm
	shfl.sync.down.b32 %r67, %r68, %r74, %r95, %r96;
	// end inline asm
	// begin inline asm
	shfl.sync.down.b32 %r72, %r73, %r74, %r95, %r96;
	// end inline asm
	mov.b64 	%rd62, {%r67, %r72};
	mov.b64 	%fd70, %rd62;
	setp.gt.s32 	%p14, %r46, 27;
	add.f64 	%fd71, %fd69, %fd70;
	selp.f64 	%fd72, %fd69, %fd71, %p14;
	mov.b64 	%rd63, %fd72;
	mov.b64 	{%r78, %r83}, %rd63;
	mov.b32 	%r84, 8;
	// begin inline asm
	shfl.sync.down.b32 %r77, %r78, %r84, %r95, %r96;
	// end inline asm
	// begin inline asm
	shfl.sync.down.b32 %r82, %r83, %r84, %r95, %r96;
	// end inline asm
	mov.b64 	%rd64, {%r77, %r82};
	mov.b64 	%fd73, %rd64;
	setp.gt.s32 	%p15, %r46, 23;
	add.f64 	%fd74, %fd72, %fd73;
	selp.f64 	%fd75, %fd72, %fd74, %p15;
	mov.b64 	%rd65, %fd75;
	mov.b64 	{%r88, %r93}, %rd65;
	mov.b32 	%r94, 16;
	// begin inline asm
	shfl.sync.down.b32 %r87, %r88, %r94, %r95, %r96;
	// end inline asm
	// begin inline asm
	shfl.sync.down.b32 %r92, %r93, %r94, %r95, %r96;
	// end inline asm
	mov.b64 	%rd66, {%r87, %r92};
	mov.b64 	%fd76, %rd66;
	setp.gt.s32 	%p16, %r46, 15;
	add.f64 	%fd26, %fd75, %fd76;
	selp.f64 	%fd231, %fd75, %fd26, %p16;
	setp.ne.s32 	%p17, %r46, 0;
	@%p17 bra 	$L__BB11_35;
	shr.u32 	%r97, %r13, 2;
	and.b32  	%r98, %r97, 248;
	mov.u32 	%r99, _ZZN3cub18CUB_300001_SM_10006detail6reduce28DeviceReduceSingleTileKernelINS2_10policy_hubIdyN4cuda3std3__44plusIdEEE10Policy1000EPdPiiS9_idNS7_10__identityEEEvT0_T1_T2_T3_T4_T6_E12temp_storage;
	add.s32 	%r100, %r99, %r98;
	st.shared.f64 	[%r100+16], %fd26;
$L__BB11_35:
	bar.sync 	0;
	setp.ne.s32 	%p18, %r13, 0;
	@%p18 bra 	$L__BB11_37;
	ld.shared.f64 	%fd77, [_ZZN3cub18CUB_300001_SM_10006detail6reduce28DeviceReduceSingleTileKernelINS2_10policy_hubIdyN4cuda3std3__44plusIdEEE10Policy1000EPdPiiS9_idNS7_10__identityEEEvT0_T1_T2_T3_T4_T6_E12temp_storage+24];
	add.f64 	%fd78, %fd231, %fd77;
	ld.shared.f64 	%fd79, [_ZZN3cub18CUB_300001_SM_10006detail6reduce28DeviceReduceSingleTileKernelINS2_10policy_hubIdyN4cuda3std3__44plusIdEEE10Policy1000EPdPiiS9_idNS7_10__identityEEEvT0_T1_T2_T3_T4_T6_E12temp_storage+32];
	add.f64 	%fd80, %fd78, %fd79;
	ld.shared.f64 	%fd81, [_ZZN3cub18CUB_300001_SM_10006detail6reduce28DeviceReduceSingleTileKernelINS2_10policy_hubIdyN4cuda3std3__44plusIdEEE10Policy1000EPdPiiS9_idNS7_10__identityEEEvT0_T1_T2_T3_T4_T6_E12temp_storage+40];
	add.f64 	%fd82, %fd80, %fd81;
	ld.shared.f64 	%fd83, [_ZZN3cub18CUB_300001_SM_10006detail6reduce28DeviceReduceSingleTileKernelINS2_10policy_hubIdyN4cuda3std3__44plusIdEEE10Policy1000EPdPiiS9_idNS7_10__identityEEEvT0_T1_T2_T3_T4_T6_E12temp_storage+48];
	add.f64 	%fd84, %fd82, %fd83;
	ld.shared.f64 	%fd85, [_ZZN3cub18CUB_300001_SM_10006detail6reduce28DeviceReduceSingleTileKernelINS2_10policy_hubIdyN4cuda3std3__44plusIdEEE10Policy1000EPdPiiS9_idNS7_10__identityEEEvT0_T1_T2_T3_T4_T6_E12temp_storage+56];
	add.f64 	%fd86, %fd84, %fd85;
	ld.shared.f64 	%fd87, [_ZZN3cub18CUB_300001_SM_10006detail6reduce28DeviceReduceSingleTileKernelINS2_10policy_hubIdyN4cuda3std3__44plusIdEEE10Policy1000EPdPiiS9_idNS7_10__identityEEEvT0_T1_T2_T3_T4_T6_E12temp_storage+64];
	add.f64 	%fd88, %fd86, %fd87;
	ld.shared.f64 	%fd89, [_ZZN3cub18CUB_300001_SM_10006detail6reduce28DeviceReduceSingleTileKernelINS2_10policy_hubIdyN4cuda3std3__44plusIdEEE10Policy1000EPdPiiS9_idNS7_10__identityEEEvT0_T1_T2_T3_T4_T6_E12temp_storage+72];
	add.f64 	%fd90, %fd88, %fd89;
	ld.shared.f64 	%fd91, [_ZZN3cub18CUB_300001_SM_10006detail6reduce28DeviceReduceSingleTileKernelINS2_10policy_hubIdyN4cuda3std3__44plusIdEEE10Policy1000EPdPiiS9_idNS7_10__identityEEEvT0_T1_T2_T3_T4_T6_E12temp_storage+80];
	add.f64 	%fd92, %fd90, %fd91;
	ld.shared.f64 	%fd93, [_ZZN3cub18CUB_300001_SM_10006detail6reduce28DeviceReduceSingleTileKernelINS2_10policy_hubIdyN4cuda3std3__44plusIdEEE10Policy1000EPdPiiS9_idNS7_10__identityEEEvT0_T1_T2_T3_T4_T6_E12temp_storage+88];
	add.f64 	%fd94, %fd92, %fd93;
	ld.shared.f64 	%fd95, [_ZZN3cub18CUB_300001_SM_10006detail6reduce28DeviceReduceSingleTileKernelINS2_10policy_hubIdyN4cuda3std3__44plusIdEEE10Policy1000EPdPiiS9_idNS7_10__identityEEEvT0_T1_T2_T3_T4_T6_E12temp_storage+96];
	add.f64 	%fd96, %fd94, %fd95;
	ld.shared.f64 	%fd97, [_ZZN3cub18CUB_300001_SM_10006detail6reduce28DeviceReduceSingleTileKernelINS2_10policy_hubIdyN4cuda3std3__44plusIdEEE10Policy1000EPdPiiS9_idNS7_10__identityEEEvT0_T1_T2_T3_T4_T6_E12temp_storage+104];
	add.f64 	%fd98, %fd96, %fd97;
	ld.shared.f64 	%fd99, [_ZZN3cub18CUB_300001_SM_10006detail6reduce28DeviceReduceSingleTileKernelINS2_10policy_hubIdyN4cuda3std3__44plusIdEEE10Policy1000EPdPiiS9_idNS7_10__identityEEEvT0_T1_T2_T3_T4_T6_E12temp_storage+112];
	add.f64 	%fd100, %fd98, %fd99;
	ld.shared.f64 	%fd101, [_ZZN3cub18CUB_300001_SM_10006detail6reduce28DeviceReduceSingleTileKernelINS2_10policy_hubIdyN4cuda3std3__44plusIdEEE10Policy1000EPdPiiS9_idNS7_10__identityEEEvT0_T1_T2_T3_T4_T6_E12temp_storage+120];
	add.f64 	%fd102, %fd100, %fd101;
	ld.shared.f64 	%fd103, [_ZZN3cub18CUB_300001_SM_10006detail6reduce28DeviceReduceSingleTileKernelINS2_10policy_hubIdyN4cuda3std3__44plusIdEEE10Policy1000EPdPiiS9_idNS7_10__identityEEEvT0_T1_T2_T3_T4_T6_E12temp_storage+128];
	add.f64 	%fd104, %fd102, %fd103;
	ld.shared.f64 	%fd105, [_ZZN3cub18CUB_300001_SM_10006detail6reduce28DeviceReduceSingleTileKernelINS2_10policy_hubIdyN4cuda3std3__44plusIdEEE10Policy1000EPdPiiS9_idNS7_10__identityEEEvT0_T1_T2_T3_T4_T6_E12temp_storage+136];
	add.f64 	%fd231, %fd104, %fd105;
$L__BB11_37:
	mov.u32 	%r224, %tid.x;
	setp.ne.s32 	%p56, %r224, 0;
	@%p56 bra 	$L__BB11_39;
	cvt.rn.f64.s32 	%fd216, %r35;
	add.f64 	%fd217, %fd231, %fd216;
	cvt.rzi.s32.f64 	%r225, %fd217;
	st.global.u32 	[%rd1], %r225;
$L__BB11_39:
	ret;

}


// ===== COMPILED SASS (sm_100) =====

	.target	sm_100

	.elftype	@"ET_EXEC"


//--------------------- .note.nv.tkinfo           --------------------------
	.section	.note.nv.tkinfo,"",@"SHT_NOTE"
	.sectionflags	@"SHF_NOTE_NV_TKINFO"
	.tkinfo
        /*0018*/ 	.word	0x00000002
        /*0030*/ 	.string	""
        /*0030*/ 	.string	"ptxas"
        /*0030*/ 	.string	"Cuda compilation tools, release 13.0, V13.0.88"
        /*0030*/ 	.string	"Build cuda_13.0.r13.0/compiler.36424714_0"
        /*0030*/ 	.string	"-arch sm_100 -m 64 "



//--------------------- .note.nv.cuinfo           --------------------------
	.section	.note.nv.cuinfo,"",@"SHT_NOTE"
	.sectionflags	@"SHF_NOTE_NV_CUINFO"
        /*0018*/ 	.short	0x0002
        /*001a*/ 	.short	0x0064
        /*001c*/ 	.short	0x0082
	.zero		2


//--------------------- .nv.info                  --------------------------
	.section	.nv.info,"",@"SHT_CUDA_INFO"
	.align	4


	//----- nvinfo : EIATTR_REGCOUNT
	.align		4
        /*0000*/ 	.byte	0x04, 0x2f
        /*0002*/ 	.short	(.L_44 - .L_43)
	.align		4
.L_43:
        /*0004*/ 	.word	index@(_ZN3cub18CUB_300001_SM_10006detail11EmptyKernelIvEEvv)
        /*0008*/ 	.word	0x00000004


	//----- nvinfo : EIATTR_FRAME_SIZE
	.align		4
.L_44:
        /*000c*/ 	.byte	0x04, 0x11
        /*000e*/ 	.short	(.L_46 - .L_45)
	.align		4
.L_45:
        /*0010*/ 	.word	index@(_ZN3cub18CUB_300001_SM_10006detail11EmptyKernelIvEEvv)
        /*0014*/ 	.word	0x00000000


	//----- nvinfo : EIATTR_REGCOUNT
	.align		4
.L_46:
        /*0018*/ 	.byte	0x04, 0x2f
        /*001a*/ 	.short	(.L_48 - .L_47)
	.align		4
.L_47:
        /*001c*/ 	.word	index@(_ZN3cub18CUB_300001_SM_10006detail8for_each13static_kernelINS2_12policy_hub_t12policy_500_tEmN6thrust24THRUST_300001_SM_1000_NS8cuda_cub20__uninitialized_fill7functorINS7_10device_ptrIdEEdEEEEvT0_T1_)
        /*0020*/ 	.word	0x00000009


	//----- nvinfo : EIATTR_FRAME_SIZE
	.align		4
.L_48:
        /*0024*/ 	.byte	0x04, 0x11
        /*0026*/ 	.short	(.L_50 - .L_49)
	.align		4
.L_49:
        /*0028*/ 	.word	index@(_ZN3cub18CUB_300001_SM_10006detail8for_each13static_kernelINS2_12policy_hub_t12policy_500_tEmN6thrust24THRUST_300001_SM_1000_NS8cuda_cub20__uninitialized_fill7functorINS7_10device_ptrIdEEdEEEEvT0_T1_)
        /*002c*/ 	.word	0x00000000


	//----- nvinfo : EIATTR_REGCOUNT
	.align		4
.L_50:
        /*0030*/ 	.byte	0x04, 0x2f
        /*0032*/ 	.short	(.L_52 - .L_51)
	.align		4
.L_51:
        /*0034*/ 	.word	index@(_ZN3cub18CUB_300001_SM_10006detail9transform16transform_kernelINS2_10policy_hubILb1EN4cuda3std3__45tupleIJN6thrust24THRUST_300001_SM_1000_NS17counting_iteratorIiNSA_11use_defaultESC_SC_EEEEEE10policy1000Ei7rng_gpuNSA_6detail15normal_iteratorINSA_10device_ptrIdEEEEJSD_EEEvT0_iT1_T2_DpNS2_10kernel_argIT3_EE)
        /*0038*/ 	.word	0x00000020


	//----- nvinfo : EIATTR_FRAME_SIZE
	.align		4
.L_52:
        /*003c*/ 	.byte	0x04, 0x11
        /*003e*/ 	.short	(.L_54 - .L_53)
	.align		4
.L_53:
        /*0040*/ 	.word	index@($__internal_1_$__cuda_sm20_div_rn_f64_full)
        /*0044*/ 	.word	0x00000000


	//----- nvinfo : EIATTR_FRAME_SIZE
	.align		4
.L_54:
        /*0048*/ 	.byte	0x04, 0x11
        /*004a*/ 	.short	(.L_56 - .L_55)
	.align		4
.L_55:
        /*004c*/ 	.word	index@(_ZN3cub18CUB_300001_SM_10006detail9transform16transform_kernelINS2_10policy_hubILb1EN4cuda3std3__45tupleIJN6thrust24THRUST_300001_SM_1000_NS17counting_iteratorIiNSA_11use_defaultESC_SC_EEEEEE10policy1000Ei7rng_gpuNSA_6detail15normal_iteratorINSA_10device_ptrIdEEEEJSD_EEEvT0_iT1_T2_DpNS2_10kernel_argIT3_EE)
        /*0050*/ 	.word	0x00000000


	//----- nvinfo : EIATTR_REGCOUNT
	.align		4
.L_56:
        /*0054*/ 	.byte	0x04, 0x2f
        /*0056*/ 	.short	(.L_58 - .L_57)
	.align		4
.L_57:
        /*0058*/ 	.word	index@(_ZN3cub18CUB_300001_SM_10006detail9transform16transform_kernelINS2_10policy_hubILb1EN4cuda3std3__45tupleIJN6thrust24THRUST_300001_SM_1000_NS17counting_iteratorIiNSA_11use_defaultESC_SC_EEEEEE10policy1000El7rng_gpuNSA_6detail15normal_iteratorINSA_10device_ptrIdEEEEJSD_EEEvT0_iT1_T2_DpNS2_10kernel_argIT3_EE)
        /*005c*/ 	.word	0x00000020


	//----- nvinfo : EIATTR_FRAME_SIZE
	.align		4
.L_58:
        /*0060*/ 	.byte	0x04, 0x11
        /*0062*/ 	.short	(.L_60 - .L_59)
	.align		4
.L_59:
        /*0064*/ 	.word	index@($__internal_0_$__cuda_sm20_div_rn_f64_full)
        /*0068*/ 	.word	0x00000000


	//----- nvinfo : EIATTR_FRAME_SIZE
	.align		4
.L_60:
        /*006c*/ 	.byte	0x04, 0x11
        /*006e*/ 	.short	(.L_62 - .L_61)
	.align		4
.L_61:
        /*0070*/ 	.word	index@(_ZN3cub18CUB_300001_SM_10006detail9transform16transform_kernelINS2_10policy_hubILb1EN4cuda3std3__45tupleIJN6thrust24THRUST_300001_SM_1000_NS17counting_iteratorIiNSA_11use_defaultESC_SC_EEEEEE10policy1000El7rng_gpuNSA_6detail15normal_iteratorINSA_10device_ptrIdEEEEJSD_EEEvT0_iT1_T2_DpNS2_10kernel_argIT3_EE)
        /*0074*/ 	.word	0x00000000


	//----- nvinfo : EIATTR_REGCOUNT
	.align		4
.L_62:
        /*0078*/ 	.byte	0x04, 0x2f
        /*007a*/ 	.short	(.L_64 - .L_63)
	.align		4
.L_63:
        /*007c*/ 	.word	index@(_ZN3cub18CUB_300001_SM_10006detail9transform16transform_kernelINS2_10policy_hubILb1EN4cuda3std3__45tupleIJN6thrust24THRUST_300001_SM_1000_NS6detail15normal_iteratorINSA_10device_ptrIdEEEESF_EEEE10policy1000Ei11add_squaresSF_JPdSK_EEEvT0_iT1_T2_DpNS2_10kernel_argIT3_EE)
        /*0080*/ 	.word	0x0000001e


	//----- nvinfo : EIATTR_FRAME_SIZE
	.align		4
.L_64:
        /*0084*/ 	.byte	0x04, 0x11
        /*0086*/ 	.short	(.L_66 - .L_65)
	.align		4
.L_65:
        /*0088*/ 	.word	index@(_ZN3cub18CUB_300001_SM_10006detail9transform16transform_kernelINS2_10policy_hubILb1EN4cuda3std3__45tupleIJN6thrust24THRUST_300001_SM_1000_NS6detail15normal_iteratorINSA_10device_ptrIdEEEESF_EEEE10policy1000Ei11add_squaresSF_JPdSK_EEEvT0_iT1_T2_DpNS2_10kernel_argIT3_EE)
        /*008c*/ 	.word	0x00000000


	//----- nvinfo : EIATTR_REGCOUNT
	.align		4
.L_66:
        /*0090*/ 	.byte	0x04, 0x2f
        /*0092*/ 	.short	(.L_68 - .L_67)
	.align		4
.L_67:
        /*0094*/ 	.word	index@(_ZN3cub18CUB_300001_SM_10006detail9transform16transform_kernelINS2_10policy_hubILb1EN4cuda3std3__45tupleIJN6thrust24THRUST_300001_SM_1000_NS6detail15normal_iteratorINSA_10device_ptrIdEEEESF_EEEE10policy1000El11add_squaresSF_JPdSK_EEEvT0_iT1_T2_DpNS2_10kernel_argIT3_EE)
        /*0098*/ 	.word	0x00000020


	//----- nvinfo : EIATTR_FRAME_SIZE
	.align		4
.L_68:
        /*009c*/ 	.byte	0x04, 0x11
        /*009e*/ 	.short	(.L_70 - .L_69)
	.align		4
.L_69:
        /*00a0*/ 	.word	index@(_ZN3cub18CUB_300001_SM_10006detail9transform16transform_kernelINS2_10policy_hubILb1EN4cuda3std3__45tupleIJN6thrust24THRUST_300001_SM_1000_NS6detail15normal_iteratorINSA_10device_ptrIdEEEESF_EEEE10policy1000El11add_squaresSF_JPdSK_EEEvT0_iT1_T2_DpNS2_10kernel_argIT3_EE)
        /*00a4*/ 	.word	0x00000000


	//----- nvinfo : EIATTR_REGCOUNT
	.align		4
.L_70:
        /*00a8*/ 	.byte	0x04, 0x2f
        /*00aa*/ 	.short	(.L_72 - .L_71)
	.align		4
.L_71:
        /*00ac*/ 	.word	index@(_ZN3cub18CUB_300001_SM_10006detail6reduce28DeviceReduceSingleTileKernelINS2_10policy_hubIdjN4cuda3std3__44plusIdEEE10Policy1000EN6thrust24THRUST_300001_SM_1000_NS6detail15normal_iteratorINSD_10device_ptrIdEEEEPijS9_id16greater_than_oneEEvT0_T1_T2_T3_T4_T6_)
        /*00b0*/ 	.word	0x0000002d


	//----- nvinfo : EIATTR_FRAME_SIZE
	.align		4
.L_72:
        /*00b4*/ 	.byte	0x04, 0x11
        /*00b6*/ 	.short	(.L_74 - .L_73)
	.align		4
.L_73:
        /*00b8*/ 	.word	index@(_ZN3cub18CUB_300001_SM_10006detail6reduce28DeviceReduceSingleTileKernelINS2_10policy_hubIdjN4cuda3std3__44plusIdEEE10Policy1000EN6thrust24THRUST_300001_SM_1000_NS6detail15normal_iteratorINSD_10device_ptrIdEEEEPijS9_id16greater_than_oneEEvT0_T1_T2_T3_T4_T6_)
        /*00bc*/ 	.word	0x00000000


	//----- nvinfo : EIATTR_REGCOUNT
	.align		4
.L_74:
        /*00c0*/ 	.byte	0x04, 0x2f
        /*00c2*/ 	.short	(.L_76 - .L_75)
	.align		4
.L_75:
        /*00c4*/ 	.word	index@(_ZN3cub18CUB_300001_SM_10006detail6reduce18DeviceReduceKernelINS2_10policy_hubIdjN4cuda3std3__44plusIdEEE10Policy1000EN6thrust24THRUST_300001_SM_1000_NS6detail15normal_iteratorINSD_10device_ptrIdEEEEjS9_d16greater_than_oneEEvT0_PT3_T1_NS0_13GridEvenShareISN_EET2_T4_)
        /*00c8*/ 	.word	0x00000020


	//----- nvinfo : EIATTR_FRAME_SIZE
	.align		4
.L_76:
        /*00cc*/ 	.byte	0x04, 0x11
        /*00ce*/ 	.short	(.L_78 - .L_77)
	.align		4
.L_77:
        /*00d0*/ 	.word	index@(_ZN3cub18CUB_300001_SM_10006detail6reduce18DeviceReduceKernelINS2_10policy_hubIdjN4cuda3std3__44plusIdEEE10Policy1000EN6thrust24THRUST_300001_SM_1000_NS6detail15normal_iteratorINSD_10device_ptrIdEEEEjS9_d16greater_than_oneEEvT0_PT3_T1_NS0_13GridEvenShareISN_EET2_T4_)
        /*00d4*/ 	.word	0x00000000


	//----- nvinfo : EIATTR_REGCOUNT
	.align		4
.L_78:
        /*00d8*/ 	.byte	0x04, 0x2f
        /*00da*/ 	.short	(.L_80 - .L_79)
	.align		4
.L_79:
        /*00dc*/ 	.word	index@(_ZN3cub18CUB_300001_SM_10006detail6reduce28DeviceReduceSingleTileKernelINS2_10policy_hubIdjN4cuda3std3__44plusIdEEE10Policy1000EPdPiiS9_idNS7_10__identityEEEvT0_T1_T2_T3_T4_T6_)
        /*00e0*/ 	.word	0x00000030


	//----- nvinfo : EIATTR_FRAME_SIZE
	.align		4
.L_80:
        /*00e4*/ 	.byte	0x04, 0x11
        /*00e6*/ 	.short	(.L_82 - .L_81)
	.align		4
.L_81:
        /*00e8*/ 	.word	index@(_ZN3cub18CUB_300001_SM_10006detail6reduce28DeviceReduceSingleTileKernelINS2_10policy_hubIdjN4cuda3std3__44plusIdEEE10Policy1000EPdPiiS9_idNS7_10__identityEEEvT0_T1_T2_T3_T4_T6_)
        /*00ec*/ 	.word	0x00000000


	//----- nvinfo : EIATTR_REGCOUNT
	.align		4
.L_82:
        /*00f0*/ 	.byte	0x04, 0x2f
        /*00f2*/ 	.short	(.L_84 - .L_83)
	.align		4
.L_83:
        /*00f4*/ 	.word	index@(_ZN3cub18CUB_300001_SM_10006detail6reduce28DeviceReduceSingleTileKernelINS2_10policy_hubIdyN4cuda3std3__44plusIdEEE10Policy1000EN6thrust24THRUST_300001_SM_1000_NS6detail15normal_iteratorINSD_10device_ptrIdEEEEPiyS9_id16greater_than_oneEEvT0_T1_T2_T3_T4_T6_)
        /*00f8*/ 	.word	0x0000002e


	//----- nvinfo : EIATTR_FRAME_SIZE
	.align		4
.L_84:
        /*00fc*/ 	.byte	0x04, 0x11
        /*00fe*/ 	.short	(.L_86 - .L_85)
	.align		4
.L_85:
        /*0100*/ 	.word	index@(_ZN3cub18CUB_300001_SM_10006detail6reduce28DeviceReduceSingleTileKernelINS2_10policy_hubIdyN4cuda3std3__44plusIdEEE10Policy1000EN6thrust24THRUST_300001_SM_1000_NS6detail15normal_iteratorINSD_10device_ptrIdEEEEPiyS9_id16greater_than_oneEEvT0_T1_T2_T3_T4_T6_)
        /*0104*/ 	.word	0x00000000


	//----- nvinfo : EIATTR_REGCOUNT
	.align		4
.L_86:
        /*0108*/ 	.byte	0x04, 0x2f
        /*010a*/ 	.short	(.L_88 - .L_87)
	.align		4
.L_87:
        /*010c*/ 	.word	index@(_ZN3cub18CUB_300001_SM_10006detail6reduce18DeviceReduceKernelINS2_10policy_hubIdyN4cuda3std3__44plusIdEEE10Policy1000EN6thrust24THRUST_300001_SM_1000_NS6detail15normal_iteratorINSD_10device_ptrIdEEEEyS9_d16greater_than_oneEEvT0_PT3_T1_NS0_13GridEvenShareISN_EET2_T4_)
        /*0110*/ 	.word	0x0000001d


	//----- nvinfo : EIATTR_FRAME_SIZE
	.align		4
.L_88:
        /*0114*/ 	.byte	0x04, 0x11
        /*0116*/ 	.short	(.L_90 - .L_89)
	.align		4
.L_89:
        /*0118*/ 	.word	index@(_ZN3cub18CUB_300001_SM_10006detail6reduce18DeviceReduceKernelINS2_10policy_hubIdyN4cuda3std3__44plusIdEEE10Policy1000EN6thrust24THRUST_300001_SM_1000_NS6detail15normal_iteratorINSD_10device_ptrIdEEEEyS9_d16greater_than_oneEEvT0_PT3_T1_NS0_13GridEvenShareISN_EET2_T4_)
        /*011c*/ 	.word	0x00000000


	//----- nvinfo : EIATTR_REGCOUNT
	.align		4
.L_90:
        /*0120*/ 	.byte	0x04, 0x2f
        /*0122*/ 	.short	(.L_92 - .L_91)
	.align		4
.L_91:
        /*0124*/ 	.word	index@(_ZN3cub18CUB_300001_SM_10006detail6reduce28DeviceReduceSingleTileKernelINS2_10policy_hubIdyN4cuda3std3__44plusIdEEE10Policy1000EPdPiiS9_idNS7_10__identityEEEvT0_T1_T2_T3_T4_T6_)
        /*0128*/ 	.word	0x00000030


	//----- nvinfo : EIATTR_FRAME_SIZE
	.align		4
.L_92:
        /*012c*/ 	.byte	0x04, 0x11
        /*012e*/ 	.short	(.L_94 - .L_93)
	.align		4
.L_93:
        /*0130*/ 	.word	index@(_ZN3cub18CUB_300001_SM_10006detail6reduce28DeviceReduceSingleTileKernelINS2_10policy_hubIdyN4cuda3std3__44plusIdEEE10Policy1000EPdPiiS9_idNS7_10__identityEEEvT0_T1_T2_T3_T4_T6_)
        /*0134*/ 	.word	0x00000000


	//----- nvinfo : EIATTR_MIN_STACK_SIZE
	.align		4
.L_94:
        /*0138*/ 	.byte	0x04, 0x12
        /*013a*/ 	.short	(.L_96 - .L_95)
	.align		4
.L_95:
        /*013c*/ 	.word	index@(_ZN3cub18CUB_300001_SM_10006detail6reduce28DeviceReduceSingleTileKernelINS2_10policy_hubIdyN4cuda3std3__44plusIdEEE10Policy1000EPdPiiS9_idNS7_10__identityEEEvT0_T1_T2_T3_T4_T6_)
        /*0140*/ 	.word	0x00000000


	//----- nvinfo : EIATTR_MIN_STACK_SIZE
	.align		4
.L_96:
        /*0144*/ 	.byte	0x04, 0x12
        /*0146*/ 	.short	(.L_98 - .L_97)
	.align		4
.L_97:
        /*0148*/ 	.word	index@(_ZN3cub18CUB_300001_SM_10006detail6reduce18DeviceReduceKernelINS2_10policy_hubIdyN4cuda3std3__44plusIdEEE10Policy1000EN6thrust24THRUST_300001_SM_1000_NS6detail15normal_iteratorINSD_10device_ptrIdEEEEyS9_d16greater_than_oneEEvT0_PT3_T1_NS0_13GridEvenShareISN_EET2_T4_)
        /*014c*/ 	.word	0x00000000


	//----- nvinfo : EIATTR_MIN_STACK_SIZE
	.align		4
.L_98:
        /*0150*/ 	.byte	0x04, 0x12
        /*0152*/ 	.short	(.L_100 - .L_99)
	.align		4
.L_99:
        /*0154*/ 	.word	index@(_ZN3cub18CUB_300001_SM_10006detail6reduce28DeviceReduceSingleTileKernelINS2_10policy_hubIdyN4cuda3std3__44plusIdEEE10Policy1000EN6thrust24THRUST_300001_SM_1000_NS6detail15normal_iteratorINSD_10device_ptrIdEEEEPiyS9_id16greater_than_oneEEvT0_T1_T2_T3_T4_T6_)
        /*0158*/ 	.word	0x00000000


	//----- nvinfo : EIATTR_MIN_STACK_SIZE
	.align		4
.L_100:
        /*015c*/ 	.byte	0x04, 0x12
        /*015e*/ 	.short	(.L_102 - .L_101)
	.align		4
.L_101:
        /*0160*/ 	.word	index@(_ZN3cub18CUB_300001_SM_10006detail6reduce28DeviceReduceSingleTileKernelINS2_10policy_hubIdjN4cuda3std3__44plusIdEEE10Policy1000EPdPiiS9_idNS7_10__identityEEEvT0_T1_T2_T3_T4_T6_)
        /*0164*/ 	.word	0x00000000


	//----- nvinfo : EIATTR_MIN_STACK_SIZE
	.align		4
.L_102:
        /*0168*/ 	.byte	0x04, 0x12
        /*016a*/ 	.short	(.L_104 - .L_103)
	.align		4
.L_103:
        /*016c*/ 	.word	index@(_ZN3cub18CUB_300001_SM_10006detail6reduce18DeviceReduceKernelINS2_10policy_hubIdjN4cuda3std3__44plusIdEEE10Policy1000EN6thrust24THRUST_300001_SM_1000_NS6detail15normal_iteratorINSD_10device_ptrIdEEEEjS9_d16greater_than_oneEEvT0_PT3_T1_NS0_13GridEvenShareISN_EET2_T4_)
        /*0170*/ 	.word	0x00000000


	//----- nvinfo : EIATTR_MIN_STACK_SIZE
	.align		4
.L_104:
        /*0174*/ 	.byte	0x04, 0x12
        /*0176*/ 	.short	(.L_106 - .L_105)
	.align		4
.L_105:
        /*0178*/ 	.word	index@(_ZN3cub18CUB_300001_SM_10006detail6reduce28DeviceReduceSingleTileKernelINS2_10policy_hubIdjN4cuda3std3__44plusIdEEE10Policy1000EN6thrust24THRUST_300001_SM_1000_NS6detail15normal_iteratorINSD_10device_ptrIdEEEEPijS9_id16greater_than_oneEEvT0_T1_T2_T3_T4_T6_)
        /*017c*/ 	.word	0x00000000


	//----- nvinfo : EIATTR_MIN_STACK_SIZE
	.align		4
.L_106:
        /*0180*/ 	.byte	0x04, 0x12
        /*0182*/ 	.short	(.L_108 - .L_107)
	.align		4
.L_107:
        /*0184*/ 	.word	index@(_ZN3cub18CUB_300001_SM_10006detail9transform16transform_kernelINS2_10policy_hubILb1EN4cuda3std3__45tupleIJN6thrust24THRUST_300001_SM_1000_NS6detail15normal_iteratorINSA_10device_ptrIdEEEESF_EEEE10policy1000El11add_squaresSF_JPdSK_EEEvT0_iT1_T2_DpNS2_10kernel_argIT3_EE)
        /*0188*/ 	.word	0x00000000


	//----- nvinfo : EIATTR_MIN_STACK_SIZE
	.align		4
.L_108:
        /*018c*/ 	.byte	0x04, 0x12
        /*018e*/ 	.short	(.L_110 - .L_109)
	.align		4
.L_109:
        /*0190*/ 	.word	index@(_ZN3cub18CUB_300001_SM_10006detail9transform16transform_kernelINS2_10policy_hubILb1EN4cuda3std3__45tupleIJN6thrust24THRUST_300001_SM_1000_NS6detail15normal_iteratorINSA_10device_ptrIdEEEESF_EEEE10policy1000Ei11add_squaresSF_JPdSK_EEEvT0_iT1_T2_DpNS2_10kernel_argIT3_EE)
        /*0194*/ 	.word	0x00000000


	//----- nvinfo : EIATTR_MIN_STACK_SIZE
	.align		4
.L_110:
        /*0198*/ 	.byte	0x04, 0x12
        /*019a*/ 	.short	(.L_112 - .L_111)
	.align		4
.L_111:
        /*019c*/ 	.word	index@(_ZN3cub18CUB_300001_SM_10006detail9transform16transform_kernelINS2_10policy_hubILb1EN4cuda3std3__45tupleIJN6thrust24THRUST_300001_SM_1000_NS17counting_iteratorIiNSA_11use_defaultESC_SC_EEEEEE10policy1000El7rng_gpuNSA_6detail15normal_iteratorINSA_10device_ptrIdEEEEJSD_EEEvT0_iT1_T2_DpNS2_10kernel_argIT3_EE)
        /*01a0*/ 	.word	0x00000000


	//----- nvinfo : EIATTR_MIN_STACK_SIZE
	.align		4
.L_112:
        /*01a4*/ 	.byte	0x04, 0x12
        /*01a6*/ 	.short	(.L_114 - .L_113)
	.align		4
.L_113:
        /*01a8*/ 	.word	index@(_ZN3cub18CUB_300001_SM_10006detail9transform16transform_kernelINS2_10policy_hubILb1EN4cuda3std3__45tupleIJN6thrust24THRUST_300001_SM_1000_NS17counting_iteratorIiNSA_11use_defaultESC_SC_EEEEEE10policy1000Ei7rng_gpuNSA_6detail15normal_iteratorINSA_10device_ptrIdEEEEJSD_EEEvT0_iT1_T2_DpNS2_10kernel_argIT3_EE)
        /*01ac*/ 	.word	0x00000000


	//----- nvinfo : EIATTR_MIN_STACK_SIZE
	.align		4
.L_114:
        /*01b0*/ 	.byte	0x04, 0x12
        /*01b2*/ 	.short	(.L_116 - .L_115)
	.align		4
.L_115:
        /*01b4*/ 	.word	index@(_ZN3cub18CUB_300001_SM_10006detail8for_each13static_kernelINS2_12policy_hub_t12policy_500_tEmN6thrust24THRUST_300001_SM_1000_NS8cuda_cub20__uninitialized_fill7functorINS7_10device_ptrIdEEdEEEEvT0_T1_)
        /*01b8*/ 	.word	0x00000000


	//----- nvinfo : EIATTR_MIN_STACK_SIZE
	.align		4
.L_116:
        /*01bc*/ 	.byte	0x04, 0x12
        /*01be*/ 	.short	(.L_118 - .L_117)
	.align		4
.L_117:
        /*01c0*/ 	.word	index@(_ZN3cub18CUB_300001_SM_10006detail11EmptyKernelIvEEvv)
        /*01c4*/ 	.word	0x00000000
.L_118:


//--------------------- .nv.compat                --------------------------
	.section	.nv.compat,"",@"SHT_CUDA_COMPAT_INFO"
	.align	4
        /*0000*/ 	.byte	0x02, 0x09, 0x00, 0x00, 0x02, 0x02, 0x01, 0x00, 0x02, 0x05, 0x05, 0x00, 0x03, 0x07, 0x01, 0x01
        /*0010*/ 	.byte	0x02, 0x03, 0x00, 0x00, 0x02, 0x06, 0x01, 0x00, 0x04, 0x0b, 0x08, 0x00, 0x01, 0x00, 0x00, 0x00
        /*0020*/ 	.byte	0x00, 0x00, 0x00, 0x00


//--------------------- .nv.info._ZN3cub18CUB_300001_SM_10006detail6reduce28DeviceReduceSingleTileKernelINS2_10policy_hubIdyN4cuda3std3__44plusIdEEE10Policy1000EPdPiiS9_idNS7_10__identityEEEvT0_T1_T2_T3_T4_T6_ --------------------------
	.section	.nv.info._ZN3cub18CUB_300001_SM_10006detail6reduce28DeviceReduceSingleTileKernelINS2_10policy_hubIdyN4cuda3std3__44plusIdEEE10Policy1000EPdPiiS9_idNS7_10__identityEEEvT0_T1_T2_T3_T4_T6_,"",@"SHT_CUDA_INFO"
	.sectionflags	@""
	.align	4


	//----- nvinfo : EIATTR_CUDA_API_VERSION
	.align		4
        /*0000*/ 	.byte	0x04, 0x37
        /*0002*/ 	.short	(.L_120 - .L_119)
.L_119:
        /*0004*/ 	.word	0x00000082


	//----- nvinfo : EIATTR_KPARAM_INFO
	.align		4
.L_120:
        /*0008*/ 	.byte	0x04, 0x17
        /*000a*/ 	.short	(.L_122 - .L_121)
.L_121:
        /*000c*/ 	.word	0x00000000
        /*0010*/ 	.short	0x0005
        /*0012*/ 	.short	0x001c
        /*0014*/ 	.byte	0x00, 0xf0, 0x05, 0x00


	//----- nvinfo : EIATTR_KPARAM_INFO
	.align		4
.L_122:
        /*0018*/ 	.byte	0x04, 0x17
        /*001a*/ 	.short	(.L_124 - .L_123)
.L_123:
        /*001c*/ 	.word	0x00000000
        /*0020*/ 	.short	0x0004
        /*0022*/ 	.short	0x0018
        /*0024*/ 	.byte	0x00, 0xf0, 0x11, 0x00


	//----- nvinfo : EIATTR_KPARAM_INFO
	.align		4
.L_124:
        /*0028*/ 	.byte	0x04, 0x17
        /*002a*/ 	.short	(.L_126 - .L_125)
.L_125:
        /*002c*/ 	.word	0x00000000
        /*0030*/ 	.short	0x0003
        /*0032*/ 	.short	0x0014
        /*0034*/ 	.byte	0x00, 0xf0, 0x05, 0x00


	//----- nvinfo : EIATTR_KPARAM_INFO
	.align		4
.L_126:
        /*0038*/ 	.byte	0x04, 0x17
        /*003a*/ 	.short	(.L_128 - .L_127)
.L_127:
        /*003c*/ 	.word	0x00000000
        /*0040*/ 	.short	0x0002
        /*0042*/ 	.short	0x0010
        /*0044*/ 	.byte	0x00, 0xf0, 0x11, 0x00


	//----- nvinfo : EIATTR_KPARAM_INFO
	.align		4
.L_128:
        /*0048*/ 	.byte	0x04, 0x17
        /*004a*/ 	.short	(.L_130 - .L_129)
.L_129:
        /*004c*/ 	.word	0x00000000
        /*0050*/ 	.short	0x0001
        /*0052*/ 	.short	0x0008
        /*0054*/ 	.byte	0x00, 0xf5, 0x21, 0x00


	//----- nvinfo : EIATTR_KPARAM_INFO
	.align		4
.L_130:
        /*0058*/ 	.byte	0x04, 0x17
        /*005a*/ 	.short	(.L_132 - .L_131)
.L_131:
        /*005c*/ 	.word	0x00000000
        /*0060*/ 	.short	0x0000
        /*0062*/ 	.short	0x0000
        /*0064*/ 	.byte	0x00, 0xf5, 0x21, 0x00


	//----- nvinfo : EIATTR_SPARSE_MMA_MASK
	.align		4
.L_132:
        /*0068*/ 	.byte	0x03, 0x50
        /*006a*/ 	.short	0x0000


	//----- nvinfo : EIATTR_MAXREG_COUNT
	.align		4
        /*006c*/ 	.byte	0x03, 0x1b
        /*006e*/ 	.short	0x0080


	//----- nvinfo : EIATTR_NUM_BARRIERS
	.align		4
        /*0070*/ 	.byte	0x02, 0x4c
        /*0072*/ 	.byte	0x01
	.zero		1


	//----- nvinfo : EIATTR_MERCURY_ISA_VERSION
	.align		4
        /*0074*/ 	.byte	0x03, 0x5f
        /*0076*/ 	.short	0x0101


	//----- nvinfo : EIATTR_COOP_GROUP_MASK_REGIDS
	.align		4
        /*0078*/ 	.byte	0x04, 0x29
        /*007a*/ 	.short	(.L_134 - .L_133)


	//   ....[0]....
.L_133:
        /*007c*/ 	.word	0xffffffff


	//   ....[1]....
        /*0080*/ 	.word	0xffffffff


	//   ....[2]....
        /*0084*/ 	.word	0xffffffff


	//   ....[3]....
        /*0088*/ 	.word	0xffffffff


	//   ....[4]....
        /*008c*/ 	.word	0xffffffff


	//   ....[5]....
        /*0090*/ 	.word	0xffffffff


	//   ....[6]....
        /*0094*/ 	.word	0xffffffff


	//   ....[7]....
        /*0098*/ 	.word	0xffffffff


	//   ....[8]....
        /*009c*/ 	.word	0xffffffff


	//   ....[9]....
        /*00a0*/ 	.word	0xffffffff


	//   ....[10]....
        /*00a4*/ 	.word	0xffffffff


	//   ....[11]....
        /*00a8*/ 	.word	0xffffffff


	//   ....[12]....
        /*00ac*/ 	.word	0xffffffff


	//   ....[13]....
        /*00b0*/ 	.word	0xffffffff


	//   ....[14]....
        /*00b4*/ 	.word	0xffffffff


	//   ....[15]....
        /*00b8*/ 	.word	0xffffffff


	//   ....[16]....
        /*00bc*/ 	.word	0xffffffff


	//   ....[17]....
        /*00c0*/ 	.word	0xffffffff


	//   ....[18]....
        /*00c4*/ 	.word	0xffffffff


	//   ....[19]....
        /*00c8*/ 	.word	0xffffffff


	//   ....[20]....
        /*00cc*/ 	.word	0xffffffff


	//   ....[21]....
        /*00d0*/ 	.word	0xffffffff


	//   ....[22]....
        /*00d4*/ 	.word	0xffffffff


	//   ....[23]....
        /*00d8*/ 	.word	0xffffffff


	//   ....[24]....
        /*00dc*/ 	.word	0xffffffff


	//   ....[25]....
        /*00e0*/ 	.word	0xffffffff


	//   ....[26]....
        /*00e4*/ 	.word	0xffffffff


	//   ....[27]....
        /*00e8*/ 	.word	0xffffffff


	//   ....[28]....
        /*00ec*/ 	.word	0xffffffff


	//   ....[29]....
        /*00f0*/ 	.word	0xffffffff


	//----- nvinfo : EIATTR_COOP_GROUP_INSTR_OFFSETS
	.align		4
.L_134:
        /*00f4*/ 	.byte	0x04, 0x28
        /*00f6*/ 	.short	(.L_136 - .L_135)


	//   ....[0]....
.L_135:
        /*00f8*/ 	.word	0x00000960


	//   ....[1]....
        /*00fc*/ 	.word	0x00000970


	//   ....[2]....
        /*0100*/ 	.word	0x000009e0


	//   ....[3]....
        /*0104*/ 	.word	0x00000a10


	//   ....[4]....
        /*0108*/ 	.word	0x00000a70


	//   ....[5]....
        /*010c*/ 	.word	0x00000a80


	//   ....[6]....
        /*0110*/ 	.word	0x00000ae0


	//   ....[7]....
        /*0114*/ 	.word	0x00000af0


	//   ....[8]....
        /*0118*/ 	.word	0x00000b40


	//   ....[9]....
        /*011c*/ 	.word	0x00000b60


	//   ....[10]....
        /*0120*/ 	.word	0x00000e10


	//   ....[11]....
        /*0124*/ 	.word	0x00000e20


	//   ....[12]....
        /*0128*/ 	.word	0x00000eb0


	//   ....[13]....
        /*012c*/ 	.word	0x00000ed0


	//   ....[14]....
        /*0130*/ 	.word	0x00000f20


	//   ....[15]....
        /*0134*/ 	.word	0x00000f40


	//   ....[16]....
        /*0138*/ 	.word	0x00000f90


	//   ....[17]....
        /*013c*/ 	.word	0x00000fb0


	//   ....[18]....
        /*0140*/ 	.word	0x00001000


	//   ....[19]....
        /*0144*/ 	.word	0x00001030


	//   ....[20]....
        /*0148*/ 	.word	0x000020b0


	//   ....[21]....
        /*014c*/ 	.word	0x000020c0


	//   ....[22]....
        /*0150*/ 	.word	0x00002130


	//   ....[23]....
        /*0154*/ 	.word	0x00002140


	//   ....[24]....
        /*0158*/ 	.word	0x000021a0


	//   ....[25]....
        /*015c*/ 	.word	0x000021b0


	//   ....[26]....
        /*0160*/ 	.word	0x00002200


	//   ....[27]....
        /*0164*/ 	.word	0x00002220


	//   ....[28]....
        /*0168*/ 	.word	0x00002280


	//   ....[29]....
        /*016c*/ 	.word	0x000022b0


	//----- nvinfo : EIATTR_VRC_CTA_INIT_COUNT
	.align		4
.L_136:
        /*0170*/ 	.byte	0x02, 0x4a
	.zero		1
	.zero		1


	//----- nvinfo : EIATTR_EXIT_INSTR_OFFSETS
	.align		4
        /*0174*/ 	.byte	0x04, 0x1c
        /*0176*/ 	.short	(.L_138 - .L_137)


	//   ....[0]....
.L_137:
        /*0178*/ 	.word	0x00000080


	//   ....[1]....
        /*017c*/ 	.word	0x000000c0


	//   ....[2]....
        /*0180*/ 	.word	0x00002510


	//   ....[3]....
        /*0184*/ 	.word	0x00002580


	//----- nvinfo : EIATTR_MAX_THREADS
	.align		4
.L_138:
        /*0188*/ 	.byte	0x04, 0x05
        /*018a*/ 	.short	(.L_140 - .L_139)
.L_139:
        /*018c*/ 	.word	0x00000200
        /*0190*/ 	.word	0x00000001
        /*0194*/ 	.word	0x00000001


	//----- nvinfo : EIATTR_CRS_STACK_SIZE
	.align		4
.L_140:
        /*0198*/ 	.byte	0x04, 0x1e
        /*019a*/ 	.short	(.L_142 - .L_141)
.L_141:
        /*019c*/ 	.word	0x00000000


	//----- nvinfo : EIATTR_CBANK_PARAM_SIZE
	.align		4
.L_142:
        /*01a0*/ 	.byte	0x03, 0x19
        /*01a2*/ 	.short	0x001d


	//----- nvinfo : EIATTR_PARAM_CBANK
	.align		4
        /*01a4*/ 	.byte	0x04, 0x0a
        /*01a6*/ 	.short	(.L_144 - .L_143)
	.align		4
.L_143:
        /*01a8*/ 	.word	index@(.nv.constant0._ZN3cub18CUB_300001_SM_10006detail6reduce28DeviceReduceSingleTileKernelINS2_10policy_hubIdyN4cuda3std3__44plusIdEEE10Policy1000EPdPiiS9_idNS7_10__identityEEEvT0_T1_T2_T3_T4_T6_)
        /*01ac*/ 	.short	0x0380
        /*01ae*/ 	.short	0x001d


	//----- nvinfo : EIATTR_SW_WAR
	.align		4
.L_144:
        /*01b0*/ 	.byte	0x04, 0x36
        /*01b2*/ 	.short	(.L_146 - .L_145)
.L_145:
        /*01b4*/ 	.word	0x00000008
.L_146:


//--------------------- .nv.info._ZN3cub18CUB_300001_SM_10006detail6reduce18DeviceReduceKernelINS2_10policy_hubIdyN4cuda3std3__44plusIdEEE10Policy1000EN6thrust24THRUST_300001_SM_1000_NS6detail15normal_iteratorINSD_10device_ptrIdEEEEyS9_d16greater_than_oneEEvT0_PT3_T1_NS0_13GridEvenShareISN_EET2_T4_ --------------------------
	.section	.nv.info._ZN3cub18CUB_300001_SM_10006detail6reduce18DeviceReduceKernelINS2_10policy_hubIdyN4cuda3std3__44plusIdEEE10Policy1000EN6thrust24THRUST_300001_SM_1000_NS6detail15normal_iteratorINSD_10device_ptrIdEEEEyS9_d16greater_than_oneEEvT0_PT3_T1_NS0_13GridEvenShareISN_EET2_T4_,"",@"SHT_CUDA_INFO"
	.sectionflags	@""
	.align	4


	//----- nvinfo : EIATTR_CUDA_API_VERSION
	.align		4
        /*0000*/ 	.byte	0x04, 0x37
        /*0002*/ 	.short	(.L_148 - .L_147)
.L_147:
        /*0004*/ 	.word	0x00000082


	//----- nvinfo : EIATTR_KPARAM_INFO
	.align		4
.L_148:
        /*0008*/ 	.byte	0x04, 0x17
        /*000a*/ 	.short	(.L_150 - .L_149)
.L_149:
        /*000c*/ 	.word	0x00000000
        /*0010*/ 	.short	0x0005
        /*0012*/ 	.short	0x0061
        /*0014*/ 	.byte	0x00, 0xf0, 0x05, 0x00


	//----- nvinfo : EIATTR_KPARAM_INFO
	.align		4
.L_150:
        /*0018*/ 	.byte	0x04, 0x17
        /*001a*/ 	.short	(.L_152 - .L_151)
.L_151:
        /*001c*/ 	.word	0x00000000
        /*0020*/ 	.short	0x0004
        /*0022*/ 	.short	0x0060
        /*0024*/ 	.byte	0x00, 0xf0, 0x05, 0x00


	//----- nvinfo : EIATTR_KPARAM_INFO
	.align		4
.L_152:
        /*0028*/ 	.byte	0x04, 0x17
        /*002a*/ 	.short	(.L_154 - .L_153)
.L_153:
        /*002c*/ 	.word	0x00000000
        /*0030*/ 	.short	0x0003
        /*0032*/ 	.short	0x0018
        /*0034*/ 	.byte	0x00, 0xf0, 0x21, 0x01


	//----- nvinfo : EIATTR_KPARAM_INFO
	.align		4
.L_154:
        /*0038*/ 	.byte	0x04, 0x17
        /*003a*/ 	.short	(.L_156 - .L_155)
.L_155:
        /*003c*/ 	.word	0x00000000
        /*0040*/ 	.short	0x0002
        /*0042*/ 	.short	0x0010
        /*0044*/ 	.byte	0x00, 0xf0, 0x21, 0x00


	//----- nvinfo : EIATTR_KPARAM_INFO
	.align		4
.L_156:
        /*0048*/ 	.byte	0x04, 0x17
        /*004a*/ 	.short	(.L_158 - .L_157)
.L_157:
        /*004c*/ 	.word	0x00000000
        /*0050*/ 	.short	0x0001
        /*0052*/ 	.short	0x0008
        /*0054*/ 	.byte	0x00, 0xf5, 0x21, 0x00


	//----- nvinfo : EIATTR_KPARAM_INFO
	.align		4
.L_158:
        /*0058*/ 	.byte	0x04, 0x17
        /*005a*/ 	.short	(.L_160 - .L_159)
.L_159:
        /*005c*/ 	.word	0x00000000
        /*0060*/ 	.short	0x0000
        /*0062*/ 	.short	0x0000
        /*0064*/ 	.byte	0x00, 0xf0, 0x21, 0x00


	//----- nvinfo : EIATTR_SPARSE_MMA_MASK
	.align		4
.L_160:
        /*0068*/ 	.byte	0x03, 0x50
        /*006a*/ 	.short	0x0000


	//----- nvinfo : EIATTR_MAXREG_COUNT
	.align		4
        /*006c*/ 	.byte	0x03, 0x1b
        /*006e*/ 	.short	0x0080


	//----- nvinfo : EIATTR_NUM_BARRIERS
	.align		4
        /*0070*/ 	.byte	0x02, 0x4c
        /*0072*/ 	.byte	0x01
	.zero		1


	//----- nvinfo : EIATTR_MERCURY_ISA_VERSION
	.align		4
        /*0074*/ 	.byte	0x03, 0x5f
        /*0076*/ 	.short	0x0101


	//----- nvinfo : EIATTR_COOP_GROUP_MASK_REGIDS
	.align		4
        /*0078*/ 	.byte	0x04, 0x29
        /*007a*/ 	.short	(.L_162 - .L_161)


	//   ....[0]....
.L_161:
        /*007c*/ 	.word	0xffffffff


	//   ....[1]....
        /*0080*/ 	.word	0xffffffff


	//   ....[2]....
        /*0084*/ 	.word	0xffffffff


	//   ....[3]....
        /*0088*/ 	.word	0xffffffff


	//   ....[4]....
        /*008c*/ 	.word	0xffffffff


	//   ....[5]....
        /*0090*/ 	.word	0xffffffff


	//   ....[6]....
        /*0094*/ 	.word	0xffffffff


	//   ....[7]....
        /*0098*/ 	.word	0xffffffff


	//   ....[8]....
        /*009c*/ 	.word	0xffffffff


	//   ....[9]....
        /*00a0*/ 	.word	0xffffffff


	//   ....[10]....
        /*00a4*/ 	.word	0xffffffff


	//   ....[11]....
        /*00a8*/ 	.word	0xffffffff


	//   ....[12]....
        /*00ac*/ 	.word	0xffffffff


	//   ....[13]....
        /*00b0*/ 	.word	0xffffffff


	//   ....[14]....
        /*00b4*/ 	.word	0xffffffff


	//   ....[15]....
        /*00b8*/ 	.word	0xffffffff


	//   ....[16]....
        /*00bc*/ 	.word	0xffffffff


	//   ....[17]....
        /*00c0*/ 	.word	0xffffffff


	//   ....[18]....
        /*00c4*/ 	.word	0xffffffff


	//   ....[19]....
        /*00c8*/ 	.word	0xffffffff


	//   ....[20]....
        /*00cc*/ 	.word	0xffffffff


	//   ....[21]....
        /*00d0*/ 	.word	0xffffffff


	//   ....[22]....
        /*00d4*/ 	.word	0xffffffff


	//   ....[23]....
        /*00d8*/ 	.word	0xffffffff


	//   ....[24]....
        /*00dc*/ 	.word	0xffffffff


	//   ....[25]....
        /*00e0*/ 	.word	0xffffffff


	//   ....[26]....
        /*00e4*/ 	.word	0xffffffff


	//   ....[27]....
        /*00e8*/ 	.word	0xffffffff


	//   ....[28]....
        /*00ec*/ 	.word	0xffffffff


	//   ....[29]....
        /*00f0*/ 	.word	0xffffffff


	//----- nvinfo : EIATTR_COOP_GROUP_INSTR_OFFSETS
	.align		4
.L_162:
        /*00f4*/ 	.byte	0x04, 0x28
        /*00f6*/ 	.short	(.L_164 - .L_163)


	//   ....[0]....
.L_163:
        /*00f8*/ 	.word	0x00000ee0


	//   ....[1]....
        /*00fc*/ 	.word	0x00000ef0


	//   ....[2]....
        /*0100*/ 	.word	0x00000f60


	//   ....[3]....
        /*0104*/ 	.word	0x00000f80


	//   ....[4]....
        /*0108*/ 	.word	0x00000ff0


	//   ....[5]....
        /*010c*/ 	.word	0x00001000


	//   ....[6]....
        /*0110*/ 	.word	0x00001050


	//   ....[7]....
        /*0114*/ 	.word	0x00001070


	//   ....[8]....
        /*0118*/ 	.word	0x000010e0


	//   ....[9]....
        /*011c*/ 	.word	0x000010f0


	//   ....[10]....
        /*0120*/ 	.word	0x00001390


	//   ....[11]....
        /*0124*/ 	.word	0x000013a0


	//   ....[12]....
        /*0128*/ 	.word	0x00001420


	//   ....[13]....
        /*012c*/ 	.word	0x00001440


	//   ....[14]....
        /*0130*/ 	.word	0x000014a0


	//   ....[15]....
        /*0134*/ 	.word	0x000014d0


	//   ....[16]....
        /*0138*/ 	.word	0x00001520


	//   ....[17]....
        /*013c*/ 	.word	0x00001540


	//   ....[18]....
        /*0140*/ 	.word	0x000015a0


	//   ....[19]....
        /*0144*/ 	.word	0x000015d0


	//   ....[20]....
        /*0148*/ 	.word	0x00002fd0


	//   ....[21]....
        /*014c*/ 	.word	0x00002fe0


	//   ....[22]....
        /*0150*/ 	.word	0x00003050


	//   ....[23]....
        /*0154*/ 	.word	0x00003070


	//   ....[24]....
        /*0158*/ 	.word	0x000030e0


	//   ....[25]....
        /*015c*/ 	.word	0x000030f0


	//   ....[26]....
        /*0160*/ 	.word	0x00003140


	//   ....[27]....
        /*0164*/ 	.word	0x00003160


	//   ....[28]....
        /*0168*/ 	.word	0x000031d0


	//   ....[29]....
        /*016c*/ 	.word	0x000031e0


	//----- nvinfo : EIATTR_VRC_CTA_INIT_COUNT
	.align		4
.L_164:
        /*0170*/ 	.byte	0x02, 0x4a
	.zero		1
	.zero		1


	//----- nvinfo : EIATTR_EXIT_INSTR_OFFSETS
	.align		4
        /*0174*/ 	.byte	0x04, 0x1c
        /*0176*/ 	.short	(.L_166 - .L_165)


	//   ....[0]....
.L_165:
        /*0178*/ 	.word	0x00003410


	//   ....[1]....
        /*017c*/ 	.word	0x00003470


	//----- nvinfo : EIATTR_MAX_THREADS
	.align		4
.L_166:
        /*0180*/ 	.byte	0x04, 0x05
        /*0182*/ 	.short	(.L_168 - .L_167)
.L_167:
        /*0184*/ 	.word	0x00000200
        /*0188*/ 	.word	0x00000001
        /*018c*/ 	.word	0x00000001


	//----- nvinfo : EIATTR_CRS_STACK_SIZE
	.align		4
.L_168:
        /*0190*/ 	.byte	0x04, 0x1e
        /*0192*/ 	.short	(.L_170 - .L_169)
.L_169:
        /*0194*/ 	.word	0x00000000


	//----- nvinfo : EIATTR_CBANK_PARAM_SIZE
	.align		4
.L_170:
        /*0198*/ 	.byte	0x03, 0x19
        /*019a*/ 	.short	0x0062


	//----- nvinfo : EIATTR_PARAM_CBANK
	.align		4
        /*019c*/ 	.byte	0x04, 0x0a
        /*019e*/ 	.short	(.L_172 - .L_171)
	.align		4
.L_171:
        /*01a0*/ 	.word	index@(.nv.constant0._ZN3cub18CUB_300001_SM_10006detail6reduce18DeviceReduceKernelINS2_10policy_hubIdyN4cuda3std3__44plusIdEEE10Policy1000EN6thrust24THRUST_300001_SM_1000_NS6detail15normal_iteratorINSD_10device_ptrIdEEEEyS9_d16greater_than_oneEEvT0_PT3_T1_NS0_13GridEvenShareISN_EET2_T4_)
        /*01a4*/ 	.short	0x0380
        /*01a6*/ 	.short	0x0062


	//----- nvinfo : EIATTR_SW_WAR
	.align		4
.L_172:
        /*01a8*/ 	.byte	0x04, 0x36
        /*01aa*/ 	.short	(.L_174 - .L_173)
.L_173:
        /*01ac*/ 	.word	0x00000008
.L_174:


//--------------------- .nv.info._ZN3cub18CUB_300001_SM_10006detail6reduce28DeviceReduceSingleTileKernelINS2_10policy_hubIdyN4cuda3std3__44plusIdEEE10Policy1000EN6thrust24THRUST_300001_SM_1000_NS6detail15normal_iteratorINSD_10device_ptrIdEEEEPiyS9_id16greater_than_oneEEvT0_T1_T2_T3_T4_T6_ --------------------------
	.section	.nv.info._ZN3cub18CUB_300001_SM_10006detail6reduce28DeviceReduceSingleTileKernelINS2_10policy_hubIdyN4cuda3std3__44plusIdEEE10Policy1000EN6thrust24THRUST_300001_SM_1000_NS6detail15normal_iteratorINSD_10device_ptrIdEEEEPiyS9_id16greater_than_oneEEvT0_T1_T2_T3_T4_T6_,"",@"SHT_CUDA_INFO"
	.sectionflags	@""
	.align	4


	//----- nvinfo : EIATTR_CUDA_API_VERSION
	.align		4
        /*0000*/ 	.byte	0x04, 0x37
        /*0002*/ 	.short	(.L_176 - .L_175)
.L_175:
        /*0004*/ 	.word	0x00000082


	//----- nvinfo : EIATTR_KPARAM_INFO
	.align		4
.L_176:
        /*0008*/ 	.byte	0x04, 0x17
        /*000a*/ 	.short	(.L_178 - .L_177)
.L_177:
        /*000c*/ 	.word	0x00000000
        /*0010*/ 	.short	0x0005
        /*0012*/ 	.short	0x0020
        /*0014*/ 	.byte	0x00, 0xf0, 0x05, 0x00


	//----- nvinfo : EIATTR_KPARAM_INFO
	.align		4
.L_178:
        /*0018*/ 	.byte	0x04, 0x17
        /*001a*/ 	.short	(.L_180 - .L_179)
.L_179:
        /*001c*/ 	.word	0x00000000
        /*0020*/ 	.short	0x0004
        /*0022*/ 	.short	0x001c
        /*0024*/ 	.byte	0x00, 0xf0, 0x11, 0x00


	//----- nvinfo : EIATTR_KPARAM_INFO
	.align		4
.L_180:
        /*0028*/ 	.byte	0x04, 0x17
        /*002a*/ 	.short	(.L_182 - .L_181)
.L_181:
        /*002c*/ 	.word	0x00000000
        /*0030*/ 	.short	0x0003
        /*0032*/ 	.short	0x0018
        /*0034*/ 	.byte	0x00, 0xf0, 0x05, 0x00


	//----- nvinfo : EIATTR_KPARAM_INFO
	.align		4
.L_182:
        /*0038*/ 	.byte	0x04, 0x17
        /*003a*/ 	.short	(.L_184 - .L_183)
.L_183:
        /*003c*/ 	.word	0x00000000
        /*0040*/ 	.short	0x0002
        /*0042*/ 	.short	0x0010
        /*0044*/ 	.byte	0x00, 0xf0, 0x21, 0x00


	//----- nvinfo : EIATTR_KPARAM_INFO
	.align		4
.L_184:
        /*0048*/ 	.byte	0x04, 0x17
        /*004a*/ 	.short	(.L_186 - .L_185)
.L_185:
        /*004c*/ 	.word	0x00000000
        /*0050*/ 	.short	0x0001
        /*0052*/ 	.short	0x0008
        /*0054*/ 	.byte	0x00, 0xf5, 0x21, 0x00


	//----- nvinfo : EIATTR_KPARAM_INFO
	.align		4
.L_186:
        /*0058*/ 	.byte	0x04, 0x17
        /*005a*/ 	.short	(.L_188 - .L_187)
.L_187:
        /*005c*/ 	.word	0x00000000
        /*0060*/ 	.short	0x0000
        /*0062*/ 	.short	0x0000
        /*0064*/ 	.byte	0x00, 0xf0, 0x21, 0x00


	//----- nvinfo : EIATTR_SPARSE_MMA_MASK
	.align		4
.L_188:
        /*0068*/ 	.byte	0x03, 0x50
        /*006a*/ 	.short	0x0000


	//----- nvinfo : EIATTR_MAXREG_COUNT
	.align		4
        /*006c*/ 	.byte	0x03, 0x1b
        /*006e*/ 	.short	0x0080


	//----- nvinfo : EIATTR_NUM_BARRIERS
	.align		4
        /*0070*/ 	.byte	0x02, 0x4c
        /*0072*/ 	.byte	0x01
	.zero		1


	//----- nvinfo : EIATTR_MERCURY_ISA_VERSION
	.align		4
        /*0074*/ 	.byte	0x03, 0x5f
        /*0076*/ 	.short	0x0101


	//----- nvinfo : EIATTR_COOP_GROUP_MASK_REGIDS
	.align		4
        /*0078*/ 	.byte	0x04, 0x29
        /*007a*/ 	.short	(.L_190 - .L_189)


	//   ....[0]....
.L_189:
        /*007c*/ 	.word	0xffffffff


	//   ....[1]....
        /*0080*/ 	.word	0xffffffff


	//   ....[2]....
        /*0084*/ 	.word	0xffffffff


	//   ....[3]....
        /*0088*/ 	.word	0xffffffff


	//   ....[4]....
        /*008c*/ 	.word	0xffffffff


	//   ....[5]....
        /*0090*/ 	.word	0xffffffff


	//   ....[6]....
        /*0094*/ 	.word	0xffffffff


	//   ....[7]....
        /*0098*/ 	.word	0xffffffff


	//   ....[8]....
        /*009c*/ 	.word	0xffffffff


	//   ....[9]....
        /*00a0*/ 	.word	0xffffffff


	//   ....[10]....
        /*00a4*/ 	.word	0xffffffff


	//   ....[11]....
        /*00a8*/ 	.word	0xffffffff


	//   ....[12]....
        /*00ac*/ 	.word	0xffffffff


	//   ....[13]....
        /*00b0*/ 	.word	0xffffffff


	//   ....[14]....
        /*00b4*/ 	.word	0xffffffff


	//   ....[15]....
        /*00b8*/ 	.word	0xffffffff


	//   ....[16]....
        /*00bc*/ 	.word	0xffffffff


	//   ....[17]....
        /*00c0*/ 	.word	0xffffffff


	//   ....[18]....
        /*00c4*/ 	.word	0xffffffff


	//   ....[19]....
        /*00c8*/ 	.word	0xffffffff


	//   ....[20]....
        /*00cc*/ 	.word	0xffffffff


	//   ....[21]....
        /*00d0*/ 	.word	0xffffffff


	//   ....[22]....
        /*00d4*/ 	.word	0xffffffff


	//   ....[23]....
        /*00d8*/ 	.word	0xffffffff


	//   ....[24]....
        /*00dc*/ 	.word	0xffffffff


	//   ....[25]....
        /*00e0*/ 	.word	0xffffffff


	//   ....[26]....
        /*00e4*/ 	.word	0xffffffff


	//   ....[27]....
        /*00e8*/ 	.word	0xffffffff


	//   ....[28]....
        /*00ec*/ 	.word	0xffffffff


	//   ....[29]....
        /*00f0*/ 	.word	0xffffffff


	//----- nvinfo : EIATTR_COOP_GROUP_INSTR_OFFSETS
	.align		4
.L_190:
        /*00f4*/ 	.byte	0x04, 0x28
        /*00f6*/ 	.short	(.L_192 - .L_191)


	//   ....[0]....
.L_191:
        /*00f8*/ 	.word	0x00000e70


	//   ....[1]....
        /*00fc*/ 	.word	0x00000e80


	//   ....[2]....
        /*0100*/ 	.word	0x00000ef0


	//   ....[3]....
        /*0104*/ 	.word	0x00000f20


	//   ....[4]....
        /*0108*/ 	.word	0x00000f90


	//   ....[5]....
        /*010c*/ 	.word	0x00000fa0


	//   ....[6]....
        /*0110*/ 	.word	0x00000ff0


	//   ....[7]....
        /*0114*/ 	.word	0x00001010


	//   ....[8]....
        /*0118*/ 	.word	0x00001070


	//   ....[9]....
        /*011c*/ 	.word	0x00001080


	//   ....[10]....
        /*0120*/ 	.word	0x00001320


	//   ....[11]....
        /*0124*/ 	.word	0x00001330


	//   ....[12]....
        /*0128*/ 	.word	0x000013c0


	//   ....[13]....
        /*012c*/ 	.word	0x000013e0


	//   ....[14]....
        /*0130*/ 	.word	0x00001430


	//   ....[15]....
        /*0134*/ 	.word	0x00001450


	//   ....[16]....
        /*0138*/ 	.word	0x000014a0


	//   ....[17]....
        /*013c*/ 	.word	0x000014d0


	//   ....[18]....
        /*0140*/ 	.word	0x00001530


	//   ....[19]....
        /*0144*/ 	.word	0x00001560


	//   ....[20]....
        /*0148*/ 	.word	0x00002e80


	//   ....[21]....
        /*014c*/ 	.word	0x00002e90


	//   ....[22]....
        /*0150*/ 	.word	0x00002f00


	//   ....[23]....
        /*0154*/ 	.word	0x00002f10


	//   ....[24]....
        /*0158*/ 	.word	0x00002f70


	//   ....[25]....
        /*015c*/ 	.word	0x00002f80


	//   ....[26]....
        /*0160*/ 	.word	0x00002fd0


	//   ....[27]....
        /*0164*/ 	.word	0x00003000


	//   ....[28]....
        /*0168*/ 	.word	0x00003080


	//   ....[29]....
        /*016c*/ 	.word	0x00003090


	//----- nvinfo : EIATTR_VRC_CTA_INIT_COUNT
	.align		4
.L_192:
        /*0170*/ 	.byte	0x02, 0x4a
	.zero		1
	.zero		1


	//----- nvinfo : EIATTR_EXIT_INSTR_OFFSETS
	.align		4
        /*0174*/ 	.byte	0x04, 0x1c
        /*0176*/ 	.short	(.L_194 - .L_193)


	//   ....[0]....
.L_193:
        /*0178*/ 	.word	0x000000a0


	//   ....[1]....
        /*017c*/ 	.word	0x000000e0


	//   ....[2]....
        /*0180*/ 	.word	0x000032c0


	//   ....[3]....
        /*0184*/ 	.word	0x00003330


	//----- nvinfo : EIATTR_MAX_THREADS
	.align		4
.L_194:
        /*0188*/ 	.byte	0x04, 0x05
        /*018a*/ 	.short	(.L_196 - .L_195)
.L_195:
        /*018c*/ 	.word	0x00000200
        /*0190*/ 	.word	0x00000001
        /*0194*/ 	.word	0x00000001


	//----- nvinfo : EIATTR_CRS_STACK_SIZE
	.align		4
.L_196:
        /*0198*/ 	.byte	0x04, 0x1e
        /*019a*/ 	.short	(.L_198 - .L_197)
.L_197:
        /*019c*/ 	.word	0x00000000


	//----- nvinfo : EIATTR_CBANK_PARAM_SIZE
	.align		4
.L_198:
        /*01a0*/ 	.byte	0x03, 0x19
        /*01a2*/ 	.short	0x0021


	//----- nvinfo : EIATTR_PARAM_CBANK
	.align		4
        /*01a4*/ 	.byte	0x04, 0x0a
        /*01a6*/ 	.short	(.L_200 - .L_199)
	.align		4
.L_199:
        /*01a8*/ 	.word	index@(.nv.constant0._ZN3cub18CUB_300001_SM_10006detail6reduce28DeviceReduceSingleTileKernelINS2_10policy_hubIdyN4cuda3std3__44plusIdEEE10Policy1000EN6thrust24THRUST_300001_SM_1000_NS6detail15normal_iteratorINSD_10device_ptrIdEEEEPiyS9_id16greater_than_oneEEvT0_T1_T2_T3_T4_T6_)
        /*01ac*/ 	.short	0x0380
        /*01ae*/ 	.short	0x0021


	//----- nvinfo : EIATTR_SW_WAR
	.align		4
.L_200:
        /*01b0*/ 	.byte	0x04, 0x36
        /*01b2*/ 	.short	(.L_202 - .L_201)
.L_201:
        /*01b4*/ 	.word	0x00000008
.L_202:


//--------------------- .nv.info._ZN3cub18CUB_300001_SM_10006detail6reduce28DeviceReduceSingleTileKernelINS2_10policy_hubIdjN4cuda3std3__44plusIdEEE10Policy1000EPdPiiS9_idNS7_10__identityEEEvT0_T1_T2_T3_T4_T6_ --------------------------
	.section	.nv.info._ZN3cub18CUB_300001_SM_10006detail6reduce28DeviceReduceSingleTileKernelINS2_10policy_hubIdjN4cuda3std3__44plusIdEEE10Policy1000EPdPiiS9_idNS7_10__identityEEEvT0_T1_T2_T3_T4_T6_,"",@"SHT_CUDA_INFO"
	.sectionflags	@""
	.align	4


	//----- nvinfo : EIATTR_CUDA_API_VERSION
	.align		4
        /*0000*/ 	.byte	0x04, 0x37
        /*0002*/ 	.short	(.L_204 - .L_203)
.L_203:
        /*0004*/ 	.word	0x00000082


	//----- nvinfo : EIATTR_KPARAM_INFO
	.align		4
.L_204:
        /*0008*/ 	.byte	0x04, 0x17
        /*000a*/ 	.short	(.L_206 - .L_205)
.L_205:
        /*000c*/ 	.word	0x00000000
        /*0010*/ 	.short	0x0005
        /*0012*/ 	.short	0x001c
        /*0014*/ 	.byte	0x00, 0xf0, 0x05, 0x00


	//----- nvinfo : EIATTR_KPARAM_INFO
	.align		4
.L_206:
        /*0018*/ 	.byte	0x04, 0x17
        /*001a*/ 	.short	(.L_208 - .L_207)
.L_207:
        /*001c*/ 	.word	0x00000000
        /*0020*/ 	.short	0x0004
        /*0022*/ 	.short	0x0018
        /*0024*/ 	.byte	0x00, 0xf0, 0x11, 0x00


	//----- nvinfo : EIATTR_KPARAM_INFO
	.align		4
.L_208:
        /*0028*/ 	.byte	0x04, 0x17
        /*002a*/ 	.short	(.L_210 - .L_209)
.L_209:
        /*002c*/ 	.word	0x00000000
        /*0030*/ 	.short	0x0003
        /*0032*/ 	.short	0x0014
        /*0034*/ 	.byte	0x00, 0xf0, 0x05, 0x00


	//----- nvinfo : EIATTR_KPARAM_INFO
	.align		4
.L_210:
        /*0038*/ 	.byte	0x04, 0x17
        /*003a*/ 	.short	(.L_212 - .L_211)
.L_211:
        /*003c*/ 	.word	0x00000000
        /*0040*/ 	.short	0x0002
        /*0042*/ 	.short	0x0010
        /*0044*/ 	.byte	0x00, 0xf0, 0x11, 0x00


	//----- nvinfo : EIATTR_KPARAM_INFO
	.align		4
.L_212:
        /*0048*/ 	.byte	0x04, 0x17
        /*004a*/ 	.short	(.L_214 - .L_213)
.L_213:
        /*004c*/ 	.word	0x00000000
        /*0050*/ 	.short	0x0001
        /*0052*/ 	.short	0x0008
        /*0054*/ 	.byte	0x00, 0xf5, 0x21, 0x00


	//----- nvinfo : EIATTR_KPARAM_INFO
	.align		4
.L_214:
        /*0058*/ 	.byte	0x04, 0x17
        /*005a*/ 	.short	(.L_216 - .L_215)
.L_215:
        /*005c*/ 	.word	0x00000000
        /*0060*/ 	.short	0x0000
        /*0062*/ 	.short	0x0000
        /*0064*/ 	.byte	0x00, 0xf5, 0x21, 0x00


	//----- nvinfo : EIATTR_SPARSE_MMA_MASK
	.align		4
.L_216:
        /*0068*/ 	.byte	0x03, 0x50
        /*006a*/ 	.short	0x0000


	//----- nvinfo : EIATTR_MAXREG_COUNT
	.align		4
        /*006c*/ 	.byte	0x03, 0x1b
        /*006e*/ 	.short	0x0060


	//----- nvinfo : EIATTR_NUM_BARRIERS
	.align		4
        /*0070*/ 	.byte	0x02, 0x4c
        /*0072*/ 	.byte	0x01
	.zero		1


	//----- nvinfo : EIATTR_MERCURY_ISA_VERSION
	.align		4
        /*0074*/ 	.byte	0x03, 0x5f
        /*0076*/ 	.short	0x0101


	//----- nvinfo : EIATTR_COOP_GROUP_MASK_REGIDS
	.align		4
        /*0078*/ 	.byte	0x04, 0x29
        /*007a*/ 	.short	(.L_218 - .L_217)


	//   ....[0]....
.L_217:
        /*007c*/ 	.word	0xffffffff


	//   ....[1]....
        /*0080*/ 	.word	0xffffffff


	//   ....[2]....
        /*0084*/ 	.word	0xffffffff


	//   ....[3]....
        /*0088*/ 	.word	0xffffffff


	//   ....[4]....
        /*008c*/ 	.word	0xffffffff


	//   ....[5]....
        /*0090*/ 	.word	0xffffffff


	//   ....[6]....
        /*0094*/ 	.word	0xffffffff


	//   ....[7]....
        /*0098*/ 	.word	0xffffffff


	//   ....[8]....
        /*009c*/ 	.word	0xffffffff


	//   ....[9]....
        /*00a0*/ 	.word	0xffffffff


	//   ....[10]....
        /*00a4*/ 	.word	0xffffffff


	//   ....[11]....
        /*00a8*/ 	.word	0xffffffff


	//   ....[12]....
        /*00ac*/ 	.word	0xffffffff


	//   ....[13]....
        /*00b0*/ 	.word	0xffffffff


	//   ....[14]....
        /*00b4*/ 	.word	0xffffffff


	//   ....[15]....
        /*00b8*/ 	.word	0xffffffff


	//   ....[16]....
        /*00bc*/ 	.word	0xffffffff


	//   ....[17]....
        /*00c0*/ 	.word	0xffffffff


	//   ....[18]....
        /*00c4*/ 	.word	0xffffffff


	//   ....[19]....
        /*00c8*/ 	.word	0xffffffff


	//   ....[20]....
        /*00cc*/ 	.word	0xffffffff


	//   ....[21]....
        /*00d0*/ 	.word	0xffffffff


	//   ....[22]....
        /*00d4*/ 	.word	0xffffffff


	//   ....[23]....
        /*00d8*/ 	.word	0xffffffff


	//   ....[24]....
        /*00dc*/ 	.word	0xffffffff


	//   ....[25]....
        /*00e0*/ 	.word	0xffffffff


	//   ....[26]....
        /*00e4*/ 	.word	0xffffffff


	//   ....[27]....
        /*00e8*/ 	.word	0xffffffff


	//   ....[28]....
        /*00ec*/ 	.word	0xffffffff


	//   ....[29]....
        /*00f0*/ 	.word	0xffffffff


	//----- nvinfo : EIATTR_COOP_GROUP_INSTR_OFFSETS
	.align		4
.L_218:
        /*00f4*/ 	.byte	0x04, 0x28
        /*00f6*/ 	.short	(.L_220 - .L_219)


	//   ....[0]....
.L_219:
        /*00f8*/ 	.word	0x00000980


	//   ....[1]....
        /*00fc*/ 	.word	0x00000990


	//   ....[2]....
        /*0100*/ 	.word	0x00000a00


	//   ....[3]....
        /*0104*/ 	.word	0x00000a30


	//   ....[4]....
        /*0108*/ 	.word	0x00000aa0


	//   ....[5]....
        /*010c*/ 	.word	0x00000ab0


	//   ....[6]....
        /*0110*/ 	.word	0x00000b00


	//   ....[7]....
        /*0114*/ 	.word	0x00000b10


	//   ....[8]....
        /*0118*/ 	.word	0x00000b60


	//   ....[9]....
        /*011c*/ 	.word	0x00000b80


	//   ....[10]....
        /*0120*/ 	.word	0x00000e90


	//   ....[11]....
        /*0124*/ 	.word	0x00000ea0


	//   ....[12]....
        /*0128*/ 	.word	0x00000f30


	//   ....[13]....
        /*012c*/ 	.word	0x00000f50


	//   ....[14]....
        /*0130*/ 	.word	0x00000fa0


	//   ....[15]....
        /*0134*/ 	.word	0x00000fc0


	//   ....[16]....
        /*0138*/ 	.word	0x00001010


	//   ....[17]....
        /*013c*/ 	.word	0x00001040


	//   ....[18]....
        /*0140*/ 	.word	0x000010a0


	//   ....[19]....
        /*0144*/ 	.word	0x000010d0


	//   ....[20]....
        /*0148*/ 	.word	0x000022b0


	//   ....[21]....
        /*014c*/ 	.word	0x000022c0


	//   ....[22]....
        /*0150*/ 	.word	0x00002330


	//   ....[23]....
        /*0154*/ 	.word	0x00002340


	//   ....[24]....
        /*0158*/ 	.word	0x000023a0


	//   ....[25]....
        /*015c*/ 	.word	0x000023d0


	//   ....[26]....
        /*0160*/ 	.word	0x00002450


	//   ....[27]....
        /*0164*/ 	.word	0x00002460


	//   ....[28]....
        /*0168*/ 	.word	0x000024b0


	//   ....[29]....
        /*016c*/ 	.word	0x000024c0


	//----- nvinfo : EIATTR_VRC_CTA_INIT_COUNT
	.align		4
.L_220:
        /*0170*/ 	.byte	0x02, 0x4a
	.zero		1
	.zero		1


	//----- nvinfo : EIATTR_EXIT_INSTR_OFFSETS
	.align		4
        /*0174*/ 	.byte	0x04, 0x1c
        /*0176*/ 	.short	(.L_222 - .L_221)


	//   ....[0]....
.L_221:
        /*0178*/ 	.word	0x00000080


	//   ....[1]....
        /*017c*/ 	.word	0x000000c0


	//   ....[2]....
        /*0180*/ 	.word	0x00002750


	//   ....[3]....
        /*0184*/ 	.word	0x000027c0


	//----- nvinfo : EIATTR_MAX_THREADS
	.align		4
.L_222:
        /*0188*/ 	.byte	0x04, 0x05
        /*018a*/ 	.short	(.L_224 - .L_223)
.L_223:
        /*018c*/ 	.word	0x00000280
        /*0190*/ 	.word	0x00000001
        /*0194*/ 	.word	0x00000001


	//----- nvinfo : EIATTR_CRS_STACK_SIZE
	.align		4
.L_224:
        /*0198*/ 	.byte	0x04, 0x1e
        /*019a*/ 	.short	(.L_226 - .L_225)
.L_225:
        /*019c*/ 	.word	0x00000000


	//----- nvinfo : EIATTR_CBANK_PARAM_SIZE
	.align		4
.L_226:
        /*01a0*/ 	.byte	0x03, 0x19
        /*01a2*/ 	.short	0x001d


	//----- nvinfo : EIATTR_PARAM_CBANK
	.align		4
        /*01a4*/ 	.byte	0x04, 0x0a
        /*01a6*/ 	.short	(.L_228 - .L_227)
	.align		4
.L_227:
        /*01a8*/ 	.word	index@(.nv.constant0._ZN3cub18CUB_300001_SM_10006detail6reduce28DeviceReduceSingleTileKernelINS2_10policy_hubIdjN4cuda3std3__44plusIdEEE10Policy1000EPdPiiS9_idNS7_10__identityEEEvT0_T1_T2_T3_T4_T6_)
        /*01ac*/ 	.short	0x0380
        /*01ae*/ 	.short	0x001d


	//----- nvinfo : EIATTR_SW_WAR
	.align		4
.L_228:
        /*01b0*/ 	.byte	0x04, 0x36
        /*01b2*/ 	.short	(.L_230 - .L_229)
.L_229:
        /*01b4*/ 	.word	0x00000008
.L_230:


//--------------------- .nv.info._ZN3cub18CUB_300001_SM_10006detail6reduce18DeviceReduceKernelINS2_10policy_hubIdjN4cuda3std3__44plusIdEEE10Policy1000EN6thrust24THRUST_300001_SM_1000_NS6detail15normal_iteratorINSD_10device_ptrIdEEEEjS9_d16greater_than_oneEEvT0_PT3_T1_NS0_13GridEvenShareISN_EET2_T4_ --------------------------
	.section	.nv.info._ZN3cub18CUB_300001_SM_10006detail6reduce18DeviceReduceKernelINS2_10policy_hubIdjN4cuda3std3__44plusIdEEE10Policy1000EN6thrust24THRUST_300001_SM_1000_NS6detail15normal_iteratorINSD_10device_ptrIdEEEEjS9_d16greater_than_oneEEvT0_PT3_T1_NS0_13GridEvenShareISN_EET2_T4_,"",@"SHT_CUDA_INFO"
	.sectionflags	@""
	.align	4


	//----- nvinfo : EIATTR_CUDA_API_VERSION
	.align		4
        /*0000*/ 	.byte	0x04, 0x37
        /*0002*/ 	.short	(.L_232 - .L_231)
.L_231:
        /*0004*/ 	.word	0x00000082


	//----- nvinfo : EIATTR_KPARAM_INFO
	.align		4
.L_232:
        /*0008*/ 	.byte	0x04, 0x17
        /*000a*/ 	.short	(.L_234 - .L_233)
.L_233:
        /*000c*/ 	.word	0x00000000
        /*0010*/ 	.short	0x0005
        /*0012*/ 	.short	0x003d
        /*0014*/ 	.byte	0x00, 0xf0, 0x05, 0x00


	//----- nvinfo : EIATTR_KPARAM_INFO
	.align		4
.L_234:
        /*0018*/ 	.byte	0x04, 0x17
        /*001a*/ 	.short	(.L_236 - .L_235)
.L_235:
        /*001c*/ 	.word	0x00000000
        /*0020*/ 	.short	0x0004
        /*0022*/ 	.short	0x003c
        /*0024*/ 	.byte	0x00, 0xf0, 0x05, 0x00


	//----- nvinfo : EIATTR_KPARAM_INFO
	.align		4
.L_236:
        /*0028*/ 	.byte	0x04, 0x17
        /*002a*/ 	.short	(.L_238 - .L_237)
.L_237:
        /*002c*/ 	.word	0x00000000
        /*0030*/ 	.short	0x0003
        /*0032*/ 	.short	0x0014
        /*0034*/ 	.byte	0x00, 0xf0, 0xa1, 0x00


	//----- nvinfo : EIATTR_KPARAM_INFO
	.align		4
.L_238:
        /*0038*/ 	.byte	0x04, 0x17
        /*003a*/ 	.short	(.L_240 - .L_239)
.L_239:
        /*003c*/ 	.word	0x00000000
        /*0040*/ 	.short	0x0002
        /*0042*/ 	.short	0x0010
        /*0044*/ 	.byte	0x00, 0xf0, 0x11, 0x00


	//----- nvinfo : EIATTR_KPARAM_INFO
	.align		4
.L_240:
        /*0048*/ 	.byte	0x04, 0x17
        /*004a*/ 	.short	(.L_242 - .L_241)
.L_241:
        /*004c*/ 	.word	0x00000000
        /*0050*/ 	.short	0x0001
        /*0052*/ 	.short	0x0008
        /*0054*/ 	.byte	0x00, 0xf5, 0x21, 0x00


	//----- nvinfo : EIATTR_KPARAM_INFO
	.align		4
.L_242:
        /*0058*/ 	.byte	0x04, 0x17
        /*005a*/ 	.short	(.L_244 - .L_243)
.L_243:
        /*005c*/ 	.word	0x00000000
        /*0060*/ 	.short	0x0000
        /*0062*/ 	.short	0x0000
        /*0064*/ 	.byte	0x00, 0xf0, 0x21, 0x00


	//----- nvinfo : EIATTR_SPARSE_MMA_MASK
	.align		4
.L_244:
        /*0068*/ 	.byte	0x03, 0x50
        /*006a*/ 	.short	0x0000


	//----- nvinfo : EIATTR_MAXREG_COUNT
	.align		4
        /*006c*/ 	.byte	0x03, 0x1b
        /*006e*/ 	.short	0x0060


	//----- nvinfo : EIATTR_NUM_BARRIERS
	.align		4
        /*0070*/ 	.byte	0x02, 0x4c
        /*0072*/ 	.byte	0x01
	.zero		1


	//----- nvinfo : EIATTR_MERCURY_ISA_VERSION
	.align		4
        /*0074*/ 	.byte	0x03, 0x5f
        /*0076*/ 	.short	0x0101


	//----- nvinfo : EIATTR_COOP_GROUP_MASK_REGIDS
	.align		4
        /*0078*/ 	.byte	0x04, 0x29
        /*007a*/ 	.short	(.L_246 - .L_245)


	//   ....[0]....
.L_245:
        /*007c*/ 	.word	0xffffffff


	//   ....[1]....
        /*0080*/ 	.word	0xffffffff


	//   ....[2]....
        /*0084*/ 	.word	0xffffffff


	//   ....[3]....
        /*0088*/ 	.word	0xffffffff


	//   ....[4]....
        /*008c*/ 	.word	0xffffffff


	//   ....[5]....
        /*0090*/ 	.word	0xffffffff


	//   ....[6]....
        /*0094*/ 	.word	0xffffffff


	//   ....[7]....
        /*0098*/ 	.word	0xffffffff


	//   ....[8]....
        /*009c*/ 	.word	0xffffffff


	//   ....[9]....
        /*00a0*/ 	.word	0xffffffff


	//   ....[10]....
        /*00a4*/ 	.word	0xffffffff


	//   ....[11]....
        /*00a8*/ 	.word	0xffffffff


	//   ....[12]....
        /*00ac*/ 	.word	0xffffffff


	//   ....[13]....
        /*00b0*/ 	.word	0xffffffff


	//   ....[14]....
        /*00b4*/ 	.word	0xffffffff


	//   ....[15]....
        /*00b8*/ 	.word	0xffffffff


	//   ....[16]....
        /*00bc*/ 	.word	0xffffffff


	//   ....[17]....
        /*00c0*/ 	.word	0xffffffff


	//   ....[18]....
        /*00c4*/ 	.word	0xffffffff


	//   ....[19]....
        /*00c8*/ 	.word	0xffffffff


	//   ....[20]....
        /*00cc*/ 	.word	0xffffffff


	//   ....[21]....
        /*00d0*/ 	.word	0xffffffff


	//   ....[22]....
        /*00d4*/ 	.word	0xffffffff


	//   ....[23]....
        /*00d8*/ 	.word	0xffffffff


	//   ....[24]....
        /*00dc*/ 	.word	0xffffffff


	//   ....[25]....
        /*00e0*/ 	.word	0xffffffff


	//   ....[26]....
        /*00e4*/ 	.word	0xffffffff


	//   ....[27]....
        /*00e8*/ 	.word	0xffffffff


	//   ....[28]....
        /*00ec*/ 	.word	0xffffffff


	//   ....[29]....
        /*00f0*/ 	.word	0xffffffff


	//----- nvinfo : EIATTR_COOP_GROUP_INSTR_OFFSETS
	.align		4
.L_246:
        /*00f4*/ 	.byte	0x04, 0x28
        /*00f6*/ 	.short	(.L_248 - .L_247)


	//   ....[0]....
.L_247:
        /*00f8*/ 	.word	0x000010e0


	//   ....[1]....
        /*00fc*/ 	.word	0x000010f0


	//   ....[2]....
        /*0100*/ 	.word	0x00001160


	//   ....[3]....
        /*0104*/ 	.word	0x00001170


	//   ....[4]....
        /*0108*/ 	.word	0x000011d0


	//   ....[5]....
        /*010c*/ 	.word	0x000011e0


	//   ....[6]....
        /*0110*/ 	.word	0x00001230


	//   ....[7]....
        /*0114*/ 	.word	0x00001260


	//   ....[8]....
        /*0118*/ 	.word	0x000012b0


	//   ....[9]....
        /*011c*/ 	.word	0x000012e0


	//   ....[10]....
        /*0120*/ 	.word	0x000015f0


	//   ....[11]....
        /*0124*/ 	.word	0x00001600


	//   ....[12]....
        /*0128*/ 	.word	0x00001680


	//   ....[13]....
        /*012c*/ 	.word	0x000016b0


	//   ....[14]....
        /*0130*/ 	.word	0x00001700


	//   ....[15]....
        /*0134*/ 	.word	0x00001730


	//   ....[16]....
        /*0138*/ 	.word	0x00001780


	//   ....[17]....
        /*013c*/ 	.word	0x000017a0


	//   ....[18]....
        /*0140*/ 	.word	0x00001800


	//   ....[19]....
        /*0144*/ 	.word	0x00001830


	//   ....[20]....
        /*0148*/ 	.word	0x000034d0


	//   ....[21]....
        /*014c*/ 	.word	0x000034e0


	//   ....[22]....
        /*0150*/ 	.word	0x00003550


	//   ....[23]....
        /*0154*/ 	.word	0x00003560


	//   ....[24]....
        /*0158*/ 	.word	0x000035c0


	//   ....[25]....
        /*015c*/ 	.word	0x000035d0


	//   ....[26]....
        /*0160*/ 	.word	0x00003620


	//   ....[27]....
        /*0164*/ 	.word	0x00003650


	//   ....[28]....
        /*0168*/ 	.word	0x000036d0


	//   ....[29]....
        /*016c*/ 	.word	0x000036e0


	//----- nvinfo : EIATTR_VRC_CTA_INIT_COUNT
	.align		4
.L_248:
        /*0170*/ 	.byte	0x02, 0x4a
	.zero		1
	.zero		1


	//----- nvinfo : EIATTR_EXIT_INSTR_OFFSETS
	.align		4
        /*0174*/ 	.byte	0x04, 0x1c
        /*0176*/ 	.short	(.L_250 - .L_249)


	//   ....[0]....
.L_249:
        /*0178*/ 	.word	0x00003990


	//   ....[1]....
        /*017c*/ 	.word	0x000039d0


	//----- nvinfo : EIATTR_MAX_THREADS
	.align		4
.L_250:
        /*0180*/ 	.byte	0x04, 0x05
        /*0182*/ 	.short	(.L_252 - .L_251)
.L_251:
        /*0184*/ 	.word	0x00000280
        /*0188*/ 	.word	0x00000001
        /*018c*/ 	.word	0x00000001


	//----- nvinfo : EIATTR_CRS_STACK_SIZE
	.align		4
.L_252:
        /*0190*/ 	.byte	0x04, 0x1e
        /*0192*/ 	.short	(.L_254 - .L_253)
.L_253:
        /*0194*/ 	.word	0x00000000


	//----- nvinfo : EIATTR_CBANK_PARAM_SIZE
	.align		4
.L_254:
        /*0198*/ 	.byte	0x03, 0x19
        /*019a*/ 	.short	0x003e


	//----- nvinfo : EIATTR_PARAM_CBANK
	.align		4
        /*019c*/ 	.byte	0x04, 0x0a
        /*019e*/ 	.short	(.L_256 - .L_255)
	.align		4
.L_255:
        /*01a0*/ 	.word	index@(.nv.constant0._ZN3cub18CUB_300001_SM_10006detail6reduce18DeviceReduceKernelINS2_10policy_hubIdjN4cuda3std3__44plusIdEEE10Policy1000EN6thrust24THRUST_300001_SM_1000_NS6detail15normal_iteratorINSD_10device_ptrIdEEEEjS9_d16greater_than_oneEEvT0_PT3_T1_NS0_13GridEvenShareISN_EET2_T4_)
        /*01a4*/ 	.short	0x0380
        /*01a6*/ 	.short	0x003e


	//----- nvinfo : EIATTR_SW_WAR
	.align		4
.L_256:
        /*01a8*/ 	.byte	0x04, 0x36
        /*01aa*/ 	.short	(.L_258 - .L_257)
.L_257:
        /*01ac*/ 	.word	0x00000008
.L_258:


//--------------------- .nv.info._ZN3cub18CUB_300001_SM_10006detail6reduce28DeviceReduceSingleTileKernelINS2_10policy_hubIdjN4cuda3std3__44plusIdEEE10Policy1000EN6thrust24THRUST_300001_SM_1000_NS6detail15normal_iteratorINSD_10device_ptrIdEEEEPijS9_id16greater_than_oneEEvT0_T1_T2_T3_T4_T6_ --------------------------
	.section	.nv.info._ZN3cub18CUB_300001_SM_10006detail6reduce28DeviceReduceSingleTileKernelINS2_10policy_hubIdjN4cuda3std3__44plusIdEEE10Policy1000EN6thrust24THRUST_300001_SM_1000_NS6detail15normal_iteratorINSD_10device_ptrIdEEEEPijS9_id16greater_than_oneEEvT0_T1_T2_T3_T4_T6_,"",@"SHT_CUDA_INFO"
	.sectionflags	@""
	.align	4


	//----- nvinfo : EIATTR_CUDA_API_VERSION
	.align		4
        /*0000*/ 	.byte	0x04, 0x37
        /*0002*/ 	.short	(.L_260 - .L_259)
.L_259:
        /*0004*/ 	.word	0x00000082


	//----- nvinfo : EIATTR_KPARAM_INFO
	.align		4
.L_260:
        /*0008*/ 	.byte	0x04, 0x17
        /*000a*/ 	.short	(.L_262 - .L_261)
.L_261:
        /*000c*/ 	.word	0x00000000
        /*0010*/ 	.short	0x0005
        /*0012*/ 	.short	0x001c
        /*0014*/ 	.byte	0x00, 0xf0, 0x05, 0x00


	//----- nvinfo : EIATTR_KPARAM_INFO
	.align		4
.L_262:
        /*0018*/ 	.byte	0x04, 0x17
        /*001a*/ 	.short	(.L_264 - .L_263)
.L_263:
        /*001c*/ 	.word	0x00000000
        /*0020*/ 	.short	0x0004
        /*0022*/ 	.short	0x0018
        /*0024*/ 	.byte	0x00, 0xf0, 0x11, 0x00


	//----- nvinfo : EIATTR_KPARAM_INFO
	.align		4
.L_264:
        /*0028*/ 	.byte	0x04, 0x17
        /*002a*/ 	.short	(.L_266 - .L_265)
.L_265:
        /*002c*/ 	.word	0x00000000
        /*0030*/ 	.short	0x0003
        /*0032*/ 	.short	0x0014
        /*0034*/ 	.byte	0x00, 0xf0, 0x05, 0x00


	//----- nvinfo : EIATTR_KPARAM_INFO
	.align		4
.L_266:
        /*0038*/ 	.byte	0x04, 0x17
        /*003a*/ 	.short	(.L_268 - .L_267)
.L_267:
        /*003c*/ 	.word	0x00000000
        /*0040*/ 	.short	0x0002
        /*0042*/ 	.short	0x0010
        /*0044*/ 	.byte	0x00, 0xf0, 0x11, 0x00


	//----- nvinfo : EIATTR_KPARAM_INFO
	.align		4
.L_268:
        /*0048*/ 	.byte	0x04, 0x17
        /*004a*/ 	.short	(.L_270 - .L_269)
.L_269:
        /*004c*/ 	.word	0x00000000
        /*0050*/ 	.short	0x0001
        /*0052*/ 	.short	0x0008
        /*0054*/ 	.byte	0x00, 0xf5, 0x21, 0x00


	//----- nvinfo : EIATTR_KPARAM_INFO
	.align		4
.L_270:
        /*0058*/ 	.byte	0x04, 0x17
        /*005a*/ 	.short	(.L_272 - .L_271)
.L_271:
        /*005c*/ 	.word	0x00000000
        /*0060*/ 	.short	0x0000
        /*0062*/ 	.short	0x0000
        /*0064*/ 	.byte	0x00, 0xf0, 0x21, 0x00


	//----- nvinfo : EIATTR_SPARSE_MMA_MASK
	.align		4
.L_272:
        /*0068*/ 	.byte	0x03, 0x50
        /*006a*/ 	.short	0x0000


	//----- nvinfo : EIATTR_MAXREG_COUNT
	.align		4
        /*006c*/ 	.byte	0x03, 0x1b
        /*006e*/ 	.short	0x0060


	//----- nvinfo : EIATTR_NUM_BARRIERS
	.align		4
        /*0070*/ 	.byte	0x02, 0x4c
        /*0072*/ 	.byte	0x01
	.zero		1


	//----- nvinfo : EIATTR_MERCURY_ISA_VERSION
	.align		4
        /*0074*/ 	.byte	0x03, 0x5f
        /*0076*/ 	.short	0x0101


	//----- nvinfo : EIATTR_COOP_GROUP_MASK_REGIDS
	.align		4
        /*0078*/ 	.byte	0x04, 0x29
        /*007a*/ 	.short	(.L_274 - .L_273)


	//   ....[0]....
.L_273:
        /*007c*/ 	.word	0xffffffff


	//   ....[1]....
        /*0080*/ 	.word	0xffffffff


	//   ....[2]....
        /*0084*/ 	.word	0xffffffff


	//   ....[3]....
        /*0088*/ 	.word	0xffffffff


	//   ....[4]....
        /*008c*/ 	.word	0xffffffff


	//   ....[5]....
        /*0090*/ 	.word	0xffffffff


	//   ....[6]....
        /*0094*/ 	.word	0xffffffff


	//   ....[7]....
        /*0098*/ 	.word	0xffffffff


	//   ....[8]....
        /*009c*/ 	.word	0xffffffff


	//   ....[9]....
        /*00a0*/ 	.word	0xffffffff


	//   ....[10]....
        /*00a4*/ 	.word	0xffffffff


	//   ....[11]....
        /*00a8*/ 	.word	0xffffffff


	//   ....[12]....
        /*00ac*/ 	.word	0xffffffff


	//   ....[13]....
        /*00b0*/ 	.word	0xffffffff


	//   ....[14]....
        /*00b4*/ 	.word	0xffffffff


	//   ....[15]....
        /*00b8*/ 	.word	0xffffffff


	//   ....[16]....
        /*00bc*/ 	.word	0xffffffff


	//   ....[17]....
        /*00c0*/ 	.word	0xffffffff


	//   ....[18]....
        /*00c4*/ 	.word	0xffffffff


	//   ....[19]....
        /*00c8*/ 	.word	0xffffffff


	//   ....[20]....
        /*00cc*/ 	.word	0xffffffff


	//   ....[21]....
        /*00d0*/ 	.word	0xffffffff


	//   ....[22]....
        /*00d4*/ 	.word	0xffffffff


	//   ....[23]....
        /*00d8*/ 	.word	0xffffffff


	//   ....[24]....
        /*00dc*/ 	.word	0xffffffff


	//   ....[25]....
        /*00e0*/ 	.word	0xffffffff


	//   ....[26]....
        /*00e4*/ 	.word	0xffffffff


	//   ....[27]....
        /*00e8*/ 	.word	0xffffffff


	//   ....[28]....
        /*00ec*/ 	.word	0xffffffff


	//   ....[29]....
        /*00f0*/ 	.word	0xffffffff


	//----- nvinfo : EIATTR_COOP_GROUP_INSTR_OFFSETS
	.align		4
.L_274:
        /*00f4*/ 	.byte	0x04, 0x28
        /*00f6*/ 	.short	(.L_276 - .L_275)


	//   ....[0]....
.L_275:
        /*00f8*/ 	.word	0x00000d60


	//   ....[1]....
        /*00fc*/ 	.word	0x00000d70


	//   ....[2]....
        /*0100*/ 	.word	0x00000de0


	//   ....[3]....
        /*0104*/ 	.word	0x00000e10


	//   ....[4]....
        /*0108*/ 	.word	0x00000e70


	//   ....[5]....
        /*010c*/ 	.word	0x00000e80


	//   ....[6]....
        /*0110*/ 	.word	0x00000ee0


	//   ....[7]....
        /*0114*/ 	.word	0x00000f00


	//   ....[8]....
        /*0118*/ 	.word	0x00000f60


	//   ....[9]....
        /*011c*/ 	.word	0x00000f70


	//   ....[10]....
        /*0120*/ 	.word	0x00001270


	//   ....[11]....
        /*0124*/ 	.word	0x00001280


	//   ....[12]....
        /*0128*/ 	.word	0x00001310


	//   ....[13]....
        /*012c*/ 	.word	0x00001330


	//   ....[14]....
        /*0130*/ 	.word	0x00001380


	//   ....[15]....
        /*0134*/ 	.word	0x000013a0


	//   ....[16]....
        /*0138*/ 	.word	0x000013f0


	//   ....[17]....
        /*013c*/ 	.word	0x00001410


	//   ....[18]....
        /*0140*/ 	.word	0x00001460


	//   ....[19]....
        /*0144*/ 	.word	0x00001490


	//   ....[20]....
        /*0148*/ 	.word	0x00003060


	//   ....[21]....
        /*014c*/ 	.word	0x00003070


	//   ....[22]....
        /*0150*/ 	.word	0x000030e0


	//   ....[23]....
        /*0154*/ 	.word	0x000030f0


	//   ....[24]....
        /*0158*/ 	.word	0x00003150


	//   ....[25]....
        /*015c*/ 	.word	0x00003160


	//   ....[26]....
        /*0160*/ 	.word	0x000031b0


	//   ....[27]....
        /*0164*/ 	.word	0x000031e0


	//   ....[28]....
        /*0168*/ 	.word	0x00003260


	//   ....[29]....
        /*016c*/ 	.word	0x00003270


	//----- nvinfo : EIATTR_VRC_CTA_INIT_COUNT
	.align		4
.L_276:
        /*0170*/ 	.byte	0x02, 0x4a
	.zero		1
	.zero		1


	//----- nvinfo : EIATTR_EXIT_INSTR_OFFSETS
	.align		4
        /*0174*/ 	.byte	0x04, 0x1c
        /*0176*/ 	.short	(.L_278 - .L_277)


	//   ....[0]....
.L_277:
        /*0178*/ 	.word	0x00000080


	//   ....[1]....
        /*017c*/ 	.word	0x000000c0


	//   ....[2]....
        /*0180*/ 	.word	0x00003500


	//   ....[3]....
        /*0184*/ 	.word	0x00003570


	//----- nvinfo : EIATTR_MAX_THREADS
	.align		4
.L_278:
        /*0188*/ 	.byte	0x04, 0x05
        /*018a*/ 	.short	(.L_280 - .L_279)
.L_279:
        /*018c*/ 	.word	0x00000280
        /*0190*/ 	.word	0x00000001
        /*0194*/ 	.word	0x00000001


	//----- nvinfo : EIATTR_CRS_STACK_SIZE
	.align		4
.L_280:
        /*0198*/ 	.byte	0x04, 0x1e
        /*019a*/ 	.short	(.L_282 - .L_281)
.L_281:
        /*019c*/ 	.word	0x00000000


	//----- nvinfo : EIATTR_CBANK_PARAM_SIZE
	.align		4
.L_282:
        /*01a0*/ 	.byte	0x03, 0x19
        /*01a2*/ 	.short	0x001d


	//----- nvinfo : EIATTR_PARAM_CBANK
	.align		4
        /*01a4*/ 	.byte	0x04, 0x0a
        /*01a6*/ 	.short	(.L_284 - .L_283)
	.align		4
.L_283:
        /*01a8*/ 	.word	index@(.nv.constant0._ZN3cub18CUB_300001_SM_10006detail6reduce28DeviceReduceSingleTileKernelINS2_10policy_hubIdjN4cuda3std3__44plusIdEEE10Policy1000EN6thrust24THRUST_300001_SM_1000_NS6detail15normal_iteratorINSD_10device_ptrIdEEEEPijS9_id16greater_than_oneEEvT0_T1_T2_T3_T4_T6_)
        /*01ac*/ 	.short	0x0380
        /*01ae*/ 	.short	0x001d


	//----- nvinfo : EIATTR_SW_WAR
	.align		4
.L_284:
        /*01b0*/ 	.byte	0x04, 0x36
        /*01b2*/ 	.short	(.L_286 - .L_285)
.L_285:
        /*01b4*/ 	.word	0x00000008
.L_286:


//--------------------- .nv.info._ZN3cub18CUB_300001_SM_10006detail9transform16transform_kernelINS2_10policy_hubILb1EN4cuda3std3__45tupleIJN6thrust24THRUST_300001_SM_1000_NS6detail15normal_iteratorINSA_10device_ptrIdEEEESF_EEEE10policy1000El11add_squaresSF_JPdSK_EEEvT0_iT1_T2_DpNS2_10kernel_argIT3_EE --------------------------
	.section	.nv.info._ZN3cub18CUB_300001_SM_10006detail9transform16transform_kernelINS2_10policy_hubILb1EN4cuda3std3__45tupleIJN6thrust24THRUST_300001_SM_1000_NS6detail15normal_iteratorINSA_10device_ptrIdEEEESF_EEEE10policy1000El11add_squaresSF_JPdSK_EEEvT0_iT1_T2_DpNS2_10kernel_argIT3_EE,"",@"SHT_CUDA_INFO"
	.sectionflags	@""
	.align	4


	//----- nvinfo : EIATTR_CUDA_API_VERSION
	.align		4
        /*0000*/ 	.byte	0x04, 0x37
        /*0002*/ 	.short	(.L_288 - .L_287)
.L_287:
        /*0004*/ 	.word	0x00000082


	//----- nvinfo : EIATTR_KPARAM_INFO
	.align		4
.L_288:
        /*0008*/ 	.byte	0x04, 0x17
        /*000a*/ 	.short	(.L_290 - .L_289)
.L_289:
        /*000c*/ 	.word	0x00000000
        /*0010*/ 	.short	0x0005
        /*0012*/ 	.short	0x0028
        /*0014*/ 	.byte	0x00, 0xf0, 0x41, 0x00


	//----- nvinfo : EIATTR_KPARAM_INFO
	.align		4
.L_290:
        /*0018*/ 	.byte	0x04, 0x17
        /*001a*/ 	.short	(.L_292 - .L_291)
.L_291:
        /*001c*/ 	.word	0x00000000
        /*0020*/ 	.short	0x0004
        /*0022*/ 	.short	0x0018
        /*0024*/ 	.byte	0x00, 0xf0, 0x41, 0x00


	//----- nvinfo : EIATTR_KPARAM_INFO
	.align		4
.L_292:
        /*0028*/ 	.byte	0x04, 0x17
        /*002a*/ 	.short	(.L_294 - .L_293)
.L_293:
        /*002c*/ 	.word	0x00000000
        /*0030*/ 	.short	0x0003
        /*0032*/ 	.short	0x0010
        /*0034*/ 	.byte	0x00, 0xf0, 0x21, 0x00


	//----- nvinfo : EIATTR_KPARAM_INFO
	.align		4
.L_294:
        /*0038*/ 	.byte	0x04, 0x17
        /*003a*/ 	.short	(.L_296 - .L_295)
.L_295:
        /*003c*/ 	.word	0x00000000
        /*0040*/ 	.short	0x0002
        /*0042*/ 	.short	0x000c
        /*0044*/ 	.byte	0x00, 0xf0, 0x05, 0x00


	//----- nvinfo : EIATTR_KPARAM_INFO
	.align		4
.L_296:
        /*0048*/ 	.byte	0x04, 0x17
        /*004a*/ 	.short	(.L_298 - .L_297)
.L_297:
        /*004c*/ 	.word	0x00000000
        /*0050*/ 	.short	0x0001
        /*0052*/ 	.short	0x0008
        /*0054*/ 	.byte	0x00, 0xf0, 0x11, 0x00


	//----- nvinfo : EIATTR_KPARAM_INFO
	.align		4
.L_298:
        /*0058*/ 	.byte	0x04, 0x17
        /*005a*/ 	.short	(.L_300 - .L_299)
.L_299:
        /*005c*/ 	.word	0x00000000
        /*0060*/ 	.short	0x0000
        /*0062*/ 	.short	0x0000
        /*0064*/ 	.byte	0x00, 0xf0, 0x21, 0x00


	//----- nvinfo : EIATTR_SPARSE_MMA_MASK
	.align		4
.L_300:
        /*0068*/ 	.byte	0x03, 0x50
        /*006a*/ 	.short	0x0000


	//----- nvinfo : EIATTR_MAXREG_COUNT
	.align		4
        /*006c*/ 	.byte	0x03, 0x1b
        /*006e*/ 	.short	0x00ff


	//----- nvinfo : EIATTR_MERCURY_ISA_VERSION
	.align		4
        /*0070*/ 	.byte	0x03, 0x5f
        /*0072*/ 	.short	0x0101


	//----- nvinfo : EIATTR_VRC_CTA_INIT_COUNT
	.align		4
        /*0074*/ 	.byte	0x02, 0x4a
	.zero		1
	.zero		1


	//----- nvinfo : EIATTR_EXIT_INSTR_OFFSETS
	.align		4
        /*0078*/ 	.byte	0x04, 0x1c
        /*007a*/ 	.short	(.L_302 - .L_301)


	//   ....[0]....
.L_301:
        /*007c*/ 	.word	0x000003e0


	//   ....[1]....
        /*0080*/ 	.word	0x00000db0


	//   ....[2]....
        /*0084*/ 	.word	0x000010a0


	//   ....[3]....
        /*0088*/ 	.word	0x00001240


	//   ....[4]....
        /*008c*/ 	.word	0x00001270


	//   ....[5]....
        /*0090*/ 	.word	0x00001300


	//   ....[6]....
        /*0094*/ 	.word	0x00001320


	//   ....[7]....
        /*0098*/ 	.word	0x00001860


	//   ....[8]....
        /*009c*/ 	.word	0x00001af0


	//   ....[9]....
        /*00a0*/ 	.word	0x00001c30


	//   ....[10]....
        /*00a4*/ 	.word	0x00001cd0


	//----- nvinfo : EIATTR_MAX_THREADS
	.align		4
.L_302:
        /*00a8*/ 	.byte	0x04, 0x05
        /*00aa*/ 	.short	(.L_304 - .L_303)
.L_303:
        /*00ac*/ 	.word	0x00000080
        /*00b0*/ 	.word	0x00000001
        /*00b4*/ 	.word	0x00000001


	//----- nvinfo : EIATTR_CRS_STACK_SIZE
	.align		4
.L_304:
        /*00b8*/ 	.byte	0x04, 0x1e
        /*00ba*/ 	.short	(.L_306 - .L_305)
.L_305:
        /*00bc*/ 	.word	0x00000000


	//----- nvinfo : EIATTR_CBANK_PARAM_SIZE
	.align		4
.L_306:
        /*00c0*/ 	.byte	0x03, 0x19
        /*00c2*/ 	.short	0x0038


	//----- nvinfo : EIATTR_PARAM_CBANK
	.align		4
        /*00c4*/ 	.byte	0x04, 0x0a
        /*00c6*/ 	.short	(.L_308 - .L_307)
	.align		4
.L_307:
        /*00c8*/ 	.word	index@(.nv.constant0._ZN3cub18CUB_300001_SM_10006detail9transform16transform_kernelINS2_10policy_hubILb1EN4cuda3std3__45tupleIJN6thrust24THRUST_300001_SM_1000_NS6detail15normal_iteratorINSA_10device_ptrIdEEEESF_EEEE10policy1000El11add_squaresSF_JPdSK_EEEvT0_iT1_T2_DpNS2_10kernel_argIT3_EE)
        /*00cc*/ 	.short	0x0380
        /*00ce*/ 	.short	0x0038


	//----- nvinfo : EIATTR_SW_WAR
	.align		4
.L_308:
        /*00d0*/ 	.byte	0x04, 0x36
        /*00d2*/ 	.short	(.L_310 - .L_309)
.L_309:
        /*00d4*/ 	.word	0x00000008
.L_310:


//--------------------- .nv.info._ZN3cub18CUB_300001_SM_10006detail9transform16transform_kernelINS2_10policy_hubILb1EN4cuda3std3__45tupleIJN6thrust24THRUST_300001_SM_1000_NS6detail15normal_iteratorINSA_10device_ptrIdEEEESF_EEEE10policy1000Ei11add_squaresSF_JPdSK_EEEvT0_iT1_T2_DpNS2_10kernel_argIT3_EE --------------------------
	.section	.nv.info._ZN3cub18CUB_300001_SM_10006detail9transform16transform_kernelINS2_10policy_hubILb1EN4cuda3std3__45tupleIJN6thrust24THRUST_300001_SM_1000_NS6detail15normal_iteratorINSA_10device_ptrIdEEEESF_EEEE10policy1000Ei11add_squaresSF_JPdSK_EEEvT0_iT1_T2_DpNS2_10kernel_argIT3_EE,"",@"SHT_CUDA_INFO"
	.sectionflags	@""
	.align	4


	//----- nvinfo : EIATTR_CUDA_API_VERSION
	.align		4
        /*0000*/ 	.byte	0x04, 0x37
        /*0002*/ 	.short	(.L_312 - .L_311)
.L_311:
        /*0004*/ 	.word	0x00000082


	//----- nvinfo : EIATTR_KPARAM_INFO
	.align		4
.L_312:
        /*0008*/ 	.byte	0x04, 0x17
        /*000a*/ 	.short	(.L_314 - .L_313)
.L_313:
        /*000c*/ 	.word	0x00000000
        /*0010*/ 	.short	0x0005
        /*0012*/ 	.short	0x0028
        /*0014*/ 	.byte	0x00, 0xf0, 0x41, 0x00


	//----- nvinfo : EIATTR_KPARAM_INFO
	.align		4
.L_314:
        /*0018*/ 	.byte	0x04, 0x17
        /*001a*/ 	.short	(.L_316 - .L_315)
.L_315:
        /*001c*/ 	.word	0x00000000
        /*0020*/ 	.short	0x0004
        /*0022*/ 	.short	0x0018
        /*0024*/ 	.byte	0x00, 0xf0, 0x41, 0x00


	//----- nvinfo : EIATTR_KPARAM_INFO
	.align		4
.L_316:
        /*0028*/ 	.byte	0x04, 0x17
        /*002a*/ 	.short	(.L_318 - .L_317)
.L_317:
        /*002c*/ 	.word	0x00000000
        /*0030*/ 	.short	0x0003
        /*0032*/ 	.short	0x0010
        /*0034*/ 	.byte	0x00, 0xf0, 0x21, 0x00


	//----- nvinfo : EIATTR_KPARAM_INFO
	.align		4
.L_318:
        /*0038*/ 	.byte	0x04, 0x17
        /*003a*/ 	.short	(.L_320 - .L_319)
.L_319:
        /*003c*/ 	.word	0x00000000
        /*0040*/ 	.short	0x0002
        /*0042*/ 	.short	0x0008
        /*0044*/ 	.byte	0x00, 0xf0, 0x05, 0x00


	//----- nvinfo : EIATTR_KPARAM_INFO
	.align		4
.L_320:
        /*0048*/ 	.byte	0x04, 0x17
        /*004a*/ 	.short	(.L_322 - .L_321)
.L_321:
        /*004c*/ 	.word	0x00000000
        /*0050*/ 	.short	0x0001
        /*0052*/ 	.short	0x0004
        /*0054*/ 	.byte	0x00, 0xf0, 0x11, 0x00


	//----- nvinfo : EIATTR_KPARAM_INFO
	.align		4
.L_322:
        /*0058*/ 	.byte	0x04, 0x17
        /*005a*/ 	.short	(.L_324 - .L_323)
.L_323:
        /*005c*/ 	.word	0x00000000
        /*0060*/ 	.short	0x0000
        /*0062*/ 	.short	0x0000
        /*0064*/ 	.byte	0x00, 0xf0, 0x11, 0x00


	//----- nvinfo : EIATTR_SPARSE_MMA_MASK
	.align		4
.L_324:
        /*0068*/ 	.byte	0x03, 0x50
        /*006a*/ 	.short	0x0000


	//----- nvinfo : EIATTR_MAXREG_COUNT
	.align		4
        /*006c*/ 	.byte	0x03, 0x1b
        /*006e*/ 	.short	0x00ff


	//----- nvinfo : EIATTR_MERCURY_ISA_VERSION
	.align		4
        /*0070*/ 	.byte	0x03, 0x5f
        /*0072*/ 	.short	0x0101


	//----- nvinfo : EIATTR_VRC_CTA_INIT_COUNT
	.align		4
        /*0074*/ 	.byte	0x02, 0x4a
	.zero		1
	.zero		1


	//----- nvinfo : EIATTR_EXIT_INSTR_OFFSETS
	.align		4
        /*0078*/ 	.byte	0x04, 0x1c
        /*007a*/ 	.short	(.L_326 - .L_325)


	//   ....[0]....
.L_325:
        /*007c*/ 	.word	0x000002f0


	//   ....[1]....
        /*0080*/ 	.word	0x00000860


	//   ....[2]....
        /*0084*/ 	.word	0x00000af0


	//   ....[3]....
        /*0088*/ 	.word	0x00000c40


	//   ....[4]....
        /*008c*/ 	.word	0x00000cf0


	//   ....[5]....
        /*0090*/ 	.word	0x00000d20


	//   ....[6]....
        /*0094*/ 	.word	0x000012a0


	//   ....[7]....
        /*0098*/ 	.word	0x000015d0


	//   ....[8]....
        /*009c*/ 	.word	0x00001790


	//   ....[9]....
        /*00a0*/ 	.word	0x000017c0


	//   ....[10]....
        /*00a4*/ 	.word	0x00001860


	//----- nvinfo : EIATTR_MAX_THREADS
	.align		4
.L_326:
        /*00a8*/ 	.byte	0x04, 0x05
        /*00aa*/ 	.short	(.L_328 - .L_327)
.L_327:
        /*00ac*/ 	.word	0x00000080
        /*00b0*/ 	.word	0x00000001
        /*00b4*/ 	.word	0x00000001


	//----- nvinfo : EIATTR_CRS_STACK_SIZE
	.align		4
.L_328:
        /*00b8*/ 	.byte	0x04, 0x1e
        /*00ba*/ 	.short	(.L_330 - .L_329)
.L_329:
        /*00bc*/ 	.word	0x00000000


	//----- nvinfo : EIATTR_CBANK_PARAM_SIZE
	.align		4
.L_330:
        /*00c0*/ 	.byte	0x03, 0x19
        /*00c2*/ 	.short	0x0038


	//----- nvinfo : EIATTR_PARAM_CBANK
	.align		4
        /*00c4*/ 	.byte	0x04, 0x0a
        /*00c6*/ 	.short	(.L_332 - .L_331)
	.align		4
.L_331:
        /*00c8*/ 	.word	index@(.nv.constant0._ZN3cub18CUB_300001_SM_10006detail9transform16transform_kernelINS2_10policy_hubILb1EN4cuda3std3__45tupleIJN6thrust24THRUST_300001_SM_1000_NS6detail15normal_iteratorINSA_10device_ptrIdEEEESF_EEEE10policy1000Ei11add_squaresSF_JPdSK_EEEvT0_iT1_T2_DpNS2_10kernel_argIT3_EE)
        /*00cc*/ 	.short	0x0380
        /*00ce*/ 	.short	0x0038


	//----- nvinfo : EIATTR_SW_WAR
	.align		4
.L_332:
        /*00d0*/ 	.byte	0x04, 0x36
        /*00d2*/ 	.short	(.L_334 - .L_333)
.L_333:
        /*00d4*/ 	.word	0x00000008
.L_334:


//--------------------- .nv.info._ZN3cub18CUB_300001_SM_10006detail9transform16transform_kernelINS2_10policy_hubILb1EN4cuda3std3__45tupleIJN6thrust24THRUST_300001_SM_1000_NS17counting_iteratorIiNSA_11use_defaultESC_SC_EEEEEE10policy1000El7rng_gpuNSA_6detail15normal_iteratorINSA_10device_ptrIdEEEEJSD_EEEvT0_iT1_T2_DpNS2_10kernel_argIT3_EE --------------------------
	.section	.nv.info._ZN3cub18CUB_300001_SM_10006detail9transform16transform_kernelINS2_10policy_hubILb1EN4cuda3std3__45tupleIJN6thrust24THRUST_300001_SM_1000_NS17counting_iteratorIiNSA_11use_defaultESC_SC_EEEEEE10policy1000El7rng_gpuNSA_6detail15normal_iteratorINSA_10device_ptrIdEEEEJSD_EEEvT0_iT1_T2_DpNS2_10kernel_argIT3_EE,"",@"SHT_CUDA_INFO"
	.sectionflags	@""
	.align	4


	//----- nvinfo : EIATTR_CUDA_API_VERSION
	.align		4
        /*0000*/ 	.byte	0x04, 0x37
        /*0002*/ 	.short	(.L_336 - .L_335)
.L_335:
        /*0004*/ 	.word	0x00000082


	//----- nvinfo : EIATTR_KPARAM_INFO
	.align		4
.L_336:
        /*0008*/ 	.byte	0x04, 0x17
        /*000a*/ 	.short	(.L_338 - .L_337)
.L_337:
        /*000c*/ 	.word	0x00000000
        /*0010*/ 	.short	0x0004
        /*0012*/ 	.short	0x0018
        /*0014*/ 	.byte	0x00, 0xf0, 0x41, 0x00


	//----- nvinfo : EIATTR_KPARAM_INFO
	.align		4
.L_338:
        /*0018*/ 	.byte	0x04, 0x17
        /*001a*/ 	.short	(.L_340 - .L_339)
.L_339:
        /*001c*/ 	.word	0x00000000
        /*0020*/ 	.short	0x0003
        /*0022*/ 	.short	0x0010
        /*0024*/ 	.byte	0x00, 0xf0, 0x21, 0x00


	//----- nvinfo : EIATTR_KPARAM_INFO
	.align		4
.L_340:
        /*0028*/ 	.byte	0x04, 0x17
        /*002a*/ 	.short	(.L_342 - .L_341)
.L_341:
        /*002c*/ 	.word	0x00000000
        /*0030*/ 	.short	0x0002
        /*0032*/ 	.short	0x000c
        /*0034*/ 	.byte	0x00, 0xf0, 0x05, 0x00


	//----- nvinfo : EIATTR_KPARAM_INFO
	.align		4
.L_342:
        /*0038*/ 	.byte	0x04, 0x17
        /*003a*/ 	.short	(.L_344 - .L_343)
.L_343:
        /*003c*/ 	.word	0x00000000
        /*0040*/ 	.short	0x0001
        /*0042*/ 	.short	0x0008
        /*0044*/ 	.byte	0x00, 0xf0, 0x11, 0x00


	//----- nvinfo : EIATTR_KPARAM_INFO
	.align		4
.L_344:
        /*0048*/ 	.byte	0x04, 0x17
        /*004a*/ 	.short	(.L_346 - .L_345)
.L_345:
        /*004c*/ 	.word	0x00000000
        /*0050*/ 	.short	0x0000
        /*0052*/ 	.short	0x0000
        /*0054*/ 	.byte	0x00, 0xf0, 0x21, 0x00


	//----- nvinfo : EIATTR_SPARSE_MMA_MASK
	.align		4
.L_346:
        /*0058*/ 	.byte	0x03, 0x50
        /*005a*/ 	.short	0x0000


	//----- nvinfo : EIATTR_MAXREG_COUNT
	.align		4
        /*005c*/ 	.byte	0x03, 0x1b
        /*005e*/ 	.short	0x00ff


	//----- nvinfo : EIATTR_MERCURY_ISA_VERSION
	.align		4
        /*0060*/ 	.byte	0x03, 0x5f
        /*0062*/ 	.short	0x0101


	//----- nvinfo : EIATTR_VRC_CTA_INIT_COUNT
	.align		4
        /*0064*/ 	.byte	0x02, 0x4a
	.zero		1
	.zero		1


	//----- nvinfo : EIATTR_EXIT_INSTR_OFFSETS
	.align		4
        /*0068*/ 	.byte	0x04, 0x1c
        /*006a*/ 	.short	(.L_348 - .L_347)


	//   ....[0]....
.L_347:
        /*006c*/ 	.word	0x00000150


	//   ....[1]....
        /*0070*/ 	.word	0x00000f30


	//   ....[2]....
        /*0074*/ 	.word	0x00001330


	//   ....[3]....
        /*0078*/ 	.word	0x00001360


	//   ....[4]....
        /*007c*/ 	.word	0x00001fe0


	//   ....[5]....
        /*0080*/ 	.word	0x00002370


	//----- nvinfo : EIATTR_MAX_THREADS
	.align		4
.L_348:
        /*0084*/ 	.byte	0x04, 0x05
        /*0086*/ 	.short	(.L_350 - .L_349)
.L_349:
        /*0088*/ 	.word	0x00000080
        /*008c*/ 	.word	0x00000001
        /*0090*/ 	.word	0x00000001


	//----- nvinfo : EIATTR_CRS_STACK_SIZE
	.align		4
.L_350:
        /*0094*/ 	.byte	0x04, 0x1e
        /*0096*/ 	.short	(.L_352 - .L_351)
.L_351:
        /*0098*/ 	.word	0x00000000


	//----- nvinfo : EIATTR_CBANK_PARAM_SIZE
	.align		4
.L_352:
        /*009c*/ 	.byte	0x03, 0x19
        /*009e*/ 	.short	0x0028


	//----- nvinfo : EIATTR_PARAM_CBANK
	.align		4
        /*00a0*/ 	.byte	0x04, 0x0a
        /*00a2*/ 	.short	(.L_354 - .L_353)
	.align		4
.L_353:
        /*00a4*/ 	.word	index@(.nv.constant0._ZN3cub18CUB_300001_SM_10006detail9transform16transform_kernelINS2_10policy_hubILb1EN4cuda3std3__45tupleIJN6thrust24THRUST_300001_SM_1000_NS17counting_iteratorIiNSA_11use_defaultESC_SC_EEEEEE10policy1000El7rng_gpuNSA_6detail15normal_iteratorINSA_10device_ptrIdEEEEJSD_EEEvT0_iT1_T2_DpNS2_10kernel_argIT3_EE)
        /*00a8*/ 	.short	0x0380
        /*00aa*/ 	.short	0x0028


	//----- nvinfo : EIATTR_SW_WAR
	.align		4
.L_354:
        /*00ac*/ 	.byte	0x04, 0x36
        /*00ae*/ 	.short	(.L_356 - .L_355)
.L_355:
        /*00b0*/ 	.word	0x00000008
.L_356:


//--------------------- .nv.info._ZN3cub18CUB_300001_SM_10006detail9transform16transform_kernelINS2_10policy_hubILb1EN4cuda3std3__45tupleIJN6thrust24THRUST_300001_SM_1000_NS17counting_iteratorIiNSA_11use_defaultESC_SC_EEEEEE10policy1000Ei7rng_gpuNSA_6detail15normal_iteratorINSA_10device_ptrIdEEEEJSD_EEEvT0_iT1_T2_DpNS2_10kernel_argIT3_EE --------------------------
	.section	.nv.info._ZN3cub18CUB_300001_SM_10006detail9transform16transform_kernelINS2_10policy_hubILb1EN4cuda3std3__45tupleIJN6thrust24THRUST_300001_SM_1000_NS17counting_iteratorIiNSA_11use_defaultESC_SC_EEEEEE10policy1000Ei7rng_gpuNSA_6detail15normal_iteratorINSA_10device_ptrIdEEEEJSD_EEEvT0_iT1_T2_DpNS2_10kernel_argIT3_EE,"",@"SHT_CUDA_INFO"
	.sectionflags	@""
	.align	4


	//----- nvinfo : EIATTR_CUDA_API_VERSION
	.align		4
        /*0000*/ 	.byte	0x04, 0x37
        /*0002*/ 	.short	(.L_358 - .L_357)
.L_357:
        /*0004*/ 	.word	0x00000082


	//----- nvinfo : EIATTR_KPARAM_INFO
	.align		4
.L_358:
        /*0008*/ 	.byte	0x04, 0x17
        /*000a*/ 	.short	(.L_360 - .L_359)
.L_359:
        /*000c*/ 	.word	0x00000000
        /*0010*/ 	.short	0x0004
        /*0012*/ 	.short	0x0018
        /*0014*/ 	.byte	0x00, 0xf0, 0x41, 0x00


	//----- nvinfo : EIATTR_KPARAM_INFO
	.align		4
.L_360:
        /*0018*/ 	.byte	0x04, 0x17
        /*001a*/ 	.short	(.L_362 - .L_361)
.L_361:
        /*001c*/ 	.word	0x00000000
        /*0020*/ 	.short	0x0003
        /*0022*/ 	.short	0x0010
        /*0024*/ 	.byte	0x00, 0xf0, 0x21, 0x00


	//----- nvinfo : EIATTR_KPARAM_INFO
	.align		4
.L_362:
        /*0028*/ 	.byte	0x04, 0x17
        /*002a*/ 	.short	(.L_364 - .L_363)
.L_363:
        /*002c*/ 	.word	0x00000000
        /*0030*/ 	.short	0x0002
        /*0032*/ 	.short	0x0008
        /*0034*/ 	.byte	0x00, 0xf0, 0x05, 0x00


	//----- nvinfo : EIATTR_KPARAM_INFO
	.align		4
.L_364:
        /*0038*/ 	.byte	0x04, 0x17
        /*003a*/ 	.short	(.L_366 - .L_365)
.L_365:
        /*003c*/ 	.word	0x00000000
        /*0040*/ 	.short	0x0001
        /*0042*/ 	.short	0x0004
        /*0044*/ 	.byte	0x00, 0xf0, 0x11, 0x00


	//----- nvinfo : EIATTR_KPARAM_INFO
	.align		4
.L_366:
        /*0048*/ 	.byte	0x04, 0x17
        /*004a*/ 	.short	(.L_368 - .L_367)
.L_367:
        /*004c*/ 	.word	0x00000000
        /*0050*/ 	.short	0x0000
        /*0052*/ 	.short	0x0000
        /*0054*/ 	.byte	0x00, 0xf0, 0x11, 0x00


	//----- nvinfo : EIATTR_SPARSE_MMA_MASK
	.align		4
.L_368:
        /*0058*/ 	.byte	0x03, 0x50
        /*005a*/ 	.short	0x0000


	//----- nvinfo : EIATTR_MAXREG_COUNT
	.align		4
        /*005c*/ 	.byte	0x03, 0x1b
        /*005e*/ 	.short	0x00ff


	//----- nvinfo : EIATTR_MERCURY_ISA_VERSION
	.align		4
        /*0060*/ 	.byte	0x03, 0x5f
        /*0062*/ 	.short	0x0101


	//----- nvinfo : EIATTR_VRC_CTA_INIT_COUNT
	.align		4
        /*0064*/ 	.byte	0x02, 0x4a
	.zero		1
	.zero		1


	//----- nvinfo : EIATTR_EXIT_INSTR_OFFSETS
	.align		4
        /*0068*/ 	.byte	0x04, 0x1c
        /*006a*/ 	.short	(.L_370 - .L_369)


	//   ....[0]....
.L_369:
        /*006c*/ 	.word	0x000000f0


	//   ....[1]....
        /*0070*/ 	.word	0x00000d60


	//   ....[2]....
        /*0074*/ 	.word	0x00001100


	//   ....[3]....
        /*0078*/ 	.word	0x00001130


	//   ....[4]....
        /*007c*/ 	.word	0x00001f00


	//   ....[5]....
        /*0080*/ 	.word	0x000022b0


	//----- nvinfo : EIATTR_MAX_THREADS
	.align		4
.L_370:
        /*0084*/ 	.byte	0x04, 0x05
        /*0086*/ 	.short	(.L_372 - .L_371)
.L_371:
        /*0088*/ 	.word	0x00000080
        /*008c*/ 	.word	0x00000001
        /*0090*/ 	.word	0x00000001


	//----- nvinfo : EIATTR_CRS_STACK_SIZE
	.align		4
.L_372:
        /*0094*/ 	.byte	0x04, 0x1e
        /*0096*/ 	.short	(.L_374 - .L_373)
.L_373:
        /*0098*/ 	.word	0x00000000


	//----- nvinfo : EIATTR_CBANK_PARAM_SIZE
	.align		4
.L_374:
        /*009c*/ 	.byte	0x03, 0x19
        /*009e*/ 	.short	0x0028


	//----- nvinfo : EIATTR_PARAM_CBANK
	.align		4
        /*00a0*/ 	.byte	0x04, 0x0a
        /*00a2*/ 	.short	(.L_376 - .L_375)
	.align		4
.L_375:
        /*00a4*/ 	.word	index@(.nv.constant0._ZN3cub18CUB_300001_SM_10006detail9transform16transform_kernelINS2_10policy_hubILb1EN4cuda3std3__45tupleIJN6thrust24THRUST_300001_SM_1000_NS17counting_iteratorIiNSA_11use_defaultESC_SC_EEEEEE10policy1000Ei7rng_gpuNSA_6detail15normal_iteratorINSA_10device_ptrIdEEEEJSD_EEEvT0_iT1_T2_DpNS2_10kernel_argIT3_EE)
        /*00a8*/ 	.short	0x0380
        /*00aa*/ 	.short	0x0028


	//----- nvinfo : EIATTR_SW_WAR
	.align		4
.L_376:
        /*00ac*/ 	.byte	0x04, 0x36
        /*00ae*/ 	.short	(.L_378 - .L_377)
.L_377:
        /*00b0*/ 	.word	0x00000008
.L_378:


//--------------------- .nv.info._ZN3cub18CUB_300001_SM_10006detail8for_each13static_kernelINS2_12policy_hub_t12policy_500_tEmN6thrust24THRUST_300001_SM_1000_NS8cuda_cub20__uninitialized_fill7functorINS7_10device_ptrIdEEdEEEEvT0_T1_ --------------------------
	.section	.nv.info._ZN3cub18CUB_300001_SM_10006detail8for_each13static_kernelINS2_12policy_hub_t12policy_500_tEmN6thrust24THRUST_300001_SM_1000_NS8cuda_cub20__uninitialized_fill7functorINS7_10device_ptrIdEEdEEEEvT0_T1_,"",@"SHT_CUDA_INFO"
	.sectionflags	@""
	.align	4


	//----- nvinfo : EIATTR_CUDA_API_VERSION
	.align		4
        /*0000*/ 	.byte	0x04, 0x37
        /*0002*/ 	.short	(.L_380 - .L_379)
.L_379:
        /*0004*/ 	.word	0x00000082


	//----- nvinfo : EIATTR_KPARAM_INFO
	.align		4
.L_380:
        /*0008*/ 	.byte	0x04, 0x17
        /*000a*/ 	.short	(.L_382 - .L_381)
.L_381:
        /*000c*/ 	.word	0x00000000
        /*0010*/ 	.short	0x0001
        /*0012*/ 	.short	0x0008
        /*0014*/ 	.byte	0x00, 0xf0, 0x41, 0x00


	//----- nvinfo : EIATTR_KPARAM_INFO
	.align		4
.L_382:
        /*0018*/ 	.byte	0x04, 0x17
        /*001a*/ 	.short	(.L_384 - .L_383)
.L_383:
        /*001c*/ 	.word	0x00000000
        /*0020*/ 	.short	0x0000
        /*0022*/ 	.short	0x0000
        /*0024*/ 	.byte	0x00, 0xf0, 0x21, 0x00


	//----- nvinfo : EIATTR_SPARSE_MMA_MASK
	.align		4
.L_384:
        /*0028*/ 	.byte	0x03, 0x50
        /*002a*/ 	.short	0x0000


	//----- nvinfo : EIATTR_MAXREG_COUNT
	.align		4
        /*002c*/ 	.byte	0x03, 0x1b
        /*002e*/ 	.short	0x00ff


	//----- nvinfo : EIATTR_MERCURY_ISA_VERSION
	.align		4
        /*0030*/ 	.byte	0x03, 0x5f
        /*0032*/ 	.short	0x0101


	//----- nvinfo : EIATTR_VRC_CTA_INIT_COUNT
	.align		4
        /*0034*/ 	.byte	0x02, 0x4a
	.zero		1
	.zero		1


	//----- nvinfo : EIATTR_EXIT_INSTR_OFFSETS
	.align		4
        /*0038*/ 	.byte	0x04, 0x1c
        /*003a*/ 	.short	(.L_386 - .L_385)


	//   ....[0]....
.L_385:
        /*003c*/ 	.word	0x00000130


	//   ....[1]....
        /*0040*/ 	.word	0x00000230


	//   ....[2]....
        /*0044*/ 	.word	0x00000260


	//----- nvinfo : EIATTR_MAX_THREADS
	.align		4
.L_386:
        /*0048*/ 	.byte	0x04, 0x05
        /*004a*/ 	.short	(.L_388 - .L_387)
.L_387:
        /*004c*/ 	.word	0x00000100
        /*0050*/ 	.word	0x00000001
        /*0054*/ 	.word	0x00000001


	//----- nvinfo : EIATTR_CBANK_PARAM_SIZE
	.align		4
.L_388:
        /*0058*/ 	.byte	0x03, 0x19
        /*005a*/ 	.short	0x0018


	//----- nvinfo : EIATTR_PARAM_CBANK
	.align		4
        /*005c*/ 	.byte	0x04, 0x0a
        /*005e*/ 	.short	(.L_390 - .L_389)
	.align		4
.L_389:
        /*0060*/ 	.word	index@(.nv.constant0._ZN3cub18CUB_300001_SM_10006detail8for_each13static_kernelINS2_12policy_hub_t12policy_500_tEmN6thrust24THRUST_300001_SM_1000_NS8cuda_cub20__uninitialized_fill7functorINS7_10device_ptrIdEEdEEEEvT0_T1_)
        /*0064*/ 	.short	0x0380
        /*0066*/ 	.short	0x0018


	//----- nvinfo : EIATTR_SW_WAR
	.align		4
.L_390:
        /*0068*/ 	.byte	0x04, 0x36
        /*006a*/ 	.short	(.L_392 - .L_391)
.L_391:
        /*006c*/ 	.word	0x00000008
.L_392:


//--------------------- .nv.info._ZN3cub18CUB_300001_SM_10006detail11EmptyKernelIvEEvv --------------------------
	.section	.nv.info._ZN3cub18CUB_300001_SM_10006detail11EmptyKernelIvEEvv,"",@"SHT_CUDA_INFO"
	.sectionflags	@""
	.align	4


	//----- nvinfo : EIATTR_CUDA_API_VERSION
	.align		4
        /*0000*/ 	.byte	0x04, 0x37
        /*0002*/ 	.short	(.L_394 - .L_393)
.L_393:
        /*0004*/ 	.word	0x00000082


	//----- nvinfo : EIATTR_SPARSE_MMA_MASK
	.align		4
.L_394:
        /*0008*/ 	.byte	0x03, 0x50
        /*000a*/ 	.short	0x0000


	//----- nvinfo : EIATTR_MAXREG_COUNT
	.align		4
        /*000c*/ 	.byte	0x03, 0x1b
        /*000e*/ 	.short	0x00ff


	//----- nvinfo : EIATTR_MERCURY_ISA_VERSION
	.align		4
        /*0010*/ 	.byte	0x03, 0x5f
        /*0012*/ 	.short	0x0101


	//----- nvinfo : EIATTR_VRC_CTA_INIT_COUNT
	.align		4
        /*0014*/ 	.byte	0x02, 0x4a
	.zero		1
	.zero		1


	//----- nvinfo : EIATTR_EXIT_INSTR_OFFSETS
	.align		4
        /*0018*/ 	.byte	0x04, 0x1c
        /*001a*/ 	.short	(.L_396 - .L_395)


	//   ....[0]....
.L_395:
        /*001c*/ 	.word	0x00000010


	//----- nvinfo : EIATTR_SW_WAR
	.align		4
.L_396:
        /*0020*/ 	.byte	0x04, 0x36
        /*0022*/ 	.short	(.L_398 - .L_397)
.L_397:
        /*0024*/ 	.word	0x00000008
.L_398:


//--------------------- .nv.callgraph             --------------------------
	.section	.nv.callgraph,"",@"SHT_CUDA_CALLGRAPH"
	.align	4
	.sectionentsize	8
	.align		4
        /*0000*/ 	.word	0x00000000
	.align		4
        /*0004*/ 	.word	0xffffffff
	.align		4
        /*0008*/ 	.word	0x00000000
	.align		4
        /*000c*/ 	.word	0xfffffffe
	.align		4
        /*0010*/ 	.word	0x00000000
	.align		4
        /*0014*/ 	.word	0xfffffffd
	.align		4
        /*0018*/ 	.word	0x00000000
	.align		4
        /*001c*/ 	.word	0xfffffffc


//--------------------- .nv.constant4             --------------------------
	.section	.nv.constant4,"a",@progbits
	.align	8
	.align		8
.nv.constant4:
        /*0000*/ 	.dword	_ZN30_INTERNAL_ea4b0902_4_k_cu_main4cuda3std3__45__cpo5beginE
	.align		8
        /*0008*/ 	.dword	_ZN30_INTERNAL_ea4b0902_4_k_cu_main4cuda3std3__45__cpo3endE
	.align		8
        /*0010*/ 	.dword	_ZN30_INTERNAL_ea4b0902_4_k_cu_main4cuda3std3__45__cpo6cbeginE
	.align		8
        /*0018*/ 	.dword	_ZN30_INTERNAL_ea4b0902_4_k_cu_main4cuda3std3__45__cpo4cendE
	.align		8
        /*0020*/ 	.dword	_ZN30_INTERNAL_ea4b0902_4_k_cu_main4cuda3std3__45__cpo6rbeginE
	.align		8
        /*0028*/ 	.dword	_ZN30_INTERNAL_ea4b0902_4_k_cu_main4cuda3std3__45__cpo4rendE
	.align		8
        /*0030*/ 	.dword	_ZN30_INTERNAL_ea4b0902_4_k_cu_main4cuda3std3__45__cpo7crbeginE
	.align		8
        /*0038*/ 	.dword	_ZN30_INTERNAL_ea4b0902_4_k_cu_main4cuda3std3__45__cpo5crendE
	.align		8
        /*0040*/ 	.dword	_ZN30_INTERNAL_ea4b0902_4_k_cu_main4cuda3std3__432_GLOBAL__N__ea4b0902_4_k_cu_main6ignoreE
	.align		8
        /*0048*/ 	.dword	_ZN30_INTERNAL_ea4b0902_4_k_cu_main4cuda3std3__419piecewise_constructE
	.align		8
        /*0050*/ 	.dword	_ZN30_INTERNAL_ea4b0902_4_k_cu_main4cuda3std3__48in_placeE
	.align		8
        /*0058*/ 	.dword	_ZN30_INTERNAL_ea4b0902_4_k_cu_main4cuda3std3__420unreachable_sentinelE
	.align		8
        /*0060*/ 	.dword	_ZN30_INTERNAL_ea4b0902_4_k_cu_main4cuda3std3__47nulloptE
	.align		8
        /*0068*/ 	.dword	_ZN30_INTERNAL_ea4b0902_4_k_cu_main4cuda3std3__48unexpectE
	.align		8
        /*0070*/ 	.dword	_ZN30_INTERNAL_ea4b0902_4_k_cu_main4cuda3std6ranges3__45__cpo4swapE
	.align		8
        /*0078*/ 	.dword	_ZN30_INTERNAL_ea4b0902_4_k_cu_main4cuda3std6ranges3__45__cpo9iter_moveE
	.align		8
        /*0080*/ 	.dword	_ZN30_INTERNAL_ea4b0902_4_k_cu_main4cuda3std6ranges3__45__cpo5beginE
	.align		8
        /*0088*/ 	.dword	_ZN30_INTERNAL_ea4b0902_4_k_cu_main4cuda3std6ranges3__45__cpo3endE
	.align		8
        /*0090*/ 	.dword	_ZN30_INTERNAL_ea4b0902_4_k_cu_main4cuda3std6ranges3__45__cpo6cbeginE
	.align		8
        /*0098*/ 	.dword	_ZN30_INTERNAL_ea4b0902_4_k_cu_main4cuda3std6ranges3__45__cpo4cendE
	.align		8
        /*00a0*/ 	.dword	_ZN30_INTERNAL_ea4b0902_4_k_cu_main4cuda3std6ranges3__45__cpo7advanceE
	.align		8
        /*00a8*/ 	.dword	_ZN30_INTERNAL_ea4b0902_4_k_cu_main4cuda3std6ranges3__45__cpo9iter_swapE
	.align		8
        /*00b0*/ 	.dword	_ZN30_INTERNAL_ea4b0902_4_k_cu_main4cuda3std6ranges3__45__cpo4nextE
	.align		8
        /*00b8*/ 	.dword	_ZN30_INTERNAL_ea4b0902_4_k_cu_main4cuda3std6ranges3__45__cpo4prevE
	.align		8
        /*00c0*/ 	.dword	_ZN30_INTERNAL_ea4b0902_4_k_cu_main4cuda3std6ranges3__45__cpo4dataE
	.align		8
        /*00c8*/ 	.dword	_ZN30_INTERNAL_ea4b0902_4_k_cu_main4cuda3std6ranges3__45__cpo5cdataE
	.align		8
        /*00d0*/ 	.dword	_ZN30_INTERNAL_ea4b0902_4_k_cu_main4cuda3std6ranges3__45__cpo4sizeE
	.align		8
        /*00d8*/ 	.dword	_ZN30_INTERNAL_ea4b0902_4_k_cu_main4cuda3std6ranges3__45__cpo5ssizeE
	.align		8
        /*00e0*/ 	.dword	_ZN30_INTERNAL_ea4b0902_4_k_cu_main4cuda3std6ranges3__45__cpo8distanceE
	.align		8
        /*00e8*/ 	.dword	_ZN30_INTERNAL_ea4b0902_4_k_cu_main6thrust24THRUST_300001_SM_1000_NS8cuda_cub3parE
	.align		8
        /*00f0*/ 	.dword	_ZN30_INTERNAL_ea4b0902_4_k_cu_main6thrust24THRUST_300001_SM_1000_NS8cuda_cub10par_nosyncE
	.align		8
        /*00f8*/ 	.dword	_ZN30_INTERNAL_ea4b0902_4_k_cu_main6thrust24THRUST_300001_SM_1000_NS6system6detail10sequential3seqE
	.align		8
        /*0100*/ 	.dword	_ZN30_INTERNAL_ea4b0902_4_k_cu_main6thrust24THRUST_300001_SM_1000_NS12placeholders2_1E
	.align		8
        /*0108*/ 	.dword	_ZN30_INTERNAL_ea4b0902_4_k_cu_main6thrust24THRUST_300001_SM_1000_NS12placeholders2_2E
	.align		8
        /*0110*/ 	.dword	_ZN30_INTERNAL_ea4b0902_4_k_cu_main6thrust24THRUST_300001_SM_1000_NS12placeholders2_3E
	.align		8
        /*0118*/ 	.dword	_ZN30_INTERNAL_ea4b0902_4_k_cu_main6thrust24THRUST_300001_SM_1000_NS12placeholders2_4E
	.align		8
        /*0120*/ 	.dword	_ZN30_INTERNAL_ea4b0902_4_k_cu_main6thrust24THRUST_300001_SM_1000_NS12placeholders2_5E
	.align		8
        /*0128*/ 	.dword	_ZN30_INTERNAL_ea4b0902_4_k_cu_main6thrust24THRUST_300001_SM_1000_NS12placeholders2_6E
	.align		8
        /*0130*/ 	.dword	_ZN30_INTERNAL_ea4b0902_4_k_cu_main6thrust24THRUST_300001_SM_1000_NS12placeholders2_7E
	.align		8
        /*0138*/ 	.dword	_ZN30_INTERNAL_ea4b0902_4_k_cu_main6thrust24THRUST_300001_SM_1000_NS12placeholders2_8E
	.align		8
        /*0140*/ 	.dword	_ZN30_INTERNAL_ea4b0902_4_k_cu_main6thrust24THRUST_300001_SM_1000_NS12placeholders2_9E
	.align		8
        /*0148*/ 	.dword	_ZN30_INTERNAL_ea4b0902_4_k_cu_main6thrust24THRUST_300001_SM_1000_NS12placeholders3_10E
	.align		8
        /*0150*/ 	.dword	_ZN30_INTERNAL_ea4b0902_4_k_cu_main6thrust24THRUST_300001_SM_1000_NS3seqE


//--------------------- .text._ZN3cub18CUB_300001_SM_10006detail6reduce28DeviceReduceSingleTileKernelINS2_10policy_hubIdyN4cuda3std3__44plusIdEEE10Policy1000EPdPiiS9_idNS7_10__identityEEEvT0_T1_T2_T3_T4_T6_ --------------------------
	.section	.text._ZN3cub18CUB_300001_SM_10006detail6reduce28DeviceReduceSingleTileKernelINS2_10policy_hubIdyN4cuda3std3__44plusIdEEE10Policy1000EPdPiiS9_idNS7_10__identityEEEvT0_T1_T2_T3_T4_T6_,"ax",@progbits
	.align	128
        .global         _ZN3cub18CUB_300001_SM_10006detail6reduce28DeviceReduceSingleTileKernelINS2_10policy_hubIdyN4cuda3std3__44plusIdEEE10Policy1000EPdPiiS9_idNS7_10__identityEEEvT0_T1_T2_T3_T4_T6_
        .type           _ZN3cub18CUB_300001_SM_10006detail6reduce28DeviceReduceSingleTileKernelINS2_10policy_hubIdyN4cuda3std3__44plusIdEEE10Policy1000EPdPiiS9_idNS7_10__identityEEEvT0_T1_T2_T3_T4_T6_,@function
        .size           _ZN3cub18CUB_300001_SM_10006detail6reduce28DeviceReduceSingleTileKernelINS2_10policy_hubIdyN4cuda3std3__44plusIdEEE10Policy1000EPdPiiS9_idNS7_10__identityEEEvT0_T1_T2_T3_T4_T6_,(.L_x_318 - _ZN3cub18CUB_300001_SM_10006detail6reduce28DeviceReduceSingleTileKernelINS2_10policy_hubIdyN4cuda3std3__44plusIdEEE10Policy1000EPdPiiS9_idNS7_10__identityEEEvT0_T1_T2_T3_T4_T6_)
        .other          _ZN3cub18CUB_300001_SM_10006detail6reduce28DeviceReduceSingleTileKernelINS2_10policy_hubIdyN4cuda3std3__44plusIdEEE10Policy1000EPdPiiS9_idNS7_10__identityEEEvT0_T1_T2_T3_T4_T6_,@"STO_CUDA_ENTRY STV_DEFAULT"
_ZN3cub18CUB_300001_SM_10006detail6reduce28DeviceReduceSingleTileKernelINS2_10policy_hubIdyN4cuda3std3__44plusIdEEE10Policy1000EPdPiiS9_idNS7_10__identityEEEvT0_T1_T2_T3_T4_T6_:
.text._ZN3cub18CUB_300001_SM_10006detail6reduce28DeviceReduceSingleTileKernelINS2_10policy_hubIdyN4cuda3std3__44plusIdEEE10Policy1000EPdPiiS9_idNS7_10__identityEEEvT0_T1_T2_T3_T4_T6_:
[----:B------:R-:W-:Y:S01]  /*0000*/  LDC R1, c[0x0][0x37c] ;  /* 0x0000df00ff017b82 */ /* 0x000fe20000000800 */
[----:B------:R-:W0:Y:S01]  /*0010*/  LDCU UR4, c[0x0][0x390] ;  /* 0x00007200ff0477ac */ /* 0x000e220008000800 */
[----:B------:R-:W1:Y:S01]  /*0020*/  LDCU.64 UR6, c[0x0][0x358] ;  /* 0x00006b00ff0677ac */ /* 0x000e620008000a00 */
[----:B0-----:R-:W-:-:S05]  /*0030*/  IMAD.U32 R4, RZ, RZ, UR4 ;  /* 0x00000004ff047e24 */ /* 0x001fca000f8e00ff */
[----:B------:R-:W-:-:S13]  /*0040*/  ISETP.NE.AND P0, PT, R4, RZ, PT ;  /* 0x000000ff0400720c */ /* 0x000fda0003f05270 */
[----:B-1----:R-:W-:Y:S05]  /*0050*/  @P0 BRA `(.L_x_0) ;  /* 0x00000000001c0947 */ /* 0x002fea0003800000 */
[----:B------:R-:W0:Y:S02]  /*0060*/  S2R R0, SR_TID.X ;  /* 0x0000000000007919 */ /* 0x000e240000002100 */
[----:B0-----:R-:W-:-:S13]  /*0070*/  ISETP.NE.AND P0, PT, R0, RZ, PT ;  /* 0x000000ff0000720c */ /* 0x001fda0003f05270 */
[----:B------:R-:W-:Y:S05]  /*0080*/  @P0 EXIT ;  /* 0x000000000000094d */ /* 0x000fea0003800000 */
[----:B------:R-:W0:Y:S08]  /*0090*/  LDC R5, c[0x0][0x398] ;  /* 0x0000e600ff057b82 */ /* 0x000e300000000800 */
[----:B------:R-:W0:Y:S02]  /*00a0*/  LDC.64 R2, c[0x0][0x388] ;  /* 0x0000e200ff027b82 */ /* 0x000e240000000a00 */
[----:B0-----:R-:W-:Y:S01]  /*00b0*/  STG.E desc[UR6][R2.64], R5 ;  /* 0x0000000502007986 */ /* 0x001fe2000c101906 */
[----:B------:R-:W-:Y:S05]  /*00c0*/  EXIT ;  /* 0x000000000000794d */ /* 0x000fea0003800000 */
.L_x_0:
[----:B------:R-:W-:Y:S01]  /*00d0*/  ISETP.GT.AND P0, PT, R4, 0xdff, PT ;  /* 0x00000dff0400780c */ /* 0x000fe20003f04270 */
[----:B------:R-:W-:-:S12]  /*00e0*/  BSSY.RECONVERGENT B0, `(.L_x_1) ;  /* 0x0000242000007945 */ /* 0x000fd80003800200 */
[----:B------:R-:W-:Y:S05]  /*00f0*/  @P0 BRA `(.L_x_2) ;  /* 0x0000001400180947 */ /* 0x000fea0003800000 */
[----:B------:R-:W0:Y:S01]  /*0100*/  S2R R5, SR_TID.X ;  /* 0x0000000000057919 */ /* 0x000e220000002100 */
[----:B------:R-:W-:Y:S01]  /*0110*/  BSSY.RECONVERGENT B1, `(.L_x_3) ;  /* 0x0000009000017945 */ /* 0x000fe20003800200 */
[----:B------:R-:W-:Y:S02]  /*0120*/  CS2R R2, SRZ ;  /* 0x0000000000027805 */ /* 0x000fe4000001ff00 */
[----:B0-----:R-:W-:Y:S01]  /*0130*/  ISETP.GE.AND P0, PT, R5, R4, PT ;  /* 0x000000040500720c */ /* 0x001fe20003f06270 */
[----:B------:R-:W-:-:S12]  /*0140*/  IMAD.MOV.U32 R7, RZ, RZ, R5 ;  /* 0x000000ffff077224 */ /* 0x000fd800078e0005 */
[----:B------:R-:W-:Y:S05]  /*0150*/  @P0 BRA `(.L_x_4) ;  /* 0x0000000000100947 */ /* 0x000fea0003800000 */
[----:B------:R-:W0:Y:S02]  /*0160*/  LDC.64 R2, c[0x0][0x380] ;  /* 0x0000e000ff027b82 */ /* 0x000e240000000a00 */
[----:B0-----:R-:W-:-:S06]  /*0170*/  IMAD.WIDE.U32 R2, R5, 0x8, R2 ;  /* 0x0000000805027825 */ /* 0x001fcc00078e0002 */
[----:B------:R-:W5:Y:S01]  /*0180*/  LDG.E.64.CONSTANT R2, desc[UR6][R2.64] ;  /* 0x0000000602027981 */ /* 0x000f62000c1e9b00 */
[----:B------:R-:W-:-:S07]  /*0190*/  VIADD R7, R5, 0x200 ;  /* 0x0000020005077836 */ /* 0x000fce0000000000 */
.L_x_4:
[----:B------:R-:W-:Y:S05]  /*01a0*/  BSYNC.RECONVERGENT B1 ;  /* 0x0000000000017941 */ /* 0x000fea0003800200 */
.L_x_3:
[----:B------:R-:W-:Y:S01]  /*01b0*/  ISETP.GE.AND P0, PT, R7, R4, PT ;  /* 0x000000040700720c */ /* 0x000fe20003f06270 */
[----:B------:R-:W-:-:S12]  /*01c0*/  BSSY.RECONVERGENT B1, `(.L_x_5) ;  /* 0x0000076000017945 */ /* 0x000fd80003800200 */
[----:B------:R-:W-:Y:S05]  /*01d0*/  @P0 BRA `(.L_x_6) ;  /* 0x0000000400d00947 */ /* 0x000fea0003800000 */
[----:B------:R-:W-:Y:S01]  /*01e0*/  LOP3.LUT R9, RZ, R7, RZ, 0x33, !PT ;  /* 0x00000007ff097212 */ /* 0x000fe200078e33ff */
[----:B------:R-:W-:Y:S04]  /*01f0*/  BSSY.RECONVERGENT B2, `(.L_x_7) ;  /* 0x0000017000027945 */ /* 0x000fe80003800200 */
[----:B------:R-:W-:-:S05]  /*0200*/  IMAD.IADD R0, R9, 0x1, R4 ;  /* 0x0000000109007824 */ /* 0x000fca00078e0204 */
[C---:B------:R-:W-:Y:S02]  /*0210*/  LOP3.LUT R6, R0.reuse, 0x600, RZ, 0xc0, !PT ;  /* 0x0000060000067812 */ /* 0x040fe400078ec0ff */
[----:B------:R-:W-:Y:S02]  /*0220*/  ISETP.GE.U32.AND P0, PT, R0, 0x600, PT ;  /* 0x000006000000780c */ /* 0x000fe40003f06070 */
[----:B------:R-:W-:-:S13]  /*0230*/  ISETP.NE.AND P1, PT, R6, 0x600, PT ;  /* 0x000006000600780c */ /* 0x000fda0003f25270 */
[----:B------:R-:W-:Y:S05]  /*0240*/  @!P1 BRA `(.L_x_8) ;  /* 0x0000000000449947 */ /* 0x000fea0003800000 */
[----:B------:R-:W0:Y:S01]  /*0250*/  LDC.64 R8, c[0x0][0x380] ;  /* 0x0000e000ff087b82 */ /* 0x000e220000000a00 */
[----:B------:R-:W-:-:S04]  /*0260*/  LEA.HI R0, R0, 0x1, RZ, 0x17 ;  /* 0x0000000100007811 */ /* 0x000fc800078fb8ff */
[----:B------:R-:W-:-:S05]  /*0270*/  LOP3.LUT R0, R0, 0x3, RZ, 0xc0, !PT ;  /* 0x0000000300007812 */ /* 0x000fca00078ec0ff */
[----:B------:R-:W-:Y:S02]  /*0280*/  IMAD.MOV R0, RZ, RZ, -R0 ;  /* 0x000000ffff007224 */ /* 0x000fe400078e0a00 */
[----:B0-----:R-:W-:-:S04]  /*0290*/  IMAD.WIDE.U32 R8, R7, 0x8, R8 ;  /* 0x0000000807087825 */ /* 0x001fc800078e0008 */
[----:B------:R-:W-:Y:S02]  /*02a0*/  IMAD.MOV.U32 R6, RZ, RZ, R8 ;  /* 0x000000ffff067224 */ /* 0x000fe400078e0008 */
[----:B------:R-:W-:-:S07]  /*02b0*/  IMAD.MOV.U32 R11, RZ, RZ, R9 ;  /* 0x000000ffff0b7224 */ /* 0x000fce00078e0009 */
.L_x_9:
[----:B------:R-:W-:Y:S02]  /*02c0*/  IMAD.MOV.U32 R8, RZ, RZ, R6 ;  /* 0x000000ffff087224 */ /* 0x000fe400078e0006 */
[----:B------:R-:W-:-:S06]  /*02d0*/  IMAD.MOV.U32 R9, RZ, RZ, R11 ;  /* 0x000000ffff097224 */ /* 0x000fcc00078e000b */
[----:B------:R-:W2:Y:S01]  /*02e0*/  LDG.E.64.CONSTANT R8, desc[UR6][R8.64] ;  /* 0x0000000608087981 */ /* 0x000ea2000c1e9b00 */
[----:B------:R-:W-:Y:S01]  /*02f0*/  VIADD R0, R0, 0x1 ;  /* 0x0000000100007836 */ /* 0x000fe20000000000 */
[----:B------:R-:W-:Y:S01]  /*0300*/  IADD3 R6, P2, PT, R6, 0x1000, RZ ;  /* 0x0000100006067810 */ /* 0x000fe20007f5e0ff */
[----:B------:R-:W-:-:S03]  /*0310*/  VIADD R7, R7, 0x200 ;  /* 0x0000020007077836 */ /* 0x000fc60000000000 */
[----:B------:R-:W-:Y:S01]  /*0320*/  ISETP.NE.AND P1, PT, R0, RZ, PT ;  /* 0x000000ff0000720c */ /* 0x000fe20003f25270 */
[----:B------:R-:W-:Y:S01]  /*0330*/  IMAD.X R11, RZ, RZ, R11, P2 ;  /* 0x000000ffff0b7224 */ /* 0x000fe200010e060b */
[----:B--2--5:R-:W-:-:S11]  /*0340*/  DADD R2, R8, R2 ;  /* 0x0000000008027229 */ /* 0x024fd60000000002 */
[----:B------:R-:W-:Y:S05]  /*0350*/  @P1 BRA `(.L_x_9) ;  /* 0xfffffffc00d81947 */ /* 0x000fea000383ffff */
.L_x_8:
[----:B------:R-:W-:Y:S05]  /*0360*/  BSYNC.RECONVERGENT B2 ;  /* 0x0000000000027941 */ /* 0x000fea0003800200 */
.L_x_7:
[----:B------:R-:W-:Y:S05]  /*0370*/  @!P0 BRA `(.L_x_6) ;  /* 0x0000000400688947 */ /* 0x000fea0003800000 */
[----:B------:R-:W-:Y:S01]  /*0380*/  IMAD.IADD R0, R4, 0x1, -R7 ;  /* 0x0000000104007824 */ /* 0x000fe200078e0a07 */
[----:B------:R-:W-:Y:S01]  /*0390*/  BSSY.RECONVERGENT B2, `(.L_x_10) ;  /* 0x0000031000027945 */ /* 0x000fe20003800200 */
[----:B------:R-:W-:-:S03]  /*03a0*/  PLOP3.LUT P0, PT, PT, PT, PT, 0x80, 0x8 ;  /* 0x000000000008781c */ /* 0x000fc60003f0f070 */
[----:B------:R-:W-:-:S13]  /*03b0*/  ISETP.GT.AND P1, PT, R0, 0x1800, PT ;  /* 0x000018000000780c */ /* 0x000fda0003f24270 */
[----:B------:R-:W-:Y:S05]  /*03c0*/  @!P1 BRA `(.L_x_11) ;  /* 0x0000000000b49947 */ /* 0x000fea0003800000 */
[----:B------:R-:W-:Y:S01]  /*03d0*/  PLOP3.LUT P0, PT, PT, PT, PT, 0x8, 0x80 ;  /* 0x000000000080781c */ /* 0x000fe20003f0e170 */
[----:B------:R-:W-:-:S12]  /*03e0*/  VIADD R0, R4, 0xffffe800 ;  /* 0xffffe80004007836 */ /* 0x000fd80000000000 */
.L_x_12:
[----:B------:R-:W0:Y:S02]  /*03f0*/  LDC.64 R32, c[0x0][0x380] ;  /* 0x0000e000ff207b82 */ /* 0x000e240000000a00 */
[----:B0-----:R-:W-:-:S05]  /*0400*/  IMAD.WIDE R14, R7, 0x8, R32 ;  /* 0x00000008070e7825 */ /* 0x001fca00078e0220 */
[----:B------:R-:W2:Y:S04]  /*0410*/  LDG.E.64.CONSTANT R8, desc[UR6][R14.64] ;  /* 0x000000060e087981 */ /* 0x000ea8000c1e9b00 */
[----:B------:R-:W3:Y:S04]  /*0420*/  LDG.E.64.CONSTANT R10, desc[UR6][R14.64+0x1000] ;  /* 0x001000060e0a7981 */ /* 0x000ee8000c1e9b00 */
[----:B------:R-:W4:Y:S01]  /*0430*/  LDG.E.64.CONSTANT R12, desc[UR6][R14.64+0x2000] ;  /* 0x002000060e0c7981 */ /* 0x000f22000c1e9b00 */
[----:B------:R-:W-:-:S03]  /*0440*/  VIADD R41, R7, 0x800 ;  /* 0x0000080007297836 */ /* 0x000fc60000000000 */
[----:B------:R-:W4:Y:S01]  /*0450*/  LDG.E.64.CONSTANT R30, desc[UR6][R14.64+0x3000] ;  /* 0x003000060e1e7981 */ /* 0x000f22000c1e9b00 */
[----:B------:R-:W-:-:S05]  /*0460*/  IMAD.WIDE R40, R41, 0x8, R32 ;  /* 0x0000000829287825 */ /* 0x000fca00078e0220 */
[----:B------:R-:W4:Y:S04]  /*0470*/  LDG.E.64.CONSTANT R28, desc[UR6][R40.64] ;  /* 0x00000006281c7981 */ /* 0x000f28000c1e9b00 */
[----:B------:R-:W4:Y:S04]  /*0480*/  LDG.E.64.CONSTANT R26, desc[UR6][R40.64+0x1000] ;  /* 0x00100006281a7981 */ /* 0x000f28000c1e9b00 */
        /* <DEDUP_REMOVED lines=12> */
[----:B------:R-:W4:Y:S04]  /*0550*/  LDG.E.64.CONSTANT R34, desc[UR6][R44.64+0x2000] ;  /* 0x002000062c227981 */ /* 0x000f28000c1e9b00 */
[----:B------:R-:W4:Y:S01]  /*0560*/  LDG.E.64.CONSTANT R32, desc[UR6][R44.64+0x3000] ;  /* 0x003000062c207981 */ /* 0x000f22000c1e9b00 */
[----:B------:R-:W-:-:S05]  /*0570*/  VIADD R7, R7, 0x2000 ;  /* 0x0000200007077836 */ /* 0x000fca0000000000 */
[----:B------:R-:W-:Y:S01]  /*0580*/  ISETP.GE.AND P1, PT, R7, R0, PT ;  /* 0x000000000700720c */ /* 0x000fe20003f26270 */
[----:B--2--5:R-:W-:-:S08]  /*0590*/  DADD R8, R8, R2 ;  /* 0x0000000008087229 */ /* 0x024fd00000000002 */
[----:B---3--:R-:W-:-:S08]  /*05a0*/  DADD R8, R8, R10 ;  /* 0x0000000008087229 */ /* 0x008fd0000000000a */
[----:B----4-:R-:W-:-:S08]  /*05b0*/  DADD R8, R8, R12 ;  /* 0x0000000008087229 */ /* 0x010fd0000000000c */
[----:B------:R-:W-:-:S08]  /*05c0*/  DADD R8, R8, R30 ;  /* 0x0000000008087229 */ /* 0x000fd0000000001e */
        /* <DEDUP_REMOVED lines=11> */
[----:B------:R-:W-:Y:S01]  /*0680*/  DADD R2, R8, R32 ;  /* 0x0000000008027229 */ /* 0x000fe20000000020 */
[----:B------:R-:W-:Y:S10]  /*0690*/  @!P1 BRA `(.L_x_12) ;  /* 0xfffffffc00549947 */ /* 0x000ff4000383ffff */
.L_x_11:
[----:B------:R-:W-:Y:S05]  /*06a0*/  BSYNC.RECONVERGENT B2 ;  /* 0x0000000000027941 */ /* 0x000fea0003800200 */
.L_x_10:
[----:B------:R-:W-:Y:S01]  /*06b0*/  IMAD.IADD R0, R4, 0x1, -R7 ;  /* 0x0000000104007824 */ /* 0x000fe200078e0a07 */
[----:B------:R-:W-:Y:S04]  /*06c0*/  BSSY.RECONVERGENT B2, `(.L_x_13) ;  /* 0x0000019000027945 */ /* 0x000fe80003800200 */
[----:B------:R-:W-:-:S13]  /*06d0*/  ISETP.GT.AND P1, PT, R0, 0x800, PT ;  /* 0x000008000000780c */ /* 0x000fda0003f24270 */
[----:B------:R-:W-:Y:S05]  /*06e0*/  @!P1 BRA `(.L_x_14) ;  /* 0x0000000000589947 */ /* 0x000fea0003800000 */
        /* <DEDUP_REMOVED lines=12> */
[----:B------:R-:W-:Y:S01]  /*07b0*/  PLOP3.LUT P0, PT, PT, PT, PT, 0x8, 0x80 ;  /* 0x000000000080781c */ /* 0x000fe20003f0e170 */
[----:B------:R-:W-:Y:S01]  /*07c0*/  VIADD R7, R7, 0x1000 ;  /* 0x0000100007077836 */ /* 0x000fe20000000000 */
[----:B--2--5:R-:W-:-:S08]  /*07d0*/  DADD R10, R2, R10 ;  /* 0x00000000020a7229 */ /* 0x024fd0000000000a */
[----:B---3--:R-:W-:-:S08]  /*07e0*/  DADD R10, R10, R12 ;  /* 0x000000000a0a7229 */ /* 0x008fd0000000000c */
[----:B----4-:R-:W-:-:S08]  /*07f0*/  DADD R10, R10, R14 ;  /* 0x000000000a0a7229 */ /* 0x010fd0000000000e */
[----:B------:R-:W-:-:S08]  /*0800*/  DADD R10, R10, R16 ;  /* 0x000000000a0a7229 */ /* 0x000fd00000000010 */
[----:B------:R-:W-:-:S08]  /*0810*/  DADD R10, R10, R20 ;  /* 0x000000000a0a7229 */ /* 0x000fd00000000014 */
[----:B------:R-:W-:-:S08]  /*0820*/  DADD R10, R10, R22 ;  /* 0x000000000a0a7229 */ /* 0x000fd00000000016 */
[----:B------:R-:W-:-:S08]  /*0830*/  DADD R10, R10, R24 ;  /* 0x000000000a0a7229 */ /* 0x000fd00000000018 */
[----:B------:R-:W-:-:S11]  /*0840*/  DADD R2, R10, R26 ;  /* 0x000000000a027229 */ /* 0x000fd6000000001a */
.L_x_14:
[----:B------:R-:W-:Y:S05]  /*0850*/  BSYNC.RECONVERGENT B2 ;  /* 0x0000000000027941 */ /* 0x000fea0003800200 */
.L_x_13:
[----:B------:R-:W-:-:S13]  /*0860*/  ISETP.LT.OR P0, PT, R7, R4, P0 ;  /* 0x000000040700720c */ /* 0x000fda0000701670 */
[----:B------:R-:W-:Y:S05]  /*0870*/  @!P0 BRA `(.L_x_6) ;  /* 0x0000000000288947 */ /* 0x000fea0003800000 */
[----:B------:R-:W0:Y:S02]  /*0880*/  LDC.64 R8, c[0x0][0x380] ;  /* 0x0000e000ff087b82 */ /* 0x000e240000000a00 */
[----:B0-----:R-:W-:-:S05]  /*0890*/  IMAD.WIDE R6, R7, 0x8, R8 ;  /* 0x0000000807067825 */ /* 0x001fca00078e0208 */
[----:B------:R-:W2:Y:S04]  /*08a0*/  LDG.E.64.CONSTANT R8, desc[UR6][R6.64] ;  /* 0x0000000606087981 */ /* 0x000ea8000c1e9b00 */
[----:B------:R-:W3:Y:S04]  /*08b0*/  LDG.E.64.CONSTANT R10, desc[UR6][R6.64+0x1000] ;  /* 0x00100006060a7981 */ /* 0x000ee8000c1e9b00 */
[----:B------:R-:W4:Y:S04]  /*08c0*/  LDG.E.64.CONSTANT R12, desc[UR6][R6.64+0x2000] ;  /* 0x00200006060c7981 */ /* 0x000f28000c1e9b00 */
[----:B------:R-:W4:Y:S01]  /*08d0*/  LDG.E.64.CONSTANT R14, desc[UR6][R6.64+0x3000] ;  /* 0x00300006060e7981 */ /* 0x000f22000c1e9b00 */
[----:B--2--5:R-:W-:-:S08]  /*08e0*/  DADD R8, R2, R8 ;  /* 0x0000000002087229 */ /* 0x024fd00000000008 */
[----:B---3--:R-:W-:-:S08]  /*08f0*/  DADD R8, R8, R10 ;  /* 0x0000000008087229 */ /* 0x008fd0000000000a */
[----:B----4-:R-:W-:-:S08]  /*0900*/  DADD R8, R8, R12 ;  /* 0x0000000008087229 */ /* 0x010fd0000000000c */
[----:B------:R-:W-:-:S11]  /*0910*/  DADD R2, R8, R14 ;  /* 0x0000000008027229 */ /* 0x000fd6000000000e */
.L_x_6:
[----:B------:R-:W-:Y:S05]  /*0920*/  BSYNC.RECONVERGENT B1 ;  /* 0x0000000000017941 */ /* 0x000fea0003800200 */
.L_x_5:
[----:B------:R-:W-:-:S13]  /*0930*/  ISETP.GE.AND P0, PT, R4, 0x200, PT ;  /* 0x000002000400780c */ /* 0x000fda0003f06270 */
[----:B------:R-:W-:Y:S05]  /*0940*/  @!P0 BRA `(.L_x_15) ;  /* 0x0000000400148947 */ /* 0x000fea0003800000 */
[----:B------:R-:W0:Y:S01]  /*0950*/  S2R R12, SR_LANEID ;  /* 0x00000000000c7919 */ /* 0x000e220000000000 */
[----:B-----5:R-:W-:Y:S04]  /*0960*/  SHFL.DOWN PT, R6, R2, 0x1, 0x1f ;  /* 0x08201f0002067f89 */ /* 0x020fe800000e0000 */
[----:B------:R-:W1:Y:S02]  /*0970*/  SHFL.DOWN PT, R7, R3, 0x1, 0x1f ;  /* 0x08201f0003077f89 */ /* 0x000e6400000e0000 */
[----:B-1----:R-:W-:Y:S01]  /*0980*/  DADD R6, R6, R2 ;  /* 0x0000000006067229 */ /* 0x002fe20000000002 */
[C---:B0-----:R-:W-:Y:S02]  /*0990*/  ISETP.GT.AND P0, PT, R12.reuse, 0x1e, PT ;  /* 0x0000001e0c00780c */ /* 0x041fe40003f04270 */
[----:B------:R-:W-:-:S07]  /*09a0*/  ISETP.NE.AND P1, PT, R12, RZ, PT ;  /* 0x000000ff0c00720c */ /* 0x000fce0003f25270 */
[----:B------:R-:W-:Y:S02]  /*09b0*/  FSEL R8, R2, R6, P0 ;  /* 0x0000000602087208 */ /* 0x000fe40000000000 */
[----:B------:R-:W-:Y:S02]  /*09c0*/  FSEL R9, R3, R7, P0 ;  /* 0x0000000703097208 */ /* 0x000fe40000000000 */
[----:B------:R-:W-:Y:S01]  /*09d0*/  ISETP.GT.AND P0, PT, R12, 0x1d, PT ;  /* 0x0000001d0c00780c */ /* 0x000fe20003f04270 */
[----:B------:R-:W-:Y:S01]  /*09e0*/  SHFL.DOWN PT, R6, R8, 0x2, 0x1f ;  /* 0x08401f0008067f89 */ /* 0x000fe200000e0000 */
[----:B------:R-:W-:Y:S02]  /*09f0*/  @!P1 MOV R4, 0x400 ;  /* 0x0000040000049802 */ /* 0x000fe40000000f00 */
[----:B------:R-:W-:Y:S01]  /*0a00*/  @!P1 SHF.R.U32.HI R0, RZ, 0x2, R5 ;  /* 0x00000002ff009819 */ /* 0x000fe20000011605 */
[----:B------:R-:W0:Y:S03]  /*0a10*/  SHFL.DOWN PT, R7, R9, 0x2, 0x1f ;  /* 0x08401f0009077f89 */ /* 0x000e2600000e0000 */
[----:B------:R-:W-:Y:S01]  /*0a20*/  @!P1 LOP3.LUT R0, R0, 0xf8, RZ, 0xc0, !PT ;  /* 0x000000f800009812 */ /* 0x000fe200078ec0ff */
[----:B0-----:R-:W-:-:S10]  /*0a30*/  DADD R6, R6, R8 ;  /* 0x0000000006067229 */ /* 0x001fd40000000008 */
[----:B------:R-:W-:Y:S02]  /*0a40*/  FSEL R6, R8, R6, P0 ;  /* 0x0000000608067208 */ /* 0x000fe40000000000 */
[----:B------:R-:W-:Y:S02]  /*0a50*/  FSEL R7, R9, R7, P0 ;  /* 0x0000000709077208 */ /* 0x000fe40000000000 */
[----:B------:R-:W-:Y:S01]  /*0a60*/  ISETP.GT.AND P0, PT, R12, 0x1b, PT ;  /* 0x0000001b0c00780c */ /* 0x000fe20003f04270 */
[----:B------:R-:W-:Y:S04]  /*0a70*/  SHFL.DOWN PT, R2, R6, 0x4, 0x1f ;  /* 0x08801f0006027f89 */ /* 0x000fe800000e0000 */
[----:B------:R-:W0:Y:S01]  /*0a80*/  SHFL.DOWN PT, R3, R7, 0x4, 0x1f ;  /* 0x08801f0007037f89 */ /* 0x000e2200000e0000 */
[----:B------:R-:W1:Y:S01]  /*0a90*/  @!P1 S2R R9, SR_CgaCtaId ;  /* 0x0000000000099919 */ /* 0x000e620000008800 */
[----:B0-----:R-:W-:-:S10]  /*0aa0*/  DADD R2, R2, R6 ;  /* 0x0000000002027229 */ /* 0x001fd40000000006 */
[----:B------:R-:W-:Y:S02]  /*0ab0*/  FSEL R10, R6, R2, P0 ;  /* 0x00000002060a7208 */ /* 0x000fe40000000000 */
[----:B------:R-:W-:Y:S02]  /*0ac0*/  FSEL R11, R7, R3, P0 ;  /* 0x00000003070b7208 */ /* 0x000fe40000000000 */
[----:B------:R-:W-:Y:S01]  /*0ad0*/  ISETP.GT.AND P0, PT, R12, 0x17, PT ;  /* 0x000000170c00780c */ /* 0x000fe20003f04270 */
[----:B------:R-:W-:Y:S04]  /*0ae0*/  SHFL.DOWN PT, R2, R10, 0x8, 0x1f ;  /* 0x09001f000a027f89 */ /* 0x000fe800000e0000 */
[----:B------:R-:W0:Y:S02]  /*0af0*/  SHFL.DOWN PT, R3, R11, 0x8, 0x1f ;  /* 0x09001f000b037f89 */ /* 0x000e2400000e0000 */
[----:B0-----:R-:W-:-:S10]  /*0b00*/  DADD R2, R2, R10 ;  /* 0x0000000002027229 */ /* 0x001fd4000000000a */
[----:B------:R-:W-:Y:S02]  /*0b10*/  FSEL R6, R10, R2, P0 ;  /* 0x000000020a067208 */ /* 0x000fe40000000000 */
[----:B------:R-:W-:Y:S02]  /*0b20*/  FSEL R7, R11, R3, P0 ;  /* 0x000000030b077208 */ /* 0x000fe40000000000 */
[----:B-1----:R-:W-:Y:S01]  /*0b30*/  @!P1 LEA R11, R9, R4, 0x18 ;  /* 0x00000004090b9211 */ /* 0x002fe200078ec0ff */
[----:B------:R-:W-:Y:S01]  /*0b40*/  SHFL.DOWN PT, R2, R6, 0x10, 0x1f ;  /* 0x0a001f0006027f89 */ /* 0x000fe200000e0000 */
[----:B------:R-:W-:-:S03]  /*0b50*/  ISETP.NE.AND P0, PT, R5, RZ, PT ;  /* 0x000000ff0500720c */ /* 0x000fc60003f05270 */
[----:B------:R-:W0:Y:S01]  /*0b60*/  SHFL.DOWN PT, R3, R7, 0x10, 0x1f ;  /* 0x0a001f0007037f89 */ /* 0x000e2200000e0000 */
[----:B------:R-:W-:Y:S01]  /*0b70*/  @!P1 IMAD.IADD R11, R0, 0x1, R11 ;  /* 0x00000001000b9824 */ /* 0x000fe200078e020b */
[----:B0-----:R-:W-:-:S07]  /*0b80*/  DADD R8, R2, R6 ;  /* 0x0000000002087229 */ /* 0x001fce0000000006 */
[----:B------:R1:W-:Y:S01]  /*0b90*/  @!P1 STS.64 [R11+0x10], R8 ;  /* 0x000010080b009388 */ /* 0x0003e20000000a00 */
[----:B------:R-:W-:Y:S01]  /*0ba0*/  BAR.SYNC.DEFER_BLOCKING 0x0 ;  /* 0x0000000000007b1d */ /* 0x000fe20000010000 */
[----:B------:R-:W-:-:S04]  /*0bb0*/  ISETP.GT.AND P1, PT, R12, 0xf, PT ;  /* 0x0000000f0c00780c */ /* 0x000fc80003f24270 */
[----:B------:R-:W-:Y:S02]  /*0bc0*/  FSEL R2, R6, R8, P1 ;  /* 0x0000000806027208 */ /* 0x000fe40000800000 */
[----:B------:R-:W-:Y:S01]  /*0bd0*/  FSEL R3, R7, R9, P1 ;  /* 0x0000000907037208 */ /* 0x000fe20000800000 */
[----:B------:R-:W-:Y:S06]  /*0be0*/  @P0 BRA `(.L_x_16) ;  /* 0x0000001800440947 */ /* 0x000fec0003800000 */
[----:B------:R-:W0:Y:S01]  /*0bf0*/  S2UR UR5, SR_CgaCtaId ;  /* 0x00000000000579c3 */ /* 0x000e220000008800 */
[----:B------:R-:W-:Y:S02]  /*0c00*/  UMOV UR4, 0x400 ;  /* 0x0000040000047882 */ /* 0x000fe40000000000 */
[----:B0-----:R-:W-:-:S09]  /*0c10*/  ULEA UR4, UR5, UR4, 0x18 ;  /* 0x0000000405047291 */ /* 0x001fd2000f8ec0ff */
[----:B------:R-:W0:Y:S04]  /*0c20*/  LDS.64 R4, [UR4+0x18] ;  /* 0x00001804ff047984 */ /* 0x000e280008000a00 */
[----:B-1----:R-:W1:Y:S04]  /*0c30*/  LDS.128 R8, [UR4+0x20] ;  /* 0x00002004ff087984 */ /* 0x002e680008000c00 */
[----:B------:R-:W2:Y:S01]  /*0c40*/  LDS.128 R12, [UR4+0x30] ;  /* 0x00003004ff0c7984 */ /* 0x000ea20008000c00 */
[----:B0-----:R-:W-:-:S03]  /*0c50*/  DADD R2, R2, R4 ;  /* 0x0000000002027229 */ /* 0x001fc60000000004 */
[----:B------:R-:W0:Y:S05]  /*0c60*/  LDS.128 R4, [UR4+0x40] ;  /* 0x00004004ff047984 */ /* 0x000e2a0008000c00 */
[----:B-1----:R-:W-:-:S08]  /*0c70*/  DADD R2, R2, R8 ;  /* 0x0000000002027229 */ /* 0x002fd00000000008 */
[----:B------:R-:W-:Y:S01]  /*0c80*/  DADD R2, R2, R10 ;  /* 0x0000000002027229 */ /* 0x000fe2000000000a */
[----:B------:R-:W1:Y:S07]  /*0c90*/  LDS.128 R8, [UR4+0x50] ;  /* 0x00005004ff087984 */ /* 0x000e6e0008000c00 */
[----:B--2---:R-:W-:-:S08]  /*0ca0*/  DADD R2, R2, R12 ;  /* 0x0000000002027229 */ /* 0x004fd0000000000c */
[----:B------:R-:W-:Y:S01]  /*0cb0*/  DADD R2, R2, R14 ;  /* 0x0000000002027229 */ /* 0x000fe2000000000e */
[----:B------:R-:W2:Y:S07]  /*0cc0*/  LDS.128 R12, [UR4+0x60] ;  /* 0x00006004ff0c7984 */ /* 0x000eae0008000c00 */
[----:B0-----:R-:W-:-:S08]  /*0cd0*/  DADD R2, R2, R4 ;  /* 0x0000000002027229 */ /* 0x001fd00000000004 */
[----:B------:R-:W-:Y:S01]  /*0ce0*/  DADD R2, R2, R6 ;  /* 0x0000000002027229 */ /* 0x000fe20000000006 */
[----:B------:R-:W0:Y:S07]  /*0cf0*/  LDS.128 R4, [UR4+0x70] ;  /* 0x00007004ff047984 */ /* 0x000e2e0008000c00 */
[----:B-1----:R-:W-:-:S08]  /*0d00*/  DADD R2, R2, R8 ;  /* 0x0000000002027229 */ /* 0x002fd00000000008 */
[----:B------:R-:W-:Y:S01]  /*0d10*/  DADD R2, R2, R10 ;  /* 0x0000000002027229 */ /* 0x000fe2000000000a */
[----:B------:R-:W1:Y:S07]  /*0d20*/  LDS.128 R8, [UR4+0x80] ;  /* 0x00008004ff087984 */ /* 0x000e6e0008000c00 */
[----:B--2---:R-:W-:-:S08]  /*0d30*/  DADD R2, R2, R12 ;  /* 0x0000000002027229 */ /* 0x004fd0000000000c */
[----:B------:R-:W-:-:S08]  /*0d40*/  DADD R2, R2, R14 ;  /* 0x0000000002027229 */ /* 0x000fd0000000000e */
[----:B0-----:R-:W-:-:S08]  /*0d50*/  DADD R2, R2, R4 ;  /* 0x0000000002027229 */ /* 0x001fd00000000004 */
[----:B------:R-:W-:-:S08]  /*0d60*/  DADD R2, R2, R6 ;  /* 0x0000000002027229 */ /* 0x000fd00000000006 */
[----:B-1----:R-:W-:-:S08]  /*0d70*/  DADD R2, R2, R8 ;  /* 0x0000000002027229 */ /* 0x002fd00000000008 */
[----:B------:R-:W-:Y:S01]  /*0d80*/  DADD R2, R2, R10 ;  /* 0x0000000002027229 */ /* 0x000fe2000000000a */
[----:B------:R-:W-:Y:S10]  /*0d90*/  BRA `(.L_x_16) ;  /* 0x0000001400d87947 */ /* 0x000ff40003800000 */
.L_x_15:
[----:B------:R-:W-:Y:S01]  /*0da0*/  LOP3.LUT R0, R5, 0x3e0, RZ, 0xc0, !PT ;  /* 0x000003e005007812 */ /* 0x000fe200078ec0ff */
[----:B------:R-:W0:Y:S03]  /*0db0*/  S2R R10, SR_LANEID ;  /* 0x00000000000a7919 */ /* 0x000e260000000000 */
[----:B------:R-:W-:Y:S01]  /*0dc0*/  LOP3.LUT R9, RZ, R0, RZ, 0x33, !PT ;  /* 0x00000000ff097212 */ /* 0x000fe200078e33ff */
[----:B------:R-:W-:-:S04]  /*0dd0*/  VIADD R7, R0, 0x20 ;  /* 0x0000002000077836 */ /* 0x000fc80000000000 */
[----:B------:R-:W-:Y:S01]  /*0de0*/  IMAD.IADD R9, R9, 0x1, R4 ;  /* 0x0000000109097824 */ /* 0x000fe200078e0204 */
[----:B------:R-:W-:-:S04]  /*0df0*/  ISETP.GT.AND P0, PT, R7, R4, PT ;  /* 0x000000040700720c */ /* 0x000fc80003f04270 */
[----:B------:R-:W-:-:S05]  /*0e00*/  SEL R11, R9, 0x1f, P0 ;  /* 0x0000001f090b7807 */ /* 0x000fca0000000000 */
[----:B-----5:R-:W-:Y:S04]  /*0e10*/  SHFL.DOWN PT, R6, R2, 0x1, R11 ;  /* 0x0820000002067989 */ /* 0x020fe800000e000b */
[----:B------:R-:W1:Y:S01]  /*0e20*/  SHFL.DOWN PT, R7, R3, 0x1, R11 ;  /* 0x0820000003077989 */ /* 0x000e6200000e000b */
[C---:B0-----:R-:W-:Y:S01]  /*0e30*/  ISETP.GE.AND P0, PT, R10.reuse, R11, PT ;  /* 0x0000000b0a00720c */ /* 0x041fe20003f06270 */
[C---:B------:R-:W-:Y:S01]  /*0e40*/  VIADD R0, R10.reuse, 0x2 ;  /* 0x000000020a007836 */ /* 0x040fe20000000000 */
[----:B------:R-:W-:Y:S01]  /*0e50*/  ISETP.NE.AND P1, PT, R10, RZ, PT ;  /* 0x000000ff0a00720c */ /* 0x000fe20003f25270 */
[----:B-1----:R-:W-:-:S12]  /*0e60*/  DADD R6, R6, R2 ;  /* 0x0000000006067229 */ /* 0x002fd80000000002 */
[----:B------:R-:W0:Y:S01]  /*0e70*/  @!P1 S2R R12, SR_CgaCtaId ;  /* 0x00000000000c9919 */ /* 0x000e220000008800 */
[----:B------:R-:W-:Y:S02]  /*0e80*/  FSEL R8, R6, R2, !P0 ;  /* 0x0000000206087208 */ /* 0x000fe40004000000 */
[----:B------:R-:W-:Y:S02]  /*0e90*/  FSEL R9, R7, R3, !P0 ;  /* 0x0000000307097208 */ /* 0x000fe40004000000 */
[----:B------:R-:W-:Y:S01]  /*0ea0*/  ISETP.GT.AND P0, PT, R0, R11, PT ;  /* 0x0000000b0000720c */ /* 0x000fe20003f04270 */
[----:B------:R-:W-:Y:S01]  /*0eb0*/  SHFL.DOWN PT, R6, R8, 0x2, R11 ;  /* 0x0840000008067989 */ /* 0x000fe200000e000b */
[----:B------:R-:W-:-:S03]  /*0ec0*/  VIADD R0, R10, 0x4 ;  /* 0x000000040a007836 */ /* 0x000fc60000000000 */
[----:B------:R-:W1:Y:S02]  /*0ed0*/  SHFL.DOWN PT, R7, R9, 0x2, R11 ;  /* 0x0840000009077989 */ /* 0x000e6400000e000b */
[----:B-1----:R-:W-:-:S10]  /*0ee0*/  DADD R6, R6, R8 ;  /* 0x0000000006067229 */ /* 0x002fd40000000008 */
[----:B------:R-:W-:Y:S02]  /*0ef0*/  FSEL R6, R8, R6, P0 ;  /* 0x0000000608067208 */ /* 0x000fe40000000000 */
[----:B------:R-:W-:Y:S02]  /*0f00*/  FSEL R7, R9, R7, P0 ;  /* 0x0000000709077208 */ /* 0x000fe40000000000 */
        /* <DEDUP_REMOVED lines=16> */
[----:B------:R-:W-:Y:S02]  /*1010*/  @!P1 MOV R9, 0x400 ;  /* 0x0000040000099802 */ /* 0x000fe40000000f00 */
[----:B------:R-:W-:Y:S01]  /*1020*/  @!P1 SHF.R.U32.HI R8, RZ, 0x2, R5 ;  /* 0x00000002ff089819 */ /* 0x000fe20000011605 */
[----:B------:R-:W1:Y:S01]  /*1030*/  SHFL.DOWN PT, R3, R7, 0x10, R11 ;  /* 0x0a00000007037989 */ /* 0x000e6200000e000b */
[----:B0-----:R-:W-:-:S02]  /*1040*/  @!P1 LEA R9, R12, R9, 0x18 ;  /* 0x000000090c099211 */ /* 0x001fc400078ec0ff */
[----:B------:R-:W-:-:S05]  /*1050*/  @!P1 LOP3.LUT R8, R8, 0xf8, RZ, 0xc0, !PT ;  /* 0x000000f808089812 */ /* 0x000fca00078ec0ff */
[----:B------:R-:W-:Y:S01]  /*1060*/  @!P1 IMAD.IADD R9, R8, 0x1, R9 ;  /* 0x0000000108099824 */ /* 0x000fe200078e0209 */
[----:B-1----:R-:W-:-:S10]  /*1070*/  DADD R2, R2, R6 ;  /* 0x0000000002027229 */ /* 0x002fd40000000006 */
[----:B------:R-:W-:Y:S02]  /*1080*/  FSEL R2, R6, R2, P0 ;  /* 0x0000000206027208 */ /* 0x000fe40000000000 */
[----:B------:R-:W-:Y:S02]  /*1090*/  FSEL R3, R7, R3, P0 ;  /* 0x0000000307037208 */ /* 0x000fe40000000000 */
[----:B------:R-:W-:-:S03]  /*10a0*/  ISETP.NE.AND P0, PT, R5, RZ, PT ;  /* 0x000000ff0500720c */ /* 0x000fc60003f05270 */
[----:B------:R0:W-:Y:S01]  /*10b0*/  @!P1 STS.64 [R9+0x10], R2 ;  /* 0x0000100209009388 */ /* 0x0001e20000000a00 */
[----:B------:R-:W-:Y:S09]  /*10c0*/  BAR.SYNC.DEFER_BLOCKING 0x0 ;  /* 0x0000000000007b1d */ /* 0x000ff20000010000 */
[----:B------:R-:W-:Y:S05]  /*10d0*/  @P0 BRA `(.L_x_16) ;  /* 0x0000001400080947 */ /* 0x000fea0003800000 */
[----:B------:R-:W1:Y:S01]  /*10e0*/  S2UR UR5, SR_CgaCtaId ;  /* 0x00000000000579c3 */ /* 0x000e620000008800 */
[----:B------:R-:W-:Y:S01]  /*10f0*/  UMOV UR4, 0x400 ;  /* 0x0000040000047882 */ /* 0x000fe20000000000 */
[----:B------:R-:W-:Y:S01]  /*1100*/  ISETP.GT.AND P1, PT, R4, 0x20, PT ;  /* 0x000000200400780c */ /* 0x000fe20003f24270 */
[----:B-1----:R-:W-:-:S09]  /*1110*/  ULEA UR4, UR5, UR4, 0x18 ;  /* 0x0000000405047291 */ /* 0x002fd2000f8ec0ff */
[----:B------:R-:W1:Y:S04]  /*1120*/  LDS.64 R6, [UR4+0x18] ;  /* 0x00001804ff067984 */ /* 0x000e680008000a00 */
[----:B------:R-:W2:Y:S04]  /*1130*/  LDS.128 R12, [UR4+0x20] ;  /* 0x00002004ff0c7984 */ /* 0x000ea80008000c00 */
[----:B0-----:R-:W0:Y:S01]  /*1140*/  LDS.128 R8, [UR4+0x30] ;  /* 0x00003004ff087984 */ /* 0x001e220008000c00 */
[----:B-1----:R-:W-:-:S10]  /*1150*/  DADD R6, R2, R6 ;  /* 0x0000000002067229 */ /* 0x002fd40000000006 */
[----:B------:R-:W-:Y:S02]  /*1160*/  FSEL R2, R6, R2, P1 ;  /* 0x0000000206027208 */ /* 0x000fe40000800000 */
[----:B------:R-:W-:Y:S02]  /*1170*/  FSEL R3, R7, R3, P1 ;  /* 0x0000000307037208 */ /* 0x000fe40000800000 */
[----:B------:R-:W-:-:S04]  /*1180*/  ISETP.GT.AND P1, PT, R4, 0x40, PT ;  /* 0x000000400400780c */ /* 0x000fc80003f24270 */
[----:B--2---:R-:W-:-:S10]  /*1190*/  DADD R12, R12, R2 ;  /* 0x000000000c0c7229 */ /* 0x004fd40000000002 */
[----:B------:R-:W-:Y:S02]  /*11a0*/  FSEL R2, R12, R2, P1 ;  /* 0x000000020c027208 */ /* 0x000fe40000800000 */
[----:B------:R-:W-:Y:S02]  /*11b0*/  FSEL R3, R13, R3, P1 ;  /* 0x000000030d037208 */ /* 0x000fe40000800000 */
[----:B------:R-:W-:-:S04]  /*11c0*/  ISETP.GT.AND P1, PT, R4, 0x60, PT ;  /* 0x000000600400780c */ /* 0x000fc80003f24270 */
[----:B------:R-:W-:-:S10]  /*11d0*/  DADD R14, R2, R14 ;  /* 0x00000000020e7229 */ /* 0x000fd4000000000e */
[----:B------:R-:W-:Y:S02]  /*11e0*/  FSEL R2, R14, R2, P1 ;  /* 0x000000020e027208 */ /* 0x000fe40000800000 */
[----:B------:R-:W-:Y:S02]  /*11f0*/  FSEL R3, R15, R3, P1 ;  /* 0x000000030f037208 */ /* 0x000fe40000800000 */
[----:B------:R-:W1:Y:S01]  /*1200*/  LDS.128 R12, [UR4+0x40] ;  /* 0x00004004ff0c7984 */ /* 0x000e620008000c00 */
[----:B------:R-:W-:-:S03]  /*1210*/  ISETP.GT.AND P1, PT, R4, 0x80, PT ;  /* 0x000000800400780c */ /* 0x000fc60003f24270 */
[----:B0-----:R-:W-:-:S10]  /*1220*/  DADD R8, R8, R2 ;  /* 0x0000000008087229 */ /* 0x001fd40000000002 */
[----:B------:R-:W-:Y:S02]  /*1230*/  FSEL R2, R8, R2, P1 ;  /* 0x0000000208027208 */ /* 0x000fe40000800000 */
[----:B------:R-:W-:Y:S02]  /*1240*/  FSEL R3, R9, R3, P1 ;  /* 0x0000000309037208 */ /* 0x000fe40000800000 */
[----:B------:R-:W-:-:S04]  /*1250*/  ISETP.GT.AND P1, PT, R4, 0xa0, PT ;  /* 0x000000a00400780c */ /* 0x000fc80003f24270 */
[----:B------:R-:W-:-:S10]  /*1260*/  DADD R10, R2, R10 ;  /* 0x00000000020a7229 */ /* 0x000fd4000000000a */
[----:B------:R-:W-:Y:S02]  /*1270*/  FSEL R2, R10, R2, P1 ;  /* 0x000000020a027208 */ /* 0x000fe40000800000 */
[----:B------:R-:W-:Y:S02]  /*1280*/  FSEL R3, R11, R3, P1 ;  /* 0x000000030b037208 */ /* 0x000fe40000800000 */
[----:B------:R-:W0:Y:S01]  /*1290*/  LDS.128 R8, [UR4+0x50] ;  /* 0x00005004ff087984 */ /* 0x000e220008000c00 */
[----:B------:R-:W-:-:S03]  /*12a0*/  ISETP.GT.AND P1, PT, R4, 0xc0, PT ;  /* 0x000000c00400780c */ /* 0x000fc60003f24270 */
[----:B-1----:R-:W-:-:S10]  /*12b0*/  DADD R12, R12, R2 ;  /* 0x000000000c0c7229 */ /* 0x002fd40000000002 */
        /* <DEDUP_REMOVED lines=33> */
[----:B------:R-:W-:-:S04]  /*14d0*/  ISETP.GT.AND P1, PT, R4, 0x1c0, PT ;  /* 0x000001c00400780c */ /* 0x000fc80003f24270 */
[----:B-1----:R-:W-:-:S10]  /*14e0*/  DADD R12, R12, R2 ;  /* 0x000000000c0c7229 */ /* 0x002fd40000000002 */
[----:B------:R-:W-:Y:S02]  /*14f0*/  FSEL R2, R12, R2, P1 ;  /* 0x000000020c027208 */ /* 0x000fe40000800000 */
[----:B------:R-:W-:Y:S02]  /*1500*/  FSEL R3, R13, R3, P1 ;  /* 0x000000030d037208 */ /* 0x000fe40000800000 */
[----:B------:R-:W-:-:S04]  /*1510*/  ISETP.GT.AND P1, PT, R4, 0x1e0, PT ;  /* 0x000001e00400780c */ /* 0x000fc80003f24270 */
[----:B------:R-:W-:-:S10]  /*1520*/  DADD R14, R2, R14 ;  /* 0x00000000020e7229 */ /* 0x000fd4000000000e */
[----:B------:R-:W-:Y:S02]  /*1530*/  FSEL R2, R14, R2, P1 ;  /* 0x000000020e027208 */ /* 0x000fe40000800000 */
[----:B------:R-:W-:Y:S01]  /*1540*/  FSEL R3, R15, R3, P1 ;  /* 0x000000030f037208 */ /* 0x000fe20000800000 */
[----:B------:R-:W-:Y:S06]  /*1550*/  BRA `(.L_x_16) ;  /* 0x0000000c00e87947 */ /* 0x000fec0003800000 */
.L_x_2:
[----:B------:R-:W0:Y:S01]  /*1560*/  S2R R41, SR_TID.X ;  /* 0x0000000000297919 */ /* 0x000e220000002100 */
[----:B------:R-:W1:Y:S02]  /*1570*/  LDCU.64 UR4, c[0x0][0x380] ;  /* 0x00007000ff0477ac */ /* 0x000e640008000a00 */
[----:B-1----:R-:W-:Y:S02]  /*1580*/  IMAD.U32 R2, RZ, RZ, UR4 ;  /* 0x00000004ff027e24 */ /* 0x002fe4000f8e00ff */
[----:B------:R-:W-:Y:S02]  /*1590*/  IMAD.U32 R3, RZ, RZ, UR5 ;  /* 0x00000005ff037e24 */ /* 0x000fe4000f8e00ff */
[----:B0-----:R-:W-:-:S05]  /*15a0*/  IMAD.WIDE.U32 R18, R41, 0x8, R2 ;  /* 0x0000000829127825 */ /* 0x001fca00078e0002 */
[----:B------:R-:W2:Y:S04]  /*15b0*/  LDG.E.64.CONSTANT R20, desc[UR6][R18.64] ;  /* 0x0000000612147981 */ /* 0x000ea8000c1e9b00 */
[----:B------:R-:W2:Y:S04]  /*15c0*/  LDG.E.64.CONSTANT R6, desc[UR6][R18.64+0x1000] ;  /* 0x0010000612067981 */ /* 0x000ea8000c1e9b00 */
[----:B------:R-:W3:Y:S04]  /*15d0*/  LDG.E.64.CONSTANT R8, desc[UR6][R18.64+0x2000] ;  /* 0x0020000612087981 */ /* 0x000ee8000c1e9b00 */
[----:B------:R-:W4:Y:S04]  /*15e0*/  LDG.E.64.CONSTANT R10, desc[UR6][R18.64+0x3000] ;  /* 0x00300006120a7981 */ /* 0x000f28000c1e9b00 */
[----:B------:R-:W5:Y:S04]  /*15f0*/  LDG.E.64.CONSTANT R12, desc[UR6][R18.64+0x4000] ;  /* 0x00400006120c7981 */ /* 0x000f68000c1e9b00 */
[----:B------:R-:W5:Y:S04]  /*1600*/  LDG.E.64.CONSTANT R14, desc[UR6][R18.64+0x5000] ;  /* 0x00500006120e7981 */ /* 0x000f68000c1e9b00 */
[----:B------:R-:W5:Y:S01]  /*1610*/  LDG.E.64.CONSTANT R16, desc[UR6][R18.64+0x6000] ;  /* 0x0060000612107981 */ /* 0x000f62000c1e9b00 */
[----:B------:R-:W-:Y:S01]  /*1620*/  ISETP.GE.U32.AND P0, PT, R4, 0x1c00, PT ;  /* 0x00001c000400780c */ /* 0x000fe20003f06070 */
[----:B------:R-:W-:Y:S01]  /*1630*/  UMOV UR4, 0xe00 ;  /* 0x00000e0000047882 */ /* 0x000fe20000000000 */
[----:B--2---:R-:W-:-:S08]  /*1640*/  DADD R6, R20, R6 ;  /* 0x0000000014067229 */ /* 0x004fd00000000006 */
[----:B---3--:R-:W-:-:S08]  /*1650*/  DADD R6, R8, R6 ;  /* 0x0000000008067229 */ /* 0x008fd00000000006 */
[----:B----4-:R-:W-:-:S08]  /*1660*/  DADD R6, R10, R6 ;  /* 0x000000000a067229 */ /* 0x010fd00000000006 */
[----:B-----5:R-:W-:-:S08]  /*1670*/  DADD R6, R12, R6 ;  /* 0x000000000c067229 */ /* 0x020fd00000000006 */
[----:B------:R-:W-:-:S08]  /*1680*/  DADD R6, R14, R6 ;  /* 0x000000000e067229 */ /* 0x000fd00000000006 */
[----:B------:R-:W-:Y:S01]  /*1690*/  DADD R6, R16, R6 ;  /* 0x0000000010067229 */ /* 0x000fe20000000006 */
[----:B------:R-:W-:Y:S10]  /*16a0*/  @!P0 BRA `(.L_x_17) ;  /* 0x00000000006c8947 */ /* 0x000ff40003800000 */
[----:B------:R-:W0:Y:S01]  /*16b0*/  LDC R22, c[0x0][0x390] ;  /* 0x0000e400ff167b82 */ /* 0x000e220000000800 */
[----:B------:R-:W-:Y:S01]  /*16c0*/  VIADD R23, R4, 0xfffff200 ;  /* 0xfffff20004177836 */ /* 0x000fe20000000000 */
[----:B------:R-:W-:-:S06]  /*16d0*/  UMOV UR4, 0xe00 ;  /* 0x00000e0000047882 */ /* 0x000fcc0000000000 */
[----:B------:R-:W1:Y:S02]  /*16e0*/  LDC.64 R2, c[0x0][0x380] ;  /* 0x0000e000ff027b82 */ /* 0x000e640000000a00 */
.L_x_19:
[----:B------:R-:W-:-:S04]  /*16f0*/  VIADD R9, R41, UR4 ;  /* 0x0000000429097c36 */ /* 0x000fc80008000000 */
[----:B-1----:R-:W-:-:S05]  /*1700*/  IMAD.WIDE.U32 R8, R9, 0x8, R2 ;  /* 0x0000000809087825 */ /* 0x002fca00078e0002 */
[----:B------:R-:W2:Y:S04]  /*1710*/  LDG.E.64.CONSTANT R4, desc[UR6][R8.64] ;  /* 0x0000000608047981 */ /* 0x000ea8000c1e9b00 */
[----:B------:R-:W3:Y:S04]  /*1720*/  LDG.E.64.CONSTANT R10, desc[UR6][R8.64+0x1000] ;  /* 0x00100006080a7981 */ /* 0x000ee8000c1e9b00 */
[----:B------:R-:W4:Y:S04]  /*1730*/  LDG.E.64.CONSTANT R12, desc[UR6][R8.64+0x2000] ;  /* 0x00200006080c7981 */ /* 0x000f28000c1e9b00 */
[----:B------:R-:W5:Y:S04]  /*1740*/  LDG.E.64.CONSTANT R14, desc[UR6][R8.64+0x3000] ;  /* 0x00300006080e7981 */ /* 0x000f68000c1e9b00 */
[----:B------:R-:W5:Y:S04]  /*1750*/  LDG.E.64.CONSTANT R16, desc[UR6][R8.64+0x4000] ;  /* 0x0040000608107981 */ /* 0x000f68000c1e9b00 */
[----:B------:R-:W5:Y:S04]  /*1760*/  LDG.E.64.CONSTANT R18, desc[UR6][R8.64+0x5000] ;  /* 0x0050000608127981 */ /* 0x000f68000c1e9b00 */
[----:B------:R-:W5:Y:S01]  /*1770*/  LDG.E.64.CONSTANT R20, desc[UR6][R8.64+0x6000] ;  /* 0x0060000608147981 */ /* 0x000f62000c1e9b00 */
[----:B--2---:R-:W-:-:S08]  /*1780*/  DADD R4, R4, R6 ;  /* 0x0000000004047229 */ /* 0x004fd00000000006 */
[----:B---3--:R-:W-:-:S08]  /*1790*/  DADD R4, R10, R4 ;  /* 0x000000000a047229 */ /* 0x008fd00000000004 */
[----:B----4-:R-:W-:-:S08]  /*17a0*/  DADD R4, R12, R4 ;  /* 0x000000000c047229 */ /* 0x010fd00000000004 */
[----:B-----5:R-:W-:-:S08]  /*17b0*/  DADD R4, R14, R4 ;  /* 0x000000000e047229 */ /* 0x020fd00000000004 */
[----:B------:R-:W-:Y:S01]  /*17c0*/  DADD R16, R16, R4 ;  /* 0x0000000010107229 */ /* 0x000fe20000000004 */
[----:B0-----:R-:W-:-:S04]  /*17d0*/  IMAD.MOV.U32 R4, RZ, RZ, R22 ;  /* 0x000000ffff047224 */ /* 0x001fc800078e0016 */
[----:B------:R-:W-:-:S03]  /*17e0*/  VIADD R0, R4, -UR4 ;  /* 0x8000000404007c36 */ /* 0x000fc60008000000 */
[----:B------:R-:W-:Y:S02]  /*17f0*/  DADD R16, R18, R16 ;  /* 0x0000000012107229 */ /* 0x000fe40000000010 */
[----:B------:R-:W-:-:S06]  /*1800*/  ISETP.GE.AND P0, PT, R0, 0xe00, PT ;  /* 0x00000e000000780c */ /* 0x000fcc0003f06270 */
[----:B------:R-:W-:-:S07]  /*1810*/  DADD R6, R20, R16 ;  /* 0x0000000014067229 */ /* 0x000fce0000000010 */
[----:B------:R-:W-:Y:S05]  /*1820*/  @!P0 BRA `(.L_x_18) ;  /* 0x00000008001c8947 */ /* 0x000fea0003800000 */
[----:B------:R-:W-:-:S06]  /*1830*/  UIADD3 UR4, UPT, UPT, UR4, 0xe00, URZ ;  /* 0x00000e0004047890 */ /* 0x000fcc000fffe0ff */
[----:B------:R-:W-:-:S13]  /*1840*/  ISETP.LT.AND P0, PT, R23, UR4, PT ;  /* 0x0000000417007c0c */ /* 0x000fda000bf01270 */
[----:B------:R-:W-:Y:S05]  /*1850*/  @!P0 BRA `(.L_x_19) ;  /* 0xfffffffc00a48947 */ /* 0x000fea000383ffff */
.L_x_17:
[----:B------:R-:W-:-:S13]  /*1860*/  ISETP.LE.AND P0, PT, R4, UR4, PT ;  /* 0x0000000404007c0c */ /* 0x000fda000bf03270 */
[----:B------:R-:W-:Y:S05]  /*1870*/  @P0 BRA `(.L_x_18) ;  /* 0x0000000800080947 */ /* 0x000fea0003800000 */
[----:B------:R-:W-:Y:S01]  /*1880*/  VIADD R0, R4, -UR4 ;  /* 0x8000000404007c36 */ /* 0x000fe20008000000 */
[----:B------:R-:W-:Y:S04]  /*1890*/  BSSY.RECONVERGENT B1, `(.L_x_18) ;  /* 0x0000080000017945 */ /* 0x000fe80003800200 */
[----:B------:R-:W-:-:S13]  /*18a0*/  ISETP.GE.AND P0, PT, R41, R0, PT ;  /* 0x000000002900720c */ /* 0x000fda0003f06270 */
[----:B------:R-:W-:Y:S05]  /*18b0*/  @P0 BRA `(.L_x_20) ;  /* 0x0000000400f40947 */ /* 0x000fea0003800000 */
[----:B------:R-:W-:Y:S01]  /*18c0*/  LOP3.LUT R5, RZ, R41, RZ, 0x33, !PT ;  /* 0x00000029ff057212 */ /* 0x000fe200078e33ff */
[----:B------:R-:W-:Y:S01]  /*18d0*/  BSSY.RECONVERGENT B2, `(.L_x_21) ;  /* 0x0000014000027945 */ /* 0x000fe20003800200 */
[----:B------:R-:W-:Y:S02]  /*18e0*/  IMAD.MOV.U32 R45, RZ, RZ, R41 ;  /* 0x000000ffff2d7224 */ /* 0x000fe400078e0029 */
[----:B------:R-:W-:-:S04]  /*18f0*/  IADD3 R4, PT, PT, R4, -UR4, R5 ;  /* 0x8000000404047c10 */ /* 0x000fc8000fffe005 */
[C---:B------:R-:W-:Y:S02]  /*1900*/  LOP3.LUT R5, R4.reuse, 0x600, RZ, 0xc0, !PT ;  /* 0x0000060004057812 */ /* 0x040fe400078ec0ff */
[----:B------:R-:W-:Y:S02]  /*1910*/  ISETP.GE.U32.AND P1, PT, R4, 0x600, PT ;  /* 0x000006000400780c */ /* 0x000fe40003f26070 */
[----:B------:R-:W-:-:S13]  /*1920*/  ISETP.NE.AND P0, PT, R5, 0x600, PT ;  /* 0x000006000500780c */ /* 0x000fda0003f05270 */
[----:B------:R-:W-:Y:S05]  /*1930*/  @!P0 BRA `(.L_x_22) ;  /* 0x0000000000348947 */ /* 0x000fea0003800000 */
[----:B------:R-:W-:Y:S01]  /*1940*/  LEA.HI R4, R4, 0x1, RZ, 0x17 ;  /* 0x0000000104047811 */ /* 0x000fe200078fb8ff */
[----:B------:R-:W-:Y:S02]  /*1950*/  VIADD R9, R41, UR4 ;  /* 0x0000000429097c36 */ /* 0x000fe40008000000 */
[----:B------:R-:W-:Y:S01]  /*1960*/  IMAD.MOV.U32 R45, RZ, RZ, R41 ;  /* 0x000000ffff2d7224 */ /* 0x000fe200078e0029 */
[----:B------:R-:W-:-:S05]  /*1970*/  LOP3.LUT R4, R4, 0x3, RZ, 0xc0, !PT ;  /* 0x0000000304047812 */ /* 0x000fca00078ec0ff */
[----:B------:R-:W-:-:S07]  /*1980*/  IMAD.MOV R8, RZ, RZ, -R4 ;  /* 0x000000ffff087224 */ /* 0x000fce00078e0a04 */
.L_x_23:
[----:B------:R-:W-:-:S06]  /*1990*/  IMAD.WIDE.U32 R4, R9, 0x8, R2 ;  /* 0x0000000809047825 */ /* 0x000fcc00078e0002 */
[----:B------:R-:W2:Y:S01]  /*19a0*/  LDG.E.64.CONSTANT R4, desc[UR6][R4.64] ;  /* 0x0000000604047981 */ /* 0x000ea2000c1e9b00 */
[----:B------:R-:W-:Y:S02]  /*19b0*/  VIADD R8, R8, 0x1 ;  /* 0x0000000108087836 */ /* 0x000fe40000000000 */
[----:B------:R-:W-:Y:S02]  /*19c0*/  VIADD R45, R45, 0x200 ;  /* 0x000002002d2d7836 */ /* 0x000fe40000000000 */
[----:B------:R-:W-:Y:S01]  /*19d0*/  VIADD R9, R9, 0x200 ;  /* 0x0000020009097836 */ /* 0x000fe20000000000 */
[----:B------:R-:W-:Y:S01]  /*19e0*/  ISETP.NE.AND P0, PT, R8, RZ, PT ;  /* 0x000000ff0800720c */ /* 0x000fe20003f05270 */
[----:B--2---:R-:W-:-:S12]  /*19f0*/  DADD R6, R4, R6 ;  /* 0x0000000004067229 */ /* 0x004fd80000000006 */
[----:B------:R-:W-:Y:S05]  /*1a00*/  @P0 BRA `(.L_x_23) ;  /* 0xfffffffc00e00947 */ /* 0x000fea000383ffff */
.L_x_22:
[----:B------:R-:W-:Y:S05]  /*1a10*/  BSYNC.RECONVERGENT B2 ;  /* 0x0000000000027941 */ /* 0x000fea0003800200 */
.L_x_21:
[----:B------:R-:W-:Y:S05]  /*1a20*/  @!P1 BRA `(.L_x_20) ;  /* 0x0000000400989947 */ /* 0x000fea0003800000 */
[----:B------:R-:W0:Y:S01]  /*1a30*/  LDCU.64 UR8, c[0x0][0x380] ;  /* 0x00007000ff0877ac */ /* 0x000e220008000a00 */
[----:B------:R-:W-:Y:S01]  /*1a40*/  IMAD.IADD R9, R0, 0x1, -R45 ;  /* 0x0000000100097824 */ /* 0x000fe200078e0a2d */
[C---:B------:R-:W-:Y:S01]  /*1a50*/  IADD3 R5, P0, PT, R45.reuse, UR4, RZ ;  /* 0x000000042d057c10 */ /* 0x040fe2000ff1e0ff */
[----:B------:R-:W-:Y:S01]  /*1a60*/  BSSY.RECONVERGENT B2, `(.L_x_24) ;  /* 0x0000039000027945 */ /* 0x000fe20003800200 */
[----:B------:R-:W-:Y:S02]  /*1a70*/  VIADD R43, R45, UR4 ;  /* 0x000000042d2b7c36 */ /* 0x000fe40008000000 */
[----:B------:R-:W-:Y:S01]  /*1a80*/  ISETP.GT.AND P1, PT, R9, 0x1800, PT ;  /* 0x000018000900780c */ /* 0x000fe20003f24270 */
[----:B------:R-:W-:Y:S01]  /*1a90*/  IMAD.X R8, RZ, RZ, RZ, P0 ;  /* 0x000000ffff087224 */ /* 0x000fe200000e06ff */
[----:B0-----:R-:W-:-:S04]  /*1aa0*/  LEA R4, P0, R5, UR8, 0x3 ;  /* 0x0000000805047c11 */ /* 0x001fc8000f8018ff */
[----:B------:R-:W-:Y:S02]  /*1ab0*/  LEA.HI.X R5, R5, UR9, R8, 0x3, P0 ;  /* 0x0000000905057c11 */ /* 0x000fe400080f1c08 */
[----:B------:R-:W-:-:S05]  /*1ac0*/  IADD3 R4, P0, PT, R4, 0x2000, RZ ;  /* 0x0000200004047810 */ /* 0x000fca0007f1e0ff */
[----:B------:R-:W-:Y:S01]  /*1ad0*/  IMAD.X R5, RZ, RZ, R5, P0 ;  /* 0x000000ffff057224 */ /* 0x000fe200000e0605 */
[----:B------:R-:W-:Y:S01]  /*1ae0*/  PLOP3.LUT P0, PT, PT, PT, PT, 0x80, 0x8 ;  /* 0x000000000008781c */ /* 0x000fe20003f0f070 */
[----:B------:R-:W-:-:S12]  /*1af0*/  @!P1 BRA `(.L_x_25) ;  /* 0x0000000000bc9947 */ /* 0x000fd80003800000 */
[----:B------:R-:W-:Y:S01]  /*1b00*/  PLOP3.LUT P0, PT, PT, PT, PT, 0x8, 0x80 ;  /* 0x000000000080781c */ /* 0x000fe20003f0e170 */
[----:B------:R-:W-:-:S12]  /*1b10*/  VIADD R40, R0, 0xffffe800 ;  /* 0xffffe80000287836 */ /* 0x000fd80000000000 */
.L_x_26:
[C---:B------:R-:W-:Y:S01]  /*1b20*/  IMAD.WIDE.U32 R38, R43.reuse, 0x8, R2 ;  /* 0x000000082b267825 */ /* 0x040fe200078e0002 */
[----:B------:R-:W2:Y:S04]  /*1b30*/  LDG.E.64.CONSTANT R8, desc[UR6][R4.64+-0x1000] ;  /* 0xfff0000604087981 */ /* 0x000ea8000c1e9b00 */
[----:B------:R-:W3:Y:S04]  /*1b40*/  LDG.E.64.CONSTANT R10, desc[UR6][R4.64] ;  /* 0x00000006040a7981 */ /* 0x000ee8000c1e9b00 */
[----:B------:R-:W4:Y:S01]  /*1b50*/  LDG.E.64.CONSTANT R38, desc[UR6][R38.64] ;  /* 0x0000000626267981 */ /* 0x000f22000c1e9b00 */
[----:B------:R-:W-:-:S03]  /*1b60*/  VIADD R15, R43, 0x800 ;  /* 0x000008002b0f7836 */ /* 0x000fc60000000000 */
[----:B------:R-:W5:Y:S01]  /*1b70*/  LDG.E.64.CONSTANT R12, desc[UR6][R4.64+0x1000] ;  /* 0x00100006040c7981 */ /* 0x000f62000c1e9b00 */
[----:B------:R-:W-:-:S03]  /*1b80*/  IMAD.WIDE.U32 R14, R15, 0x8, R2 ;  /* 0x000000080f0e7825 */ /* 0x000fc600078e0002 */
[----:B------:R-:W5:Y:S04]  /*1b90*/  LDG.E.64.CONSTANT R16, desc[UR6][R4.64+0x3000] ;  /* 0x0030000604107981 */ /* 0x000f68000c1e9b00 */
[----:B------:R-:W5:Y:S04]  /*1ba0*/  LDG.E.64.CONSTANT R14, desc[UR6][R14.64] ;  /* 0x000000060e0e7981 */ /* 0x000f68000c1e9b00 */
[----:B------:R-:W5:Y:S01]  /*1bb0*/  LDG.E.64.CONSTANT R18, desc[UR6][R4.64+0x4000] ;  /* 0x0040000604127981 */ /* 0x000f62000c1e9b00 */
        /* <DEDUP_REMOVED lines=11> */
[----:B------:R-:W5:Y:S04]  /*1c70*/  LDG.E.64.CONSTANT R34, desc[UR6][R4.64+0xc000] ;  /* 0x00c0000604227981 */ /* 0x000f68000c1e9b00 */
[----:B------:R0:W5:Y:S01]  /*1c80*/  LDG.E.64.CONSTANT R36, desc[UR6][R4.64+0xd000] ;  /* 0x00d0000604247981 */ /* 0x000162000c1e9b00 */
[----:B------:R-:W-:-:S05]  /*1c90*/  VIADD R45, R45, 0x2000 ;  /* 0x000020002d2d7836 */ /* 0x000fca0000000000 */
[----:B------:R-:W-:Y:S02]  /*1ca0*/  ISETP.GE.AND P1, PT, R45, R40, PT ;  /* 0x000000282d00720c */ /* 0x000fe40003f26270 */
[----:B0-----:R-:W-:Y:S01]  /*1cb0*/  IADD3 R4, P2, PT, R4, 0x10000, RZ ;  /* 0x0001000004047810 */ /* 0x001fe20007f5e0ff */
[----:B------:R-:W-:-:S04]  /*1cc0*/  VIADD R43, R43, 0x2000 ;  /* 0x000020002b2b7836 */ /* 0x000fc80000000000 */
[----:B------:R-:W-:Y:S01]  /*1cd0*/  IMAD.X R5, RZ, RZ, R5, P2 ;  /* 0x000000ffff057224 */ /* 0x000fe200010e0605 */
[----:B----4-:R-:W-:-:S08]  /*1ce0*/  DADD R38, R38, R6 ;  /* 0x0000000026267229 */ /* 0x010fd00000000006 */
[----:B--2---:R-:W-:-:S08]  /*1cf0*/  DADD R8, R38, R8 ;  /* 0x0000000026087229 */ /* 0x004fd00000000008 */
[----:B---3--:R-:W-:-:S08]  /*1d00*/  DADD R8, R8, R10 ;  /* 0x0000000008087229 */ /* 0x008fd0000000000a */
[----:B-----5:R-:W-:-:S08]  /*1d10*/  DADD R8, R8, R12 ;  /* 0x0000000008087229 */ /* 0x020fd0000000000c */
        /* <DEDUP_REMOVED lines=13> */
.L_x_25:
[----:B------:R-:W-:Y:S05]  /*1df0*/  BSYNC.RECONVERGENT B2 ;  /* 0x0000000000027941 */ /* 0x000fea0003800200 */
.L_x_24:
[----:B------:R-:W-:Y:S01]  /*1e00*/  IMAD.IADD R8, R0, 0x1, -R45 ;  /* 0x0000000100087824 */ /* 0x000fe200078e0a2d */
[----:B------:R-:W-:Y:S04]  /*1e10*/  BSSY.RECONVERGENT B2, `(.L_x_27) ;  /* 0x000001c000027945 */ /* 0x000fe80003800200 */
[----:B------:R-:W-:-:S13]  /*1e20*/  ISETP.GT.AND P1, PT, R8, 0x800, PT ;  /* 0x000008000800780c */ /* 0x000fda0003f24270 */
[----:B------:R-:W-:Y:S05]  /*1e30*/  @!P1 BRA `(.L_x_28) ;  /* 0x0000000000649947 */ /* 0x000fea0003800000 */
        /* <DEDUP_REMOVED lines=9> */
[----:B------:R-:W5:Y:S04]  /*1ed0*/  LDG.E.64.CONSTANT R22, desc[UR6][R4.64+0x4000] ;  /* 0x0040000604167981 */ /* 0x000f68000c1e9b00 */
[----:B------:R0:W5:Y:S01]  /*1ee0*/  LDG.E.64.CONSTANT R8, desc[UR6][R4.64+0x5000] ;  /* 0x0050000604087981 */ /* 0x000162000c1e9b00 */
[----:B------:R-:W-:Y:S01]  /*1ef0*/  PLOP3.LUT P0, PT, PT, PT, PT, 0x8, 0x80 ;  /* 0x000000000080781c */ /* 0x000fe20003f0e170 */
[----:B------:R-:W-:-:S02]  /*1f00*/  VIADD R45, R45, 0x1000 ;  /* 0x000010002d2d7836 */ /* 0x000fc40000000000 */
[----:B------:R-:W-:Y:S01]  /*1f10*/  VIADD R43, R43, 0x1000 ;  /* 0x000010002b2b7836 */ /* 0x000fe20000000000 */
[----:B----4-:R-:W-:-:S08]  /*1f20*/  DADD R6, R6, R10 ;  /* 0x0000000006067229 */ /* 0x010fd0000000000a */
[----:B--2---:R-:W-:-:S08]  /*1f30*/  DADD R6, R6, R12 ;  /* 0x0000000006067229 */ /* 0x004fd0000000000c */
[----:B---3--:R-:W-:-:S08]  /*1f40*/  DADD R6, R6, R14 ;  /* 0x0000000006067229 */ /* 0x008fd0000000000e */
[----:B-----5:R-:W-:-:S08]  /*1f50*/  DADD R6, R6, R16 ;  /* 0x0000000006067229 */ /* 0x020fd00000000010 */
[----:B------:R-:W-:-:S08]  /*1f60*/  DADD R6, R6, R18 ;  /* 0x0000000006067229 */ /* 0x000fd00000000012 */
[----:B------:R-:W-:Y:S01]  /*1f70*/  DADD R6, R6, R20 ;  /* 0x0000000006067229 */ /* 0x000fe20000000014 */
[----:B------:R-:W-:-:S07]  /*1f80*/  IADD3 R10, P1, PT, R4, 0x8000, RZ ;  /* 0x00008000040a7810 */ /* 0x000fce0007f3e0ff */
[----:B------:R-:W-:Y:S01]  /*1f90*/  DADD R6, R6, R22 ;  /* 0x0000000006067229 */ /* 0x000fe20000000016 */
[----:B0-----:R-:W-:Y:S02]  /*1fa0*/  IMAD.X R5, RZ, RZ, R5, P1 ;  /* 0x000000ffff057224 */ /* 0x001fe400008e0605 */
[----:B------:R-:W-:-:S05]  /*1fb0*/  IMAD.MOV.U32 R4, RZ, RZ, R10 ;  /* 0x000000ffff047224 */ /* 0x000fca00078e000a */
[----:B------:R-:W-:-:S11]  /*1fc0*/  DADD R6, R6, R8 ;  /* 0x0000000006067229 */ /* 0x000fd60000000008 */
.L_x_28:
[----:B------:R-:W-:Y:S05]  /*1fd0*/  BSYNC.RECONVERGENT B2 ;  /* 0x0000000000027941 */ /* 0x000fea0003800200 */
.L_x_27:
[----:B------:R-:W-:-:S13]  /*1fe0*/  ISETP.LT.OR P0, PT, R45, R0, P0 ;  /* 0x000000002d00720c */ /* 0x000fda0000701670 */
[----:B------:R-:W-:Y:S05]  /*1ff0*/  @!P0 BRA `(.L_x_20) ;  /* 0x0000000000248947 */ /* 0x000fea0003800000 */
[----:B------:R-:W-:Y:S01]  /*2000*/  IMAD.WIDE.U32 R2, R43, 0x8, R2 ;  /* 0x000000082b027825 */ /* 0x000fe200078e0002 */
[----:B------:R-:W2:Y:S04]  /*2010*/  LDG.E.64.CONSTANT R8, desc[UR6][R4.64+-0x1000] ;  /* 0xfff0000604087981 */ /* 0x000ea8000c1e9b00 */
[----:B------:R-:W3:Y:S04]  /*2020*/  LDG.E.64.CONSTANT R10, desc[UR6][R4.64] ;  /* 0x00000006040a7981 */ /* 0x000ee8000c1e9b00 */
[----:B------:R-:W4:Y:S04]  /*2030*/  LDG.E.64.CONSTANT R2, desc[UR6][R2.64] ;  /* 0x0000000602027981 */ /* 0x000f28000c1e9b00 */
[----:B------:R-:W5:Y:S01]  /*2040*/  LDG.E.64.CONSTANT R12, desc[UR6][R4.64+0x1000] ;  /* 0x00100006040c7981 */ /* 0x000f62000c1e9b00 */
[----:B----4-:R-:W-:-:S08]  /*2050*/  DADD R6, R6, R2 ;  /* 0x0000000006067229 */ /* 0x010fd00000000002 */
[----:B--2---:R-:W-:-:S08]  /*2060*/  DADD R6, R6, R8 ;  /* 0x0000000006067229 */ /* 0x004fd00000000008 */
[----:B---3--:R-:W-:-:S08]  /*2070*/  DADD R6, R6, R10 ;  /* 0x0000000006067229 */ /* 0x008fd0000000000a */
[----:B-----5:R-:W-:-:S11]  /*2080*/  DADD R6, R6, R12 ;  /* 0x0000000006067229 */ /* 0x020fd6000000000c */
.L_x_20:
[----:B------:R-:W-:Y:S05]  /*2090*/  BSYNC.RECONVERGENT B1 ;  /* 0x0000000000017941 */ /* 0x000fea0003800200 */
.L_x_18:
[----:B------:R-:W0:Y:S01]  /*20a0*/  S2R R0, SR_LANEID ;  /* 0x0000000000007919 */ /* 0x000e220000000000 */
[----:B------:R-:W-:Y:S04]  /*20b0*/  SHFL.DOWN PT, R2, R6, 0x1, 0x1f ;  /* 0x08201f0006027f89 */ /* 0x000fe800000e0000 */
[----:B------:R-:W1:Y:S02]  /*20c0*/  SHFL.DOWN PT, R3, R7, 0x1, 0x1f ;  /* 0x08201f0007037f89 */ /* 0x000e6400000e0000 */
[----:B-1----:R-:W-:Y:S01]  /*20d0*/  DADD R2, R2, R6 ;  /* 0x0000000002027229 */ /* 0x002fe20000000006 */
[C---:B0-----:R-:W-:Y:S02]  /*20e0*/  ISETP.GT.AND P0, PT, R0.reuse, 0x1e, PT ;  /* 0x0000001e0000780c */ /* 0x041fe40003f04270 */
[----:B------:R-:W-:-:S07]  /*20f0*/  ISETP.NE.AND P1, PT, R0, RZ, PT ;  /* 0x000000ff0000720c */ /* 0x000fce0003f25270 */
        /* <DEDUP_REMOVED lines=15> */
[----:B------:R-:W-:Y:S01]  /*21f0*/  ISETP.GT.AND P0, PT, R0, 0x17, PT ;  /* 0x000000170000780c */ /* 0x000fe20003f04270 */
[----:B------:R-:W-:Y:S01]  /*2200*/  SHFL.DOWN PT, R2, R6, 0x8, 0x1f ;  /* 0x09001f0006027f89 */ /* 0x000fe200000e0000 */
[----:B------:R-:W-:-:S03]  /*2210*/  @!P1 MOV R8, 0x400 ;  /* 0x0000040000089802 */ /* 0x000fc60000000f00 */
[----:B------:R-:W0:Y:S01]  /*2220*/  SHFL.DOWN PT, R3, R7, 0x8, 0x1f ;  /* 0x09001f0007037f89 */ /* 0x000e2200000e0000 */
[----:B-1----:R-:W-:Y:S01]  /*2230*/  @!P1 LEA R11, R11, R8, 0x18 ;  /* 0x000000080b0b9211 */ /* 0x002fe200078ec0ff */
[----:B0-----:R-:W-:-:S10]  /*2240*/  DADD R2, R2, R6 ;  /* 0x0000000002027229 */ /* 0x001fd40000000006 */
[----:B------:R-:W-:Y:S02]  /*2250*/  FSEL R4, R6, R2, P0 ;  /* 0x0000000206047208 */ /* 0x000fe40000000000 */
[----:B------:R-:W-:Y:S02]  /*2260*/  FSEL R5, R7, R3, P0 ;  /* 0x0000000307057208 */ /* 0x000fe40000000000 */
[----:B------:R-:W-:Y:S01]  /*2270*/  @!P1 SHF.R.U32.HI R6, RZ, 0x2, R41 ;  /* 0x00000002ff069819 */ /* 0x000fe20000011629 */
[----:B------:R-:W-:Y:S01]  /*2280*/  SHFL.DOWN PT, R2, R4, 0x10, 0x1f ;  /* 0x0a001f0004027f89 */ /* 0x000fe200000e0000 */
[----:B------:R-:W-:Y:S02]  /*2290*/  ISETP.NE.AND P0, PT, R41, RZ, PT ;  /* 0x000000ff2900720c */ /* 0x000fe40003f05270 */
[----:B------:R-:W-:Y:S01]  /*22a0*/  @!P1 LOP3.LUT R6, R6, 0xf8, RZ, 0xc0, !PT ;  /* 0x000000f806069812 */ /* 0x000fe200078ec0ff */
[----:B------:R-:W0:Y:S04]  /*22b0*/  SHFL.DOWN PT, R3, R5, 0x10, 0x1f ;  /* 0x0a001f0005037f89 */ /* 0x000e2800000e0000 */
[----:B------:R-:W-:Y:S01]  /*22c0*/  @!P1 IMAD.IADD R11, R6, 0x1, R11 ;  /* 0x00000001060b9824 */ /* 0x000fe200078e020b */
[----:B0-----:R-:W-:-:S07]  /*22d0*/  DADD R2, R2, R4 ;  /* 0x0000000002027229 */ /* 0x001fce0000000004 */
[----:B------:R0:W-:Y:S01]  /*22e0*/  @!P1 STS.64 [R11+0x10], R2 ;  /* 0x000010020b009388 */ /* 0x0001e20000000a00 */
[----:B------:R-:W-:Y:S01]  /*22f0*/  BAR.SYNC.DEFER_BLOCKING 0x0 ;  /* 0x0000000000007b1d */ /* 0x000fe20000010000 */
[----:B------:R-:W-:-:S04]  /*2300*/  ISETP.GT.AND P1, PT, R0, 0xf, PT ;  /* 0x0000000f0000780c */ /* 0x000fc80003f24270 */
[----:B------:R-:W-:Y:S02]  /*2310*/  FSEL R0, R4, R2, P1 ;  /* 0x0000000204007208 */ /* 0x000fe40000800000 */
[----:B------:R-:W-:-:S03]  /*2320*/  FSEL R5, R5, R3, P1 ;  /* 0x0000000305057208 */ /* 0x000fc60000800000 */
[----:B0-----:R-:W-:Y:S02]  /*2330*/  IMAD.MOV.U32 R2, RZ, RZ, R0 ;  /* 0x000000ffff027224 */ /* 0x001fe400078e0000 */
[----:B------:R-:W-:Y:S01]  /*2340*/  IMAD.MOV.U32 R3, RZ, RZ, R5 ;  /* 0x000000ffff037224 */ /* 0x000fe200078e0005 */
[----:B------:R-:W-:Y:S06]  /*2350*/  @P0 BRA `(.L_x_16) ;  /* 0x0000000000680947 */ /* 0x000fec0003800000 */
[----:B------:R-:W0:Y:S01]  /*2360*/  S2UR UR5, SR_CgaCtaId ;  /* 0x00000000000579c3 */ /* 0x000e220000008800 */
[----:B------:R-:W-:Y:S02]  /*2370*/  UMOV UR4, 0x400 ;  /* 0x0000040000047882 */ /* 0x000fe40000000000 */
[----:B0-----:R-:W-:-:S09]  /*2380*/  ULEA UR4, UR5, UR4, 0x18 ;  /* 0x0000000405047291 */ /* 0x001fd2000f8ec0ff */
[----:B------:R-:W0:Y:S04]  /*2390*/  LDS.64 R4, [UR4+0x18] ;  /* 0x00001804ff047984 */ /* 0x000e280008000a00 */
[----:B------:R-:W1:Y:S04]  /*23a0*/  LDS.128 R8, [UR4+0x20] ;  /* 0x00002004ff087984 */ /* 0x000e680008000c00 */
        /* <DEDUP_REMOVED lines=20> */
[----:B------:R-:W-:-:S11]  /*24f0*/  DADD R2, R2, R10 ;  /* 0x0000000002027229 */ /* 0x000fd6000000000a */
.L_x_16:
[----:B------:R-:W-:Y:S05]  /*2500*/  BSYNC.RECONVERGENT B0 ;  /* 0x0000000000007941 */ /* 0x000fea0003800200 */
.L_x_1:
[----:B------:R-:W-:Y:S05]  /*2510*/  @P0 EXIT ;  /* 0x000000000000094d */ /* 0x000fea0003800000 */
[----:B------:R-:W2:Y:S01]  /*2520*/  LDCU UR4, c[0x0][0x398] ;  /* 0x00007300ff0477ac */ /* 0x000ea20008000800 */
[----:B------:R-:W3:Y:S01]  /*2530*/  LDC.64 R6, c[0x0][0x388] ;  /* 0x0000e200ff067b82 */ /* 0x000ee20000000a00 */
[----:B--2---:R-:W2:Y:S02]  /*2540*/  I2F.F64 R4, UR4 ;  /* 0x0000000400047d12 */ /* 0x004ea40008201c00 */
[----:B--2---:R-:W-:-:S10]  /*2550*/  DADD R4, R4, R2 ;  /* 0x0000000004047229 */ /* 0x004fd40000000002 */
[----:B------:R-:W3:Y:S02]  /*2560*/  F2I.F64.TRUNC R5, R4 ;  /* 0x0000000400057311 */ /* 0x000ee4000030d100 */
[----:B---3--:R-:W-:Y:S01]  /*2570*/  STG.E desc[UR6][R6.64], R5 ;  /* 0x0000000506007986 */ /* 0x008fe2000c101906 */
[----:B------:R-:W-:Y:S05]  /*2580*/  EXIT ;  /* 0x000000000000794d */ /* 0x000fea0003800000 */
.L_x_29:
[----:B------:R-:W-:-:S00]  /*2590*/  BRA `(.L_x_29) ;  /* 0xfffffffc00fc7947 */ /* 0x000fc0000383ffff */
[----:B------:R-:W-:-:S00]  /*25a0*/  NOP ;  /* 0x0000000000007918 */ /* 0x000fc00000000000 */
        /* <DEDUP_REMOVED lines=13> */
.L_x_318:


//--------------------- .text._ZN3cub18CUB_300001_SM_10006detail6reduce18DeviceReduceKernelINS2_10policy_hubIdyN4cuda3std3__44plusIdEEE10Policy1000EN6thrust24THRUST_300001_SM_1000_NS6detail15normal_iteratorINSD_10device_ptrIdEEEEyS9_d16greater_than_oneEEvT0_PT3_T1_NS0_13GridEvenShareISN_EET2_T4_ --------------------------
	.section	.text._ZN3cub18CUB_300001_SM_10006detail6reduce18DeviceReduceKernelINS2_10policy_hubIdyN4cuda3std3__44plusIdEEE10Policy1000EN6thrust24THRUST_300001_SM_1000_NS6detail15normal_iteratorINSD_10device_ptrIdEEEEyS9_d16greater_than_oneEEvT0_PT3_T1_NS0_13GridEvenShareISN_EET2_T4_,"ax",@progbits
	.align	128
        .global         _ZN3cub18CUB_300001_SM_10006detail6reduce18DeviceReduceKernelINS2_10policy_hubIdyN4cuda3std3__44plusIdEEE10Policy1000EN6thrust24THRUST_300001_SM_1000_NS6detail15normal_iteratorINSD_10device_ptrIdEEEEyS9_d16greater_than_oneEEvT0_PT3_T1_NS0_13GridEvenShareISN_EET2_T4_
        .type           _ZN3cub18CUB_300001_SM_10006detail6reduce18DeviceReduceKernelINS2_10policy_hubIdyN4cuda3std3__44plusIdEEE10Policy1000EN6thrust24THRUST_300001_SM_1000_NS6detail15normal_iteratorINSD_10device_ptrIdEEEEyS9_d16greater_than_oneEEvT0_PT3_T1_NS0_13GridEvenShareISN_EET2_T4_,@function
        .size           _ZN3cub18CUB_300001_SM_10006detail6reduce18DeviceReduceKernelINS2_10policy_hubIdyN4cuda3std3__44plusIdEEE10Policy1000EN6thrust24THRUST_300001_SM_1000_NS6detail15normal_iteratorINSD_10device_ptrIdEEEEyS9_d16greater_than_oneEEvT0_PT3_T1_NS0_13GridEvenShareISN_EET2_T4_,(.L_x_319 - _ZN3cub18CUB_300001_SM_10006detail6reduce18DeviceReduceKernelINS2_10policy_hubIdyN4cuda3std3__44plusIdEEE10Policy1000EN6thrust24THRUST_300001_SM_1000_NS6detail15normal_iteratorINSD_10device_ptrIdEEEEyS9_d16greater_than_oneEEvT0_PT3_T1_NS0_13GridEvenShareISN_EET2_T4_)
        .other          _ZN3cub18CUB_300001_SM_10006detail6reduce18DeviceReduceKernelINS2_10policy_hubIdyN4cuda3std3__44plusIdEEE10Policy1000EN6thrust24THRUST_300001_SM_1000_NS6detail15normal_iteratorINSD_10device_ptrIdEEEEyS9_d16greater_than_oneEEvT0_PT3_T1_NS0_13GridEvenShareISN_EET2_T4_,@"STO_CUDA_ENTRY STV_DEFAULT"
_ZN3cub18CUB_300001_SM_10006detail6reduce18DeviceReduceKernelINS2_10policy_hubIdyN4cuda3std3__44plusIdEEE10Policy1000EN6thrust24THRUST_300001_SM_1000_NS6detail15normal_iteratorINSD_10device_ptrIdEEEEyS9_d16greater_than_oneEEvT0_PT3_T1_NS0_13GridEvenShareISN_EET2_T4_:
.text._ZN3cub18CUB_300001_SM_10006detail6reduce18DeviceReduceKernelINS2_10policy_hubIdyN4cuda3std3__44plusIdEEE10Policy1000EN6thrust24THRUST_300001_SM_1000_NS6detail15normal_iteratorINSD_10device_ptrIdEEEEyS9_d16greater_than_oneEEvT0_PT3_T1_NS0_13GridEvenShareISN_EET2_T4_:
[----:B------:R-:W-:Y:S08]  /*0000*/  LDC R1, c[0x0][0x37c] ;  /* 0x0000df00ff017b82 */ /* 0x000ff00000000800 */
[----:B------:R-:W0:Y:S01]  /*0010*/  S2UR UR18, SR_CTAID.X ;  /* 0x00000000001279c3 */ /* 0x000e220000002500 */
[----:B------:R-:W1:Y:S01]  /*0020*/  LDCU.64 UR4, c[0x0][0x3b8] ;  /* 0x00007700ff0477ac */ /* 0x000e620008000a00 */
[----:B------:R-:W-:Y:S01]  /*0030*/  BSSY.RECONVERGENT B0, `(.L_x_30) ;  /* 0x000033d000007945 */ /* 0x000fe20003800200 */
[----:B------:R-:W2:Y:S01]  /*0040*/  LDCU UR11, c[0x0][0x3c0] ;  /* 0x00007800ff0b77ac */ /* 0x000ea20008000800 */
[----:B------:R-:W3:Y:S01]  /*0050*/  LDCU.64 UR16, c[0x0][0x358] ;  /* 0x00006b00ff1077ac */ /* 0x000ee20008000a00 */
[----:B-1----:R-:W-:-:S02]  /*0060*/  IMAD.U32 R4, RZ, RZ, UR4 ;  /* 0x00000004ff047e24 */ /* 0x002fc4000f8e00ff */
[----:B------:R-:W-:Y:S01]  /*0070*/  IMAD.U32 R5, RZ, RZ, UR5 ;  /* 0x00000005ff057e24 */ /* 0x000fe2000f8e00ff */
[----:B--2---:R-:W-:Y:S02]  /*0080*/  UIMAD UR5, UR11, 0xe00, URZ ;  /* 0x00000e000b0578a4 */ /* 0x004fe4000f8e02ff */
[----:B0-----:R-:W-:Y:S02]  /*0090*/  UIMAD UR9, UR18, 0xe00, URZ ;  /* 0x00000e00120978a4 */ /* 0x001fe4000f8e02ff */
[----:B------:R-:W-:-:S04]  /*00a0*/  USHF.R.S32.HI UR4, URZ, 0x1f, UR5 ;  /* 0x0000001fff047899 */ /* 0x000fc80008011405 */
[----:B------:R-:W-:-:S04]  /*00b0*/  IADD3 R16, P1, PT, R4, -UR9, RZ ;  /* 0x8000000904107c10 */ /* 0x000fc8000ff3e0ff */
[----:B------:R-:W-:Y:S02]  /*00c0*/  ISETP.GT.U32.AND P0, PT, R16, 0xdff, PT ;  /* 0x00000dff1000780c */ /* 0x000fe40003f04070 */
[----:B------:R-:W-:-:S04]  /*00d0*/  IADD3.X R17, PT, PT, R5, -0x1, RZ, P1, !PT ;  /* 0xffffffff05117810 */ /* 0x000fc80000ffe4ff */
[----:B------:R-:W-:-:S13]  /*00e0*/  ISETP.GT.U32.AND.EX P0, PT, R17, RZ, PT, P0 ;  /* 0x000000ff1100720c */ /* 0x000fda0003f04100 */
[----:B---3--:R-:W-:Y:S05]  /*00f0*/  @P0 BRA `(.L_x_31) ;  /* 0x0000001800780947 */ /* 0x008fea0003800000 */
[----:B------:R-:W0:Y:S01]  /*0100*/  S2R R0, SR_TID.X ;  /* 0x0000000000007919 */ /* 0x000e220000002100 */
[----:B------:R-:W-:Y:S01]  /*0110*/  VIADD R3, R4, -UR9 ;  /* 0x8000000904037c36 */ /* 0x000fe20008000000 */
[----:B------:R-:W-:Y:S01]  /*0120*/  BSSY.RECONVERGENT B1, `(.L_x_32) ;  /* 0x000000d000017945 */ /* 0x000fe20003800200 */
[----:B------:R-:W-:-:S03]  /*0130*/  CS2R R24, SRZ ;  /* 0x0000000000187805 */ /* 0x000fc6000001ff00 */
[----:B0-----:R-:W-:Y:S01]  /*0140*/  ISETP.GE.AND P0, PT, R0, R3, PT ;  /* 0x000000030000720c */ /* 0x001fe20003f06270 */
[----:B------:R-:W-:-:S12]  /*0150*/  IMAD.MOV.U32 R2, RZ, RZ, R0 ;  /* 0x000000ffff027224 */ /* 0x000fd800078e0000 */
[----:B------:R-:W-:Y:S05]  /*0160*/  @P0 BRA `(.L_x_33) ;  /* 0x0000000000200947 */ /* 0x000fea0003800000 */
[----:B------:R-:W0:Y:S01]  /*0170*/  LDC.64 R6, c[0x0][0x380] ;  /* 0x0000e000ff067b82 */ /* 0x000e220000000a00 */
[----:B------:R-:W-:-:S04]  /*0180*/  VIADD R5, R0, UR9 ;  /* 0x0000000900057c36 */ /* 0x000fc80008000000 */
[----:B0-----:R-:W-:-:S06]  /*0190*/  IMAD.WIDE.U32 R6, R5, 0x8, R6 ;  /* 0x0000000805067825 */ /* 0x001fcc00078e0006 */
[----:B------:R-:W2:Y:S01]  /*01a0*/  LDG.E.64 R6, desc[UR16][R6.64] ;  /* 0x0000001006067981 */ /* 0x000ea2000c1e1b00 */
[----:B------:R-:W-:Y:S02]  /*01b0*/  VIADD R2, R0, 0x200 ;  /* 0x0000020000027836 */ /* 0x000fe40000000000 */
[----:B------:R-:W-:Y:S01]  /*01c0*/  IMAD.MOV.U32 R24, RZ, RZ, RZ ;  /* 0x000000ffff187224 */ /* 0x000fe200078e00ff */
[----:B--2---:R-:W-:-:S06]  /*01d0*/  DSETP.GTU.AND P0, PT, R6, 1, PT ;  /* 0x3ff000000600742a */ /* 0x004fcc0003f0c000 */
[----:B------:R-:W-:-:S08]  /*01e0*/  FSEL R25, RZ, 1.875, P0 ;  /* 0x3ff00000ff197808 */ /* 0x000fd00000000000 */
.L_x_33:
[----:B------:R-:W-:Y:S05]  /*01f0*/  BSYNC.RECONVERGENT B1 ;  /* 0x0000000000017941 */ /* 0x000fea0003800200 */
.L_x_32:
[----:B------:R-:W-:Y:S01]  /*0200*/  ISETP.GE.AND P0, PT, R2, R3, PT ;  /* 0x000000030200720c */ /* 0x000fe20003f06270 */
[----:B------:R-:W-:-:S12]  /*0210*/  BSSY.RECONVERGENT B1, `(.L_x_34) ;  /* 0x00000c9000017945 */ /* 0x000fd80003800200 */
[----:B------:R-:W-:Y:S05]  /*0220*/  @P0 BRA `(.L_x_35) ;  /* 0x0000000c001c0947 */ /* 0x000fea0003800000 */
[----:B------:R-:W-:Y:S01]  /*0230*/  LOP3.LUT R5, RZ, R2, RZ, 0x33, !PT ;  /* 0x00000002ff057212 */ /* 0x000fe200078e33ff */
[----:B------:R-:W-:Y:S03]  /*0240*/  BSSY.RECONVERGENT B2, `(.L_x_36) ;  /* 0x0000066000027945 */ /* 0x000fe60003800200 */
[----:B------:R-:W-:-:S04]  /*0250*/  IADD3 R6, PT, PT, R4, -UR9, R5 ;  /* 0x8000000904067c10 */ /* 0x000fc8000fffe005 */
[C---:B------:R-:W-:Y:S02]  /*0260*/  ISETP.GE.U32.AND P1, PT, R6.reuse, 0x1e00, PT ;  /* 0x00001e000600780c */ /* 0x040fe40003f26070 */
[----:B------:R-:W-:-:S04]  /*0270*/  LEA.HI R4, R6, 0x1, RZ, 0x17 ;  /* 0x0000000106047811 */ /* 0x000fc800078fb8ff */
[----:B------:R-:W-:-:S04]  /*0280*/  LOP3.LUT R5, R4, 0xf, RZ, 0xc0, !PT ;  /* 0x0000000f04057812 */ /* 0x000fc800078ec0ff */
[----:B------:R-:W-:-:S03]  /*0290*/  ISETP.NE.AND P0, PT, R5, RZ, PT ;  /* 0x000000ff0500720c */ /* 0x000fc60003f05270 */
[----:B------:R-:W-:Y:S10]  /*02a0*/  @!P1 BRA `(.L_x_37) ;  /* 0x00000004007c9947 */ /* 0x000ff40003800000 */
[----:B------:R-:W0:Y:S01]  /*02b0*/  LDCU.64 UR4, c[0x0][0x380] ;  /* 0x00007000ff0477ac */ /* 0x000e220008000a00 */
[----:B------:R-:W-:Y:S01]  /*02c0*/  IMAD.WIDE.U32 R6, R2, 0x8, RZ ;  /* 0x0000000802067825 */ /* 0x000fe200078e00ff */
[----:B------:R-:W-:-:S03]  /*02d0*/  LOP3.LUT R26, R4, 0xfffff0, RZ, 0xc0, !PT ;  /* 0x00fffff0041a7812 */ /* 0x000fc600078ec0ff */
[----:B------:R-:W-:Y:S02]  /*02e0*/  IMAD.U32 R9, RZ, RZ, UR18 ;  /* 0x00000012ff097e24 */ /* 0x000fe4000f8e00ff */
[----:B------:R-:W-:Y:S02]  /*02f0*/  IMAD.MOV R26, RZ, RZ, -R26 ;  /* 0x000000ffff1a7224 */ /* 0x000fe400078e0a1a */
[----:B------:R-:W-:-:S03]  /*0300*/  IMAD.WIDE.U32 R6, R9, 0x7000, R6 ;  /* 0x0000700009067825 */ /* 0x000fc600078e0006 */
[----:B0-----:R-:W-:-:S04]  /*0310*/  IADD3 R6, P1, PT, R6, UR4, RZ ;  /* 0x0000000406067c10 */ /* 0x001fc8000ff3e0ff */
[----:B------:R-:W-:-:S04]  /*0320*/  IADD3 R6, P2, PT, R6, 0x8000, RZ ;  /* 0x0000800006067810 */ /* 0x000fc80007f5e0ff */
[----:B------:R-:W-:-:S09]  /*0330*/  IADD3.X R7, PT, PT, RZ, UR5, R7, P2, P1 ;  /* 0x00000005ff077c10 */ /* 0x000fd200097e2407 */
.L_x_38:
[----:B------:R-:W2:Y:S04]  /*0340*/  LDG.E.64 R22, desc[UR16][R6.64+-0x8000] ;  /* 0xff80001006167981 */ /* 0x000ea8000c1e1b00 */
[----:B------:R-:W3:Y:S04]  /*0350*/  LDG.E.64 R18, desc[UR16][R6.64+-0x7000] ;  /* 0xff90001006127981 */ /* 0x000ee8000c1e1b00 */
[----:B------:R-:W4:Y:S04]  /*0360*/  LDG.E.64 R20, desc[UR16][R6.64+-0x6000] ;  /* 0xffa0001006147981 */ /* 0x000f28000c1e1b00 */
[----:B------:R-:W5:Y:S04]  /*0370*/  LDG.E.64 R14, desc[UR16][R6.64+-0x5000] ;  /* 0xffb00010060e7981 */ /* 0x000f68000c1e1b00 */
[----:B------:R-:W5:Y:S04]  /*0380*/  LDG.E.64 R16, desc[UR16][R6.64+-0x4000] ;  /* 0xffc0001006107981 */ /* 0x000f68000c1e1b00 */
[----:B------:R-:W5:Y:S04]  /*0390*/  LDG.E.64 R10, desc[UR16][R6.64+-0x3000] ;  /* 0xffd00010060a7981 */ /* 0x000f68000c1e1b00 */
[----:B------:R-:W5:Y:S04]  /*03a0*/  LDG.E.64 R12, desc[UR16][R6.64+-0x2000] ;  /* 0xffe00010060c7981 */ /* 0x000f68000c1e1b00 */
[----:B------:R-:W5:Y:S01]  /*03b0*/  LDG.E.64 R8, desc[UR16][R6.64+-0x1000] ;  /* 0xfff0001006087981 */ /* 0x000f62000c1e1b00 */
[----:B--2---:R-:W-:Y:S01]  /*03c0*/  DSETP.GTU.AND P1, PT, R22, 1, PT ;  /* 0x3ff000001600742a */ /* 0x004fe20003f2c000 */
[----:B------:R-:W-:-:S05]  /*03d0*/  IMAD.MOV.U32 R22, RZ, RZ, RZ ;  /* 0x000000ffff167224 */ /* 0x000fca00078e00ff */
[----:B------:R-:W-:Y:S01]  /*03e0*/  FSEL R23, RZ, 1.875, P1 ;  /* 0x3ff00000ff177808 */ /* 0x000fe20000800000 */
[----:B---3--:R-:W-:Y:S01]  /*03f0*/  DSETP.GTU.AND P1, PT, R18, 1, PT ;  /* 0x3ff000001200742a */ /* 0x008fe20003f2c000 */
[----:B------:R-:W-:-:S04]  /*0400*/  IMAD.MOV.U32 R18, RZ, RZ, RZ ;  /* 0x000000ffff127224 */ /* 0x000fc800078e00ff */
[----:B------:R-:W-:Y:S01]  /*0410*/  DADD R22, R24, R22 ;  /* 0x0000000018167229 */ /* 0x000fe20000000016 */
[----:B------:R-:W-:Y:S01]  /*0420*/  FSEL R19, RZ, 1.875, P1 ;  /* 0x3ff00000ff137808 */ /* 0x000fe20000800000 */
[----:B----4-:R-:W-:Y:S01]  /*0430*/  DSETP.GTU.AND P1, PT, R20, 1, PT ;  /* 0x3ff000001400742a */ /* 0x010fe20003f2c000 */
[----:B------:R-:W2:Y:S04]  /*0440*/  LDG.E.64 R24, desc[UR16][R6.64] ;  /* 0x0000001006187981 */ /* 0x000ea8000c1e1b00 */
[----:B------:R-:W3:Y:S01]  /*0450*/  LDG.E.64 R20, desc[UR16][R6.64+0x1000] ;  /* 0x0010001006147981 */ /* 0x000ee2000c1e1b00 */
[----:B------:R-:W-:Y:S01]  /*0460*/  DADD R18, R22, R18 ;  /* 0x0000000016127229 */ /* 0x000fe20000000012 */
[----:B------:R-:W-:Y:S01]  /*0470*/  FSEL R23, RZ, 1.875, P1 ;  /* 0x3ff00000ff177808 */ /* 0x000fe20000800000 */
[----:B------:R-:W-:Y:S01]  /*0480*/  IMAD.MOV.U32 R22, RZ, RZ, RZ ;  /* 0x000000ffff167224 */ /* 0x000fe200078e00ff */
[----:B-----5:R-:W-:Y:S01]  /*0490*/  DSETP.GTU.AND P1, PT, R14, 1, PT ;  /* 0x3ff000000e00742a */ /* 0x020fe20003f2c000 */
[----:B------:R-:W-:-:S04]  /*04a0*/  IMAD.MOV.U32 R14, RZ, RZ, RZ ;  /* 0x000000ffff0e7224 */ /* 0x000fc800078e00ff */
[----:B------:R-:W-:Y:S01]  /*04b0*/  DADD R22, R18, R22 ;  /* 0x0000000012167229 */ /* 0x000fe20000000016 */
[----:B------:R-:W-:Y:S01]  /*04c0*/  FSEL R15, RZ, 1.875, P1 ;  /* 0x3ff00000ff0f7808 */ /* 0x000fe20000800000 */
[----:B------:R-:W-:Y:S01]  /*04d0*/  DSETP.GTU.AND P1, PT, R16, 1, PT ;  /* 0x3ff000001000742a */ /* 0x000fe20003f2c000 */
[----:B------:R-:W4:Y:S04]  /*04e0*/  LDG.E.64 R18, desc[UR16][R6.64+0x2000] ;  /* 0x0020001006127981 */ /* 0x000f28000c1e1b00 */
[----:B------:R-:W5:Y:S01]  /*04f0*/  LDG.E.64 R16, desc[UR16][R6.64+0x3000] ;  /* 0x0030001006107981 */ /* 0x000f62000c1e1b00 */
[----:B------:R-:W-:Y:S01]  /*0500*/  DADD R14, R22, R14 ;  /* 0x00000000160e7229 */ /* 0x000fe2000000000e */
[----:B------:R-:W-:Y:S01]  /*0510*/  FSEL R23, RZ, 1.875, P1 ;  /* 0x3ff00000ff177808 */ /* 0x000fe20000800000 */
[----:B------:R-:W-:Y:S01]  /*0520*/  IMAD.MOV.U32 R22, RZ, RZ, RZ ;  /* 0x000000ffff167224 */ /* 0x000fe200078e00ff */
[----:B------:R-:W-:Y:S01]  /*0530*/  DSETP.GTU.AND P1, PT, R10, 1, PT ;  /* 0x3ff000000a00742a */ /* 0x000fe20003f2c000 */
[----:B------:R-:W-:-:S04]  /*0540*/  IMAD.MOV.U32 R10, RZ, RZ, RZ ;  /* 0x000000ffff0a7224 */ /* 0x000fc800078e00ff */
[----:B------:R-:W-:Y:S01]  /*0550*/  DADD R22, R14, R22 ;  /* 0x000000000e167229 */ /* 0x000fe20000000016 */
[----:B------:R-:W-:Y:S01]  /*0560*/  FSEL R11, RZ, 1.875, P1 ;  /* 0x3ff00000ff0b7808 */ /* 0x000fe20000800000 */
[----:B------:R-:W5:Y:S01]  /*0570*/  LDG.E.64 R14, desc[UR16][R6.64+0x4000] ;  /* 0x00400010060e7981 */ /* 0x000f62000c1e1b00 */
[----:B------:R-:W-:-:S03]  /*0580*/  DSETP.GTU.AND P1, PT, R12, 1, PT ;  /* 0x3ff000000c00742a */ /* 0x000fc60003f2c000 */
[----:B------:R-:W5:Y:S02]  /*0590*/  LDG.E.64 R12, desc[UR16][R6.64+0x5000] ;  /* 0x00500010060c7981 */ /* 0x000f64000c1e1b00 */
[----:B------:R-:W-:Y:S01]  /*05a0*/  DADD R10, R22, R10 ;  /* 0x00000000160a7229 */ /* 0x000fe2000000000a */
[----:B------:R-:W-:Y:S01]  /*05b0*/  FSEL R23, RZ, 1.875, P1 ;  /* 0x3ff00000ff177808 */ /* 0x000fe20000800000 */
[----:B------:R-:W-:-:S06]  /*05c0*/  IMAD.MOV.U32 R22, RZ, RZ, RZ ;  /* 0x000000ffff167224 */ /* 0x000fcc00078e00ff */
[----:B------:R-:W-:Y:S02]  /*05d0*/  DADD R22, R10, R22 ;  /* 0x000000000a167229 */ /* 0x000fe40000000016 */
[----:B------:R-:W5:Y:S01]  /*05e0*/  LDG.E.64 R10, desc[UR16][R6.64+0x6000] ;  /* 0x00600010060a7981 */ /* 0x000f62000c1e1b00 */
[----:B------:R-:W-:-:S03]  /*05f0*/  DSETP.GTU.AND P1, PT, R8, 1, PT ;  /* 0x3ff000000800742a */ /* 0x000fc60003f2c000 */
[----:B------:R-:W5:Y:S01]  /*0600*/  LDG.E.64 R8, desc[UR16][R6.64+0x7000] ;  /* 0x0070001006087981 */ /* 0x000f62000c1e1b00 */
[----:B------:R-:W-:Y:S02]  /*0610*/  VIADD R26, R26, 0x10 ;  /* 0x000000101a1a7836 */ /* 0x000fe40000000000 */
[----:B------:R-:W-:Y:S01]  /*0620*/  VIADD R2, R2, 0x2000 ;  /* 0x0000200002027836 */ /* 0x000fe20000000000 */
[----:B--2---:R-:W-:Y:S01]  /*0630*/  DSETP.GTU.AND P2, PT, R24, 1, PT ;  /* 0x3ff000001800742a */ /* 0x004fe20003f4c000 */
[----:B------:R-:W-:Y:S01]  /*0640*/  FSEL R25, RZ, 1.875, P1 ;  /* 0x3ff00000ff197808 */ /* 0x000fe20000800000 */
[----:B------:R-:W-:Y:S01]  /*0650*/  IMAD.MOV.U32 R24, RZ, RZ, RZ ;  /* 0x000000ffff187224 */ /* 0x000fe200078e00ff */
[----:B---3--:R-:W-:-:S05]  /*0660*/  DSETP.GTU.AND P1, PT, R20, 1, PT ;  /* 0x3ff000001400742a */ /* 0x008fca0003f2c000 */
[----:B------:R-:W-:Y:S01]  /*0670*/  DADD R24, R22, R24 ;  /* 0x0000000016187229 */ /* 0x000fe20000000018 */
[----:B------:R-:W-:Y:S01]  /*0680*/  FSEL R23, RZ, 1.875, P2 ;  /* 0x3ff00000ff177808 */ /* 0x000fe20001000000 */
[----:B------:R-:W-:Y:S01]  /*0690*/  IMAD.MOV.U32 R22, RZ, RZ, RZ ;  /* 0x000000ffff167224 */ /* 0x000fe200078e00ff */
[----:B------:R-:W-:Y:S01]  /*06a0*/  FSEL R21, RZ, 1.875, P1 ;  /* 0x3ff00000ff157808 */ /* 0x000fe20000800000 */
[----:B------:R-:W-:Y:S01]  /*06b0*/  IMAD.MOV.U32 R20, RZ, RZ, RZ ;  /* 0x000000ffff147224 */ /* 0x000fe200078e00ff */
[----:B----4-:R-:W-:-:S03]  /*06c0*/  DSETP.GTU.AND P1, PT, R18, 1, PT ;  /* 0x3ff000001200742a */ /* 0x010fc60003f2c000 */
[----:B------:R-:W-:Y:S01]  /*06d0*/  DADD R24, R24, R22 ;  /* 0x0000000018187229 */ /* 0x000fe20000000016 */
[----:B------:R-:W-:Y:S02]  /*06e0*/  IMAD.MOV.U32 R18, RZ, RZ, RZ ;  /* 0x000000ffff127224 */ /* 0x000fe400078e00ff */
[----:B------:R-:W-:Y:S01]  /*06f0*/  FSEL R19, RZ, 1.875, P1 ;  /* 0x3ff00000ff137808 */ /* 0x000fe20000800000 */
[----:B-----5:R-:W-:-:S04]  /*0700*/  DSETP.GTU.AND P1, PT, R16, 1, PT ;  /* 0x3ff000001000742a */ /* 0x020fc80003f2c000 */
[----:B------:R-:W-:Y:S02]  /*0710*/  DADD R24, R24, R20 ;  /* 0x0000000018187229 */ /* 0x000fe40000000014 */
[----:B------:R-:W-:Y:S01]  /*0720*/  FSEL R17, RZ, 1.875, P1 ;  /* 0x3ff00000ff117808 */ /* 0x000fe20000800000 */
[----:B------:R-:W-:-:S05]  /*0730*/  DSETP.GTU.AND P1, PT, R14, 1, PT ;  /* 0x3ff000000e00742a */ /* 0x000fca0003f2c000 */
[----:B------:R-:W-:Y:S01]  /*0740*/  DADD R24, R24, R18 ;  /* 0x0000000018187229 */ /* 0x000fe20000000012 */
[----:B------:R-:W-:Y:S01]  /*0750*/  IMAD.MOV.U32 R16, RZ, RZ, RZ ;  /* 0x000000ffff107224 */ /* 0x000fe200078e00ff */
[----:B------:R-:W-:Y:S01]  /*0760*/  FSEL R15, RZ, 1.875, P1 ;  /* 0x3ff00000ff0f7808 */ /* 0x000fe20000800000 */
[----:B------:R-:W-:Y:S01]  /*0770*/  DSETP.GTU.AND P1, PT, R12, 1, PT ;  /* 0x3ff000000c00742a */ /* 0x000fe20003f2c000 */
[----:B------:R-:W-:-:S04]  /*0780*/  IMAD.MOV.U32 R14, RZ, RZ, RZ ;  /* 0x000000ffff0e7224 */ /* 0x000fc800078e00ff */
[----:B------:R-:W-:Y:S01]  /*0790*/  DADD R24, R24, R16 ;  /* 0x0000000018187229 */ /* 0x000fe20000000010 */
[----:B------:R-:W-:Y:S01]  /*07a0*/  FSEL R13, RZ, 1.875, P1 ;  /* 0x3ff00000ff0d7808 */ /* 0x000fe20000800000 */
[----:B------:R-:W-:-:S06]  /*07b0*/  DSETP.GTU.AND P1, PT, R10, 1, PT ;  /* 0x3ff000000a00742a */ /* 0x000fcc0003f2c000 */
[----:B------:R-:W-:Y:S01]  /*07c0*/  DADD R24, R24, R14 ;  /* 0x0000000018187229 */ /* 0x000fe2000000000e */
[----:B------:R-:W-:Y:S01]  /*07d0*/  IMAD.MOV.U32 R12, RZ, RZ, RZ ;  /* 0x000000ffff0c7224 */ /* 0x000fe200078e00ff */
[----:B------:R-:W-:Y:S01]  /*07e0*/  FSEL R11, RZ, 1.875, P1 ;  /* 0x3ff00000ff0b7808 */ /* 0x000fe20000800000 */
[----:B------:R-:W-:Y:S01]  /*07f0*/  DSETP.GTU.AND P1, PT, R8, 1, PT ;  /* 0x3ff000000800742a */ /* 0x000fe20003f2c000 */
[----:B------:R-:W-:-:S04]  /*0800*/  IMAD.MOV.U32 R10, RZ, RZ, RZ ;  /* 0x000000ffff0a7224 */ /* 0x000fc800078e00ff */
[----:B------:R-:W-:Y:S01]  /*0810*/  DADD R24, R24, R12 ;  /* 0x0000000018187229 */ /* 0x000fe2000000000c */
[----:B------:R-:W-:Y:S02]  /*0820*/  FSEL R9, RZ, 1.875, P1 ;  /* 0x3ff00000ff097808 */ /* 0x000fe40000800000 */
[----:B------:R-:W-:Y:S01]  /*0830*/  ISETP.NE.AND P1, PT, R26, RZ, PT ;  /* 0x000000ff1a00720c */ /* 0x000fe20003f25270 */
[----:B------:R-:W-:-:S04]  /*0840*/  IMAD.MOV.U32 R8, RZ, RZ, RZ ;  /* 0x000000ffff087224 */ /* 0x000fc800078e00ff */
[----:B------:R-:W-:Y:S01]  /*0850*/  DADD R24, R24, R10 ;  /* 0x0000000018187229 */ /* 0x000fe2000000000a */
[----:B------:R-:W-:-:S05]  /*0860*/  IADD3 R6, P2, PT, R6, 0x10000, RZ ;  /* 0x0001000006067810 */ /* 0x000fca0007f5e0ff */
[----:B------:R-:W-:Y:S02]  /*0870*/  IMAD.X R7, RZ, RZ, R7, P2 ;  /* 0x000000ffff077224 */ /* 0x000fe400010e0607 */
[----:B------:R-:W-:Y:S01]  /*0880*/  DADD R24, R24, R8 ;  /* 0x0000000018187229 */ /* 0x000fe20000000008 */
[----:B------:R-:W-:Y:S10]  /*0890*/  @P1 BRA `(.L_x_38) ;  /* 0xfffffff800a81947 */ /* 0x000ff4000383ffff */
.L_x_37:
[----:B------:R-:W-:Y:S05]  /*08a0*/  BSYNC.RECONVERGENT B2 ;  /* 0x0000000000027941 */ /* 0x000fea0003800200 */
.L_x_36:
[----:B------:R-:W-:Y:S05]  /*08b0*/  @!P0 BRA `(.L_x_35) ;  /* 0x0000000400788947 */ /* 0x000fea0003800000 */
[----:B------:R-:W-:Y:S01]  /*08c0*/  ISETP.GE.U32.AND P1, PT, R5, 0x8, PT ;  /* 0x000000080500780c */ /* 0x000fe20003f26070 */
[----:B------:R-:W-:Y:S01]  /*08d0*/  BSSY.RECONVERGENT B2, `(.L_x_39) ;  /* 0x000002d000027945 */ /* 0x000fe20003800200 */
[----:B------:R-:W-:-:S04]  /*08e0*/  LOP3.LUT R26, R4, 0x7, RZ, 0xc0, !PT ;  /* 0x00000007041a7812 */ /* 0x000fc800078ec0ff */
[----:B------:R-:W-:-:S07]  /*08f0*/  ISETP.NE.AND P0, PT, R26, RZ, PT ;  /* 0x000000ff1a00720c */ /* 0x000fce0003f05270 */
[----:B------:R-:W-:Y:S06]  /*0900*/  @!P1 BRA `(.L_x_40) ;  /* 0x0000000000a49947 */ /* 0x000fec0003800000 */
[----:B------:R-:W0:Y:S01]  /*0910*/  LDCU.64 UR4, c[0x0][0x380] ;  /* 0x00007000ff0477ac */ /* 0x000e220008000a00 */
[----:B------:R-:W-:-:S04]  /*0920*/  IADD3 R5, P1, PT, R2, UR9, RZ ;  /* 0x0000000902057c10 */ /* 0x000fc8000ff3e0ff */
[----:B------:R-:W-:Y:S02]  /*0930*/  LEA.HI.X.SX32 R6, R2, RZ, 0x1, P1 ;  /* 0x000000ff02067211 */ /* 0x000fe400008f0eff */
[----:B0-----:R-:W-:-:S04]  /*0940*/  LEA R20, P1, R5, UR4, 0x3 ;  /* 0x0000000405147c11 */ /* 0x001fc8000f8218ff */
[----:B------:R-:W-:-:S05]  /*0950*/  LEA.HI.X R21, R5, UR5, R6, 0x3, P1 ;  /* 0x0000000505157c11 */ /* 0x000fca00088f1c06 */
        /* <DEDUP_REMOVED lines=8> */
[----:B------:R-:W-:Y:S01]  /*09e0*/  VIADD R2, R2, 0x1000 ;  /* 0x0000100002027836 */ /* 0x000fe20000000000 */
        /* <DEDUP_REMOVED lines=8> */
[----:B------:R-:W-:-:S05]  /*0a70*/  IMAD.MOV.U32 R6, RZ, RZ, RZ ;  /* 0x000000ffff067224 */ /* 0x000fca00078e00ff */
[----:B------:R-:W-:Y:S01]  /*0a80*/  DADD R24, R24, R16 ;  /* 0x0000000018187229 */ /* 0x000fe20000000010 */
[----:B------:R-:W-:Y:S01]  /*0a90*/  FSEL R7, RZ, 1.875, P1 ;  /* 0x3ff00000ff077808 */ /* 0x000fe20000800000 */
[----:B-----5:R-:W-:-:S06]  /*0aa0*/  DSETP.GTU.AND P1, PT, R8, 1, PT ;  /* 0x3ff000000800742a */ /* 0x020fcc0003f2c000 */
[----:B------:R-:W-:Y:S01]  /*0ab0*/  DADD R24, R24, R6 ;  /* 0x0000000018187229 */ /* 0x000fe20000000006 */
[----:B------:R-:W-:Y:S01]  /*0ac0*/  FSEL R7, RZ, 1.875, P1 ;  /* 0x3ff00000ff077808 */ /* 0x000fe20000800000 */
[----:B------:R-:W-:-:S06]  /*0ad0*/  DSETP.GTU.AND P1, PT, R10, 1, PT ;  /* 0x3ff000000a00742a */ /* 0x000fcc0003f2c000 */
        /* <DEDUP_REMOVED lines=10> */
[----:B------:R-:W-:-:S07]  /*0b80*/  FSEL R7, RZ, 1.875, P1 ;  /* 0x3ff00000ff077808 */ /* 0x000fce0000800000 */
[----:B------:R-:W-:-:S11]  /*0b90*/  DADD R24, R24, R6 ;  /* 0x0000000018187229 */ /* 0x000fd60000000006 */
.L_x_40:
[----:B------:R-:W-:Y:S05]  /*0ba0*/  BSYNC.RECONVERGENT B2 ;  /* 0x0000000000027941 */ /* 0x000fea0003800200 */
.L_x_39:
        /* <DEDUP_REMOVED lines=29> */
[----:B------:R-:W-:-:S07]  /*0d80*/  FSEL R25, RZ, 1.875, P1 ;  /* 0x3ff00000ff197808 */ /* 0x000fce0000800000 */
[----:B------:R-:W-:-:S11]  /*0d90*/  DADD R24, R8, R24 ;  /* 0x0000000008187229 */ /* 0x000fd60000000018 */
.L_x_42:
[----:B------:R-:W-:Y:S05]  /*0da0*/  BSYNC.RECONVERGENT B2 ;  /* 0x0000000000027941 */ /* 0x000fea0003800200 */
.L_x_41:
[----:B------:R-:W-:Y:S05]  /*0db0*/  @!P0 BRA `(.L_x_35) ;  /* 0x0000000000388947 */ /* 0x000fea0003800000 */
[----:B------:R-:W0:Y:S01]  /*0dc0*/  LDC.64 R6, c[0x0][0x380] ;  /* 0x0000e000ff067b82 */ /* 0x000e220000000a00 */
[----:B------:R-:W-:Y:S02]  /*0dd0*/  IMAD.U32 R5, RZ, RZ, UR18 ;  /* 0x00000012ff057e24 */ /* 0x000fe4000f8e00ff */
[----:B------:R-:W-:Y:S02]  /*0de0*/  IMAD.MOV R10, RZ, RZ, -R4 ;  /* 0x000000ffff0a7224 */ /* 0x000fe400078e0a04 */
[----:B0-----:R-:W-:-:S07]  /*0df0*/  IMAD.WIDE.U32 R4, R5, 0x7000, R6 ;  /* 0x0000700005047825 */ /* 0x001fce00078e0006 */
.L_x_43:
[----:B------:R-:W-:-:S06]  /*0e00*/  IMAD.WIDE R6, R2, 0x8, R4 ;  /* 0x0000000802067825 */ /* 0x000fcc00078e0204 */
[----:B------:R-:W2:Y:S01]  /*0e10*/  LDG.E.64 R6, desc[UR16][R6.64] ;  /* 0x0000001006067981 */ /* 0x000ea2000c1e1b00 */
[----:B------:R-:W-:Y:S02]  /*0e20*/  VIADD R10, R10, 0x1 ;  /* 0x000000010a0a7836 */ /* 0x000fe40000000000 */
[----:B------:R-:W-:Y:S02]  /*0e30*/  IMAD.MOV.U32 R8, RZ, RZ, RZ ;  /* 0x000000ffff087224 */ /* 0x000fe400078e00ff */
[----:B------:R-:W-:Y:S01]  /*0e40*/  VIADD R2, R2, 0x200 ;  /* 0x0000020002027836 */ /* 0x000fe20000000000 */
[----:B--2---:R-:W-:-:S06]  /*0e50*/  DSETP.GTU.AND P0, PT, R6, 1, PT ;  /* 0x3ff000000600742a */ /* 0x004fcc0003f0c000 */
[----:B------:R-:W-:Y:S02]  /*0e60*/  FSEL R9, RZ, 1.875, P0 ;  /* 0x3ff00000ff097808 */ /* 0x000fe40000000000 */
[----:B------:R-:W-:-:S04]  /*0e70*/  ISETP.NE.AND P0, PT, R10, RZ, PT ;  /* 0x000000ff0a00720c */ /* 0x000fc80003f05270 */
[----:B------:R-:W-:-:S09]  /*0e80*/  DADD R24, R24, R8 ;  /* 0x0000000018187229 */ /* 0x000fd20000000008 */
[----:B------:R-:W-:Y:S05]  /*0e90*/  @P0 BRA `(.L_x_43) ;  /* 0xfffffffc00d80947 */ /* 0x000fea000383ffff */
.L_x_35:
[----:B------:R-:W-:Y:S05]  /*0ea0*/  BSYNC.RECONVERGENT B1 ;  /* 0x0000000000017941 */ /* 0x000fea0003800200 */
.L_x_34:
[----:B------:R-:W-:-:S13]  /*0eb0*/  ISETP.GE.AND P0, PT, R3, 0x200, PT ;  /* 0x000002000300780c */ /* 0x000fda0003f06270 */
[----:B------:R-:W-:Y:S05]  /*0ec0*/  @!P0 BRA `(.L_x_44) ;  /* 0x0000000400148947 */ /* 0x000fea0003800000 */
        /* <DEDUP_REMOVED lines=10> */
[----:B------:R-:W-:-:S03]  /*0f70*/  @!P1 SHF.R.U32.HI R3, RZ, 0x2, R0 ;  /* 0x00000002ff039819 */ /* 0x000fc60000011600 */
[----:B------:R-:W0:Y:S01]  /*0f80*/  SHFL.DOWN PT, R5, R7, 0x2, 0x1f ;  /* 0x08401f0007057f89 */ /* 0x000e2200000e0000 */
[----:B------:R-:W-:Y:S01]  /*0f90*/  @!P1 LOP3.LUT R3, R3, 0xf8, RZ, 0xc0, !PT ;  /* 0x000000f803039812 */ /* 0x000fe200078ec0ff */
        /* <DEDUP_REMOVED lines=14> */
[----:B-1----:R-:W-:-:S05]  /*1080*/  @!P1 LEA R8, R13, R8, 0x18 ;  /* 0x000000080d089211 */ /* 0x002fca00078ec0ff */
[----:B------:R-:W-:Y:S01]  /*1090*/  @!P1 IMAD.IADD R3, R3, 0x1, R8 ;  /* 0x0000000103039824 */ /* 0x000fe200078e0208 */
[----:B0-----:R-:W-:-:S10]  /*10a0*/  DADD R4, R4, R10 ;  /* 0x0000000004047229 */ /* 0x001fd4000000000a */
[----:B------:R-:W-:Y:S02]  /*10b0*/  FSEL R6, R10, R4, P0 ;  /* 0x000000040a067208 */ /* 0x000fe40000000000 */
[----:B------:R-:W-:Y:S02]  /*10c0*/  FSEL R7, R11, R5, P0 ;  /* 0x000000050b077208 */ /* 0x000fe40000000000 */
[----:B------:R-:W-:Y:S01]  /*10d0*/  ISETP.NE.AND P0, PT, R0, RZ, PT ;  /* 0x000000ff0000720c */ /* 0x000fe20003f05270 */
[----:B------:R-:W-:Y:S04]  /*10e0*/  SHFL.DOWN PT, R4, R6, 0x10, 0x1f ;  /* 0x0a001f0006047f89 */ /* 0x000fe800000e0000 */
[----:B------:R-:W0:Y:S02]  /*10f0*/  SHFL.DOWN PT, R5, R7, 0x10, 0x1f ;  /* 0x0a001f0007057f89 */ /* 0x000e2400000e0000 */
        /* <DEDUP_REMOVED lines=10> */
[----:B--2---:R-:W0:Y:S04]  /*11a0*/  LDS.64 R2, [UR4+0x18] ;  /* 0x00001804ff027984 */ /* 0x004e280008000a00 */
        /* <DEDUP_REMOVED lines=23> */
.L_x_44:
[----:B------:R-:W-:-:S05]  /*1320*/  LOP3.LUT R2, R0, 0x3e0, RZ, 0xc0, !PT ;  /* 0x000003e000027812 */ /* 0x000fca00078ec0ff */
[----:B------:R-:W-:Y:S01]  /*1330*/  VIADD R4, R2, 0x20 ;  /* 0x0000002002047836 */ /* 0x000fe20000000000 */
[----:B------:R-:W-:-:S04]  /*1340*/  LOP3.LUT R2, RZ, R2, RZ, 0x33, !PT ;  /* 0x00000002ff027212 */ /* 0x000fc800078e33ff */
[----:B------:R-:W-:Y:S01]  /*1350*/  ISETP.GT.AND P0, PT, R4, R3, PT ;  /* 0x000000030400720c */ /* 0x000fe20003f04270 */
[----:B------:R-:W-:-:S05]  /*1360*/  IMAD.IADD R2, R3, 0x1, R2 ;  /* 0x0000000103027824 */ /* 0x000fca00078e0202 */
[----:B------:R-:W-:Y:S02]  /*1370*/  SEL R5, R2, 0x1f, P0 ;  /* 0x0000001f02057807 */ /* 0x000fe40000000000 */
[----:B------:R-:W0:Y:S03]  /*1380*/  S2R R2, SR_LANEID ;  /* 0x0000000000027919 */ /* 0x000e260000000000 */
[----:B------:R-:W-:Y:S04]  /*1390*/  SHFL.DOWN PT, R6, R24, 0x1, R5 ;  /* 0x0820000018067989 */ /* 0x000fe800000e0005 */
[----:B------:R-:W1:Y:S02]  /*13a0*/  SHFL.DOWN PT, R7, R25, 0x1, R5 ;  /* 0x0820000019077989 */ /* 0x000e6400000e0005 */
[----:B-1----:R-:W-:Y:S01]  /*13b0*/  DADD R6, R6, R24 ;  /* 0x0000000006067229 */ /* 0x002fe20000000018 */
[C---:B0-----:R-:W-:Y:S01]  /*13c0*/  ISETP.GE.AND P0, PT, R2.reuse, R5, PT ;  /* 0x000000050200720c */ /* 0x041fe20003f06270 */
[C---:B------:R-:W-:Y:S01]  /*13d0*/  VIADD R4, R2.reuse, 0x2 ;  /* 0x0000000202047836 */ /* 0x040fe20000000000 */
[----:B------:R-:W-:-:S07]  /*13e0*/  ISETP.NE.AND P1, PT, R2, RZ, PT ;  /* 0x000000ff0200720c */ /* 0x000fce0003f25270 */
[----:B------:R-:W-:Y:S02]  /*13f0*/  FSEL R8, R6, R24, !P0 ;  /* 0x0000001806087208 */ /* 0x000fe40004000000 */
[----:B------:R-:W-:Y:S02]  /*1400*/  FSEL R9, R7, R25, !P0 ;  /* 0x0000001907097208 */ /* 0x000fe40004000000 */
[----:B------:R-:W-:Y:S01]  /*1410*/  ISETP.GT.AND P0, PT, R4, R5, PT ;  /* 0x000000050400720c */ /* 0x000fe20003f04270 */
[----:B------:R-:W-:Y:S01]  /*1420*/  SHFL.DOWN PT, R6, R8, 0x2, R5 ;  /* 0x0840000008067989 */ /* 0x000fe200000e0005 */
[----:B------:R-:W-:-:S03]  /*1430*/  VIADD R4, R2, 0x4 ;  /* 0x0000000402047836 */ /* 0x000fc60000000000 */
[----:B------:R-:W0:Y:S01]  /*1440*/  SHFL.DOWN PT, R7, R9, 0x2, R5 ;  /* 0x0840000009077989 */ /* 0x000e2200000e0005 */
[----:B------:R-:W1:Y:S01]  /*1450*/  @!P1 S2R R13, SR_CgaCtaId ;  /* 0x00000000000d9919 */ /* 0x000e620000008800 */
[----:B0-----:R-:W-:-:S10]  /*1460*/  DADD R6, R6, R8 ;  /* 0x0000000006067229 */ /* 0x001fd40000000008 */
[----:B------:R-:W-:Y:S02]  /*1470*/  FSEL R10, R8, R6, P0 ;  /* 0x00000006080a7208 */ /* 0x000fe40000000000 */
[----:B------:R-:W-:Y:S02]  /*1480*/  FSEL R11, R9, R7, P0 ;  /* 0x00000007090b7208 */ /* 0x000fe40000000000 */
[----:B------:R-:W-:Y:S01]  /*1490*/  ISETP.GT.AND P0, PT, R4, R5, PT ;  /* 0x000000050400720c */ /* 0x000fe20003f04270 */
[----:B------:R-:W-:Y:S01]  /*14a0*/  SHFL.DOWN PT, R6, R10, 0x4, R5 ;  /* 0x088000000a067989 */ /* 0x000fe200000e0005 */
[C---:B------:R-:W-:Y:S02]  /*14b0*/  VIADD R4, R2.reuse, 0x8 ;  /* 0x0000000802047836 */ /* 0x040fe40000000000 */
[----:B------:R-:W-:Y:S01]  /*14c0*/  VIADD R2, R2, 0x10 ;  /* 0x0000001002027836 */ /* 0x000fe20000000000 */
[----:B------:R-:W0:Y:S02]  /*14d0*/  SHFL.DOWN PT, R7, R11, 0x4, R5 ;  /* 0x088000000b077989 */ /* 0x000e2400000e0005 */
[----:B0-----:R-:W-:-:S10]  /*14e0*/  DADD R6, R6, R10 ;  /* 0x0000000006067229 */ /* 0x001fd4000000000a */
[----:B------:R-:W-:Y:S02]  /*14f0*/  FSEL R8, R10, R6, P0 ;  /* 0x000000060a087208 */ /* 0x000fe40000000000 */
[----:B------:R-:W-:Y:S02]  /*1500*/  FSEL R9, R11, R7, P0 ;  /* 0x000000070b097208 */ /* 0x000fe40000000000 */
[----:B------:R-:W-:Y:S01]  /*1510*/  ISETP.GT.AND P0, PT, R4, R5, PT ;  /* 0x000000050400720c */ /* 0x000fe20003f04270 */
[----:B------:R-:W-:Y:S01]  /*1520*/  SHFL.DOWN PT, R6, R8, 0x8, R5 ;  /* 0x0900000008067989 */ /* 0x000fe200000e0005 */
[----:B------:R-:W-:-:S03]  /*1530*/  @!P1 SHF.R.U32.HI R4, RZ, 0x2, R0 ;  /* 0x00000002ff049819 */ /* 0x000fc60000011600 */
[----:B------:R-:W0:Y:S01]  /*1540*/  SHFL.DOWN PT, R7, R9, 0x8, R5 ;  /* 0x0900000009077989 */ /* 0x000e2200000e0005 */
[----:B------:R-:W-:Y:S01]  /*1550*/  @!P1 LOP3.LUT R4, R4, 0xf8, RZ, 0xc0, !PT ;  /* 0x000000f804049812 */ /* 0x000fe200078ec0ff */
[----:B0-----:R-:W-:-:S10]  /*1560*/  DADD R6, R6, R8 ;  /* 0x0000000006067229 */ /* 0x001fd40000000008 */
[----:B------:R-:W-:Y:S02]  /*1570*/  FSEL R10, R8, R6, P0 ;  /* 0x00000006080a7208 */ /* 0x000fe40000000000 */
[----:B------:R-:W-:Y:S02]  /*1580*/  FSEL R11, R9, R7, P0 ;  /* 0x00000007090b7208 */ /* 0x000fe40000000000 */
[----:B------:R-:W-:Y:S01]  /*1590*/  @!P1 MOV R8, 0x400 ;  /* 0x0000040000089802 */ /* 0x000fe20000000f00 */
[----:B------:R-:W-:Y:S01]  /*15a0*/  SHFL.DOWN PT, R6, R10, 0x10, R5 ;  /* 0x0a0000000a067989 */ /* 0x000fe200000e0005 */
[----:B------:R-:W-:Y:S02]  /*15b0*/  ISETP.GT.AND P0, PT, R2, R5, PT ;  /* 0x000000050200720c */ /* 0x000fe40003f04270 */
[----:B-1----:R-:W-:Y:S01]  /*15c0*/  @!P1 LEA R13, R13, R8, 0x18 ;  /* 0x000000080d0d9211 */ /* 0x002fe200078ec0ff */
[----:B------:R-:W0:Y:S04]  /*15d0*/  SHFL.DOWN PT, R7, R11, 0x10, R5 ;  /* 0x0a0000000b077989 */ /* 0x000e2800000e0005 */
[----:B------:R-:W-:Y:S01]  /*15e0*/  @!P1 IMAD.IADD R13, R4, 0x1, R13 ;  /* 0x00000001040d9824 */ /* 0x000fe200078e020d */
[----:B0-----:R-:W-:-:S10]  /*15f0*/  DADD R6, R6, R10 ;  /* 0x0000000006067229 */ /* 0x001fd4000000000a */
[----:B------:R-:W-:Y:S02]  /*1600*/  FSEL R8, R10, R6, P0 ;  /* 0x000000060a087208 */ /* 0x000fe40000000000 */
[----:B------:R-:W-:Y:S02]  /*1610*/  FSEL R9, R11, R7, P0 ;  /* 0x000000070b097208 */ /* 0x000fe40000000000 */
[----:B------:R-:W-:-:S03]  /*1620*/  ISETP.NE.AND P0, PT, R0, RZ, PT ;  /* 0x000000ff0000720c */ /* 0x000fc60003f05270 */
[----:B------:R1:W-:Y:S01]  /*1630*/  @!P1 STS.64 [R13+0x10], R8 ;  /* 0x000010080d009388 */ /* 0x0003e20000000a00 */
[----:B------:R-:W-:Y:S09]  /*1640*/  BAR.SYNC.DEFER_BLOCKING 0x0 ;  /* 0x0000000000007b1d */ /* 0x000ff20000010000 */
[----:B------:R-:W-:Y:S05]  /*1650*/  @P0 BRA `(.L_x_45) ;  /* 0x0000001c00680947 */ /* 0x000fea0003800000 */
[----:B------:R-:W0:Y:S01]  /*1660*/  S2UR UR5, SR_CgaCtaId ;  /* 0x00000000000579c3 */ /* 0x000e220000008800 */
[----:B------:R-:W-:Y:S01]  /*1670*/  UMOV UR4, 0x400 ;  /* 0x0000040000047882 */ /* 0x000fe20000000000 */
[----:B------:R-:W-:Y:S01]  /*1680*/  ISETP.GT.AND P1, PT, R3, 0x20, PT ;  /* 0x000000200300780c */ /* 0x000fe20003f24270 */
[----:B0-----:R-:W-:-:S09]  /*1690*/  ULEA UR4, UR5, UR4, 0x18 ;  /* 0x0000000405047291 */ /* 0x001fd2000f8ec0ff */
[----:B------:R-:W0:Y:S04]  /*16a0*/  LDS.64 R10, [UR4+0x18] ;  /* 0x00001804ff0a7984 */ /* 0x000e280008000a00 */
[----:B------:R-:W2:Y:S01]  /*16b0*/  LDS.128 R4, [UR4+0x20] ;  /* 0x00002004ff047984 */ /* 0x000ea20008000c00 */
[----:B0-----:R-:W-:-:S10]  /*16c0*/  DADD R10, R8, R10 ;  /* 0x00000000080a7229 */ /* 0x001fd4000000000a */
[----:B------:R-:W-:Y:S02]  /*16d0*/  FSEL R12, R10, R8, P1 ;  /* 0x000000080a0c7208 */ /* 0x000fe40000800000 */
[----:B-1----:R-:W-:Y:S02]  /*16e0*/  FSEL R13, R11, R9, P1 ;  /* 0x000000090b0d7208 */ /* 0x002fe40000800000 */
[----:B------:R-:W0:Y:S01]  /*16f0*/  LDS.128 R8, [UR4+0x30] ;  /* 0x00003004ff087984 */ /* 0x000e220008000c00 */
[----:B------:R-:W-:-:S03]  /*1700*/  ISETP.GT.AND P1, PT, R3, 0x40, PT ;  /* 0x000000400300780c */ /* 0x000fc60003f24270 */
        /* <DEDUP_REMOVED lines=61> */
.L_x_31:
[----:B------:R-:W0:Y:S01]  /*1ae0*/  S2R R0, SR_TID.X ;  /* 0x0000000000007919 */ /* 0x000e220000002100 */
[----:B------:R-:W1:Y:S01]  /*1af0*/  LDC.64 R2, c[0x0][0x380] ;  /* 0x0000e000ff027b82 */ /* 0x000e620000000a00 */
[----:B0-----:R-:W-:-:S04]  /*1b00*/  VIADD R21, R0, UR9 ;  /* 0x0000000900157c36 */ /* 0x001fc80008000000 */
[----:B-1----:R-:W-:-:S05]  /*1b10*/  IMAD.WIDE.U32 R20, R21, 0x8, R2 ;  /* 0x0000000815147825 */ /* 0x002fca00078e0002 */
[----:B------:R-:W2:Y:S04]  /*1b20*/  LDG.E.64 R18, desc[UR16][R20.64] ;  /* 0x0000001014127981 */ /* 0x000ea8000c1e1b00 */
[----:B------:R-:W3:Y:S04]  /*1b30*/  LDG.E.64 R14, desc[UR16][R20.64+0x1000] ;  /* 0x00100010140e7981 */ /* 0x000ee8000c1e1b00 */
[----:B------:R-:W4:Y:S04]  /*1b40*/  LDG.E.64 R12, desc[UR16][R20.64+0x2000] ;  /* 0x00200010140c7981 */ /* 0x000f28000c1e1b00 */
[----:B------:R-:W5:Y:S04]  /*1b50*/  LDG.E.64 R10, desc[UR16][R20.64+0x3000] ;  /* 0x00300010140a7981 */ /* 0x000f68000c1e1b00 */
[----:B------:R-:W5:Y:S04]  /*1b60*/  LDG.E.64 R8, desc[UR16][R20.64+0x4000] ;  /* 0x0040001014087981 */ /* 0x000f68000c1e1b00 */
[----:B------:R-:W5:Y:S04]  /*1b70*/  LDG.E.64 R6, desc[UR16][R20.64+0x5000] ;  /* 0x0050001014067981 */ /* 0x000f68000c1e1b00 */
[----:B------:R-:W5:Y:S01]  /*1b80*/  LDG.E.64 R2, desc[UR16][R20.64+0x6000] ;  /* 0x0060001014027981 */ /* 0x000f62000c1e1b00 */
[----:B------:R-:W-:Y:S01]  /*1b90*/  IMAD.MOV.U32 R24, RZ, RZ, RZ ;  /* 0x000000ffff187224 */ /* 0x000fe200078e00ff */
[----:B--2---:R-:W-:Y:S01]  /*1ba0*/  DSETP.GTU.AND P0, PT, R18, 1, PT ;  /* 0x3ff000001200742a */ /* 0x004fe20003f0c000 */
[----:B------:R-:W-:Y:S01]  /*1bb0*/  IMAD.MOV.U32 R18, RZ, RZ, RZ ;  /* 0x000000ffff127224 */ /* 0x000fe200078e00ff */
[----:B---3--:R-:W-:-:S04]  /*1bc0*/  DSETP.GTU.AND P1, PT, R14, 1, PT ;  /* 0x3ff000000e00742a */ /* 0x008fc80003f2c000 */
[----:B------:R-:W-:Y:S01]  /*1bd0*/  FSEL R15, RZ, 1.875, P0 ;  /* 0x3ff00000ff0f7808 */ /* 0x000fe20000000000 */
[----:B------:R-:W-:Y:S01]  /*1be0*/  IMAD.MOV.U32 R14, RZ, RZ, RZ ;  /* 0x000000ffff0e7224 */ /* 0x000fe200078e00ff */
[----:B----4-:R-:W-:Y:S01]  /*1bf0*/  DSETP.GTU.AND P0, PT, R12, 1, PT ;  /* 0x3ff000000c00742a */ /* 0x010fe20003f0c000 */
[----:B------:R-:W-:-:S06]  /*1c00*/  FSEL R19, RZ, 1.875, P1 ;  /* 0x3ff00000ff137808 */ /* 0x000fcc0000800000 */
[----:B------:R-:W-:Y:S01]  /*1c10*/  DADD R12, R14, R18 ;  /* 0x000000000e0c7229 */ /* 0x000fe20000000012 */
[----:B------:R-:W-:Y:S01]  /*1c20*/  FSEL R15, RZ, 1.875, P0 ;  /* 0x3ff00000ff0f7808 */ /* 0x000fe20000000000 */
[----:B-----5:R-:W-:Y:S01]  /*1c30*/  DSETP.GTU.AND P0, PT, R10, 1, PT ;  /* 0x3ff000000a00742a */ /* 0x020fe20003f0c000 */
[----:B------:R-:W-:-:S05]  /*1c40*/  IMAD.MOV.U32 R10, RZ, RZ, RZ ;  /* 0x000000ffff0a7224 */ /* 0x000fca00078e00ff */
[----:B------:R-:W-:Y:S01]  /*1c50*/  DADD R12, R12, R14 ;  /* 0x000000000c0c7229 */ /* 0x000fe2000000000e */
[----:B------:R-:W-:Y:S01]  /*1c60*/  FSEL R11, RZ, 1.875, P0 ;  /* 0x3ff00000ff0b7808 */ /* 0x000fe20000000000 */
[----:B------:R-:W-:Y:S01]  /*1c70*/  DSETP.GTU.AND P0, PT, R8, 1, PT ;  /* 0x3ff000000800742a */ /* 0x000fe20003f0c000 */
[----:B------:R-:W-:Y:S01]  /*1c80*/  IMAD.MOV.U32 R8, RZ, RZ, RZ ;  /* 0x000000ffff087224 */ /* 0x000fe200078e00ff */
[----:B------:R-:W-:-:S04]  /*1c90*/  DSETP.GTU.AND P1, PT, R2, 1, PT ;  /* 0x3ff000000200742a */ /* 0x000fc80003f2c000 */
[----:B------:R-:W-:Y:S01]  /*1ca0*/  FSEL R9, RZ, 1.875, P0 ;  /* 0x3ff00000ff097808 */ /* 0x000fe20000000000 */
[----:B------:R-:W-:Y:S02]  /*1cb0*/  DADD R12, R12, R10 ;  /* 0x000000000c0c7229 */ /* 0x000fe4000000000a */
[----:B------:R-:W-:Y:S01]  /*1cc0*/  DSETP.GTU.AND P0, PT, R6, 1, PT ;  /* 0x3ff000000600742a */ /* 0x000fe20003f0c000 */
[----:B------:R-:W-:Y:S01]  /*1cd0*/  FSEL R25, RZ, 1.875, P1 ;  /* 0x3ff00000ff197808 */ /* 0x000fe20000800000 */
[----:B------:R-:W-:-:S04]  /*1ce0*/  IMAD.MOV.U32 R6, RZ, RZ, RZ ;  /* 0x000000ffff067224 */ /* 0x000fc800078e00ff */
[----:B------:R-:W-:Y:S01]  /*1cf0*/  FSEL R7, RZ, 1.875, P0 ;  /* 0x3ff00000ff077808 */ /* 0x000fe20000000000 */
[----:B------:R-:W-:Y:S01]  /*1d00*/  DADD R12, R12, R8 ;  /* 0x000000000c0c7229 */ /* 0x000fe20000000008 */
[----:B------:R-:W-:-:S04]  /*1d10*/  ISETP.GE.U32.AND P0, PT, R16, UR5, PT ;  /* 0x0000000510007c0c */ /* 0x000fc8000bf06070 */
[----:B------:R-:W-:-:S03]  /*1d20*/  ISETP.GE.U32.AND.EX P0, PT, R17, UR4, PT, P0 ;  /* 0x0000000411007c0c */ /* 0x000fc6000bf06100 */
[----:B------:R-:W-:-:S08]  /*1d30*/  DADD R12, R12, R6 ;  /* 0x000000000c0c7229 */ /* 0x000fd00000000006 */
[----:B------:R-:W-:Y:S02]  /*1d40*/  DADD R24, R12, R24 ;  /* 0x000000000c187229 */ /* 0x000fe40000000018 */
[----:B------:R-:W-:Y:S09]  /*1d50*/  @!P0 BRA `(.L_x_46) ;  /* 0x0000001000988947 */ /* 0x000ff20003800000 */
[----:B------:R-:W-:Y:S01]  /*1d60*/  UIADD3 UR7, UP0, UPT, UR5, UR9, URZ ;  /* 0x0000000905077290 */ /* 0x000fe2000ff1e0ff */
[----:B------:R-:W-:Y:S01]  /*1d70*/  IADD3 R26, P1, PT, R4, -0xe00, RZ ;  /* 0xfffff200041a7810 */ /* 0x000fe20007f3e0ff */
[----:B------:R-:W0:Y:S01]  /*1d80*/  LDCU.64 UR12, c[0x0][0x380] ;  /* 0x00007000ff0c77ac */ /* 0x000e220008000a00 */
[----:B------:R-:W-:Y:S02]  /*1d90*/  LOP3.LUT R3, RZ, R0, RZ, 0x33, !PT ;  /* 0x00000000ff037212 */ /* 0x000fe400078e33ff */
[----:B------:R-:W-:Y:S01]  /*1da0*/  IADD3.X R2, PT, PT, R5, -0x1, RZ, P1, !PT ;  /* 0xffffffff05027810 */ /* 0x000fe20000ffe4ff */
[----:B------:R-:W-:Y:S01]  /*1db0*/  UIADD3.X UR8, UPT, UPT, URZ, UR4, URZ, UP0, !UPT ;  /* 0x00000004ff087290 */ /* 0x000fe200087fe4ff */
[----:B------:R-:W-:Y:S01]  /*1dc0*/  ISETP.LT.U32.AND P0, PT, R26, UR7, PT ;  /* 0x000000071a007c0c */ /* 0x000fe2000bf01070 */
[----:B------:R-:W-:Y:S01]  /*1dd0*/  UMOV UR6, UR5 ;  /* 0x0000000500067c82 */ /* 0x000fe20008000000 */
[----:B------:R-:W-:Y:S01]  /*1de0*/  IADD3 R7, P2, PT, R0, UR7, RZ ;  /* 0x0000000700077c10 */ /* 0x000fe2000ff5e0ff */
[----:B------:R-:W-:Y:S01]  /*1df0*/  UMOV UR4, URZ ;  /* 0x000000ff00047c82 */ /* 0x000fe20008000000 */
[----:B------:R-:W-:Y:S01]  /*1e00*/  IADD3 R3, PT, PT, R4, -UR5, R3 ;  /* 0x8000000504037c10 */ /* 0x000fe2000fffe003 */
[----:B------:R-:W-:Y:S01]  /*1e10*/  IMAD.U32 R9, RZ, RZ, UR8 ;  /* 0x00000008ff097e24 */ /* 0x000fe2000f8e00ff */
[----:B------:R-:W-:Y:S01]  /*1e20*/  UMOV UR10, UR8 ;  /* 0x00000008000a7c82 */ /* 0x000fe20008000000 */
[----:B------:R-:W-:-:S02]  /*1e30*/  IMAD.X R8, RZ, RZ, UR8, P2 ;  /* 0x00000008ff087e24 */ /* 0x000fc400090e06ff */
[----:B------:R-:W-:Y:S01]  /*1e40*/  VIADD R3, R3, -UR9 ;  /* 0x8000000903037c36 */ /* 0x000fe20008000000 */
[----:B------:R-:W-:Y:S01]  /*1e50*/  ISETP.GT.U32.AND.EX P0, PT, R9, R2, PT, P0 ;  /* 0x000000020900720c */ /* 0x000fe20003f04100 */
[----:B------:R-:W-:Y:S01]  /*1e60*/  UMOV UR9, UR7 ;  /* 0x0000000700097c82 */ /* 0x000fe20008000000 */
[----:B0-----:R-:W-:-:S04]  /*1e70*/  LEA R6, P1, R7, UR12, 0x3 ;  /* 0x0000000c07067c11 */ /* 0x001fc8000f8218ff */
[----:B------:R-:W-:Y:S02]  /*1e80*/  IADD3 R6, P2, PT, R6, 0x8000, RZ ;  /* 0x0000800006067810 */ /* 0x000fe40007f5e0ff */
[----:B------:R-:W-:-:S05]  /*1e90*/  LEA.HI.X R7, R7, UR13, R8, 0x3, P1 ;  /* 0x0000000d07077c11 */ /* 0x000fca00088f1c08 */
[----:B------:R-:W-:Y:S01]  /*1ea0*/  IMAD.X R7, RZ, RZ, R7, P2 ;  /* 0x000000ffff077224 */ /* 0x000fe200010e0607 */
[----:B------:R-:W-:Y:S06]  /*1eb0*/  @P0 BRA `(.L_x_47) ;  /* 0x0000000000f40947 */ /* 0x000fec0003800000 */
[----:B------:R-:W0:Y:S01]  /*1ec0*/  LDC.64 R4, c[0x0][0x3b8] ;  /* 0x0000ee00ff047b82 */ /* 0x000e220000000a00 */
[----:B------:R-:W1:Y:S01]  /*1ed0*/  LDCU UR11, c[0x0][0x3c0] ;  /* 0x00007800ff0b77ac */ /* 0x000e620008000800 */
[----:B------:R-:W2:Y:S01]  /*1ee0*/  LDCU.64 UR12, c[0x0][0x380] ;  /* 0x00007000ff0c77ac */ /* 0x000ea20008000a00 */
[----:B------:R-:W-:Y:S01]  /*1ef0*/  NOP ;  /* 0x0000000000007918 */ /* 0x000fe20000000000 */
.L_x_48:
[----:B------:R-:W-:-:S05]  /*1f00*/  IADD3 R8, P0, PT, R0, UR7, RZ ;  /* 0x0000000700087c10 */ /* 0x000fca000ff1e0ff */
[----:B------:R-:W-:Y:S01]  /*1f10*/  IMAD.X R9, RZ, RZ, UR8, P0 ;  /* 0x00000008ff097e24 */ /* 0x000fe200080e06ff */
[----:B--2---:R-:W-:-:S04]  /*1f20*/  LEA R20, P0, R8, UR12, 0x3 ;  /* 0x0000000c08147c11 */ /* 0x004fc8000f8018ff */
[----:B------:R-:W-:-:S05]  /*1f30*/  LEA.HI.X R21, R8, UR13, R9, 0x3, P0 ;  /* 0x0000000d08157c11 */ /* 0x000fca00080f1c09 */
[----:B------:R-:W2:Y:S04]  /*1f40*/  LDG.E.64 R22, desc[UR16][R20.64] ;  /* 0x0000001014167981 */ /* 0x000ea8000c1e1b00 */
[----:B------:R-:W3:Y:S04]  /*1f50*/  LDG.E.64 R8, desc[UR16][R20.64+0x1000] ;  /* 0x0010001014087981 */ /* 0x000ee8000c1e1b00 */
[----:B------:R-:W4:Y:S04]  /*1f60*/  LDG.E.64 R10, desc[UR16][R20.64+0x2000] ;  /* 0x00200010140a7981 */ /* 0x000f28000c1e1b00 */
[----:B------:R-:W5:Y:S04]  /*1f70*/  LDG.E.64 R12, desc[UR16][R20.64+0x3000] ;  /* 0x00300010140c7981 */ /* 0x000f68000c1e1b00 */
[----:B------:R-:W5:Y:S04]  /*1f80*/  LDG.E.64 R14, desc[UR16][R20.64+0x4000] ;  /* 0x00400010140e7981 */ /* 0x000f68000c1e1b00 */
[----:B------:R-:W5:Y:S04]  /*1f90*/  LDG.E.64 R16, desc[UR16][R20.64+0x5000] ;  /* 0x0050001014107981 */ /* 0x000f68000c1e1b00 */
[----:B------:R-:W5:Y:S01]  /*1fa0*/  LDG.E.64 R18, desc[UR16][R20.64+0x6000] ;  /* 0x0060001014127981 */ /* 0x000f62000c1e1b00 */
[----:B-1----:R-:W-:-:S04]  /*1fb0*/  UIMAD UR14, UR11, 0xe00, URZ ;  /* 0x00000e000b0e78a4 */ /* 0x002fc8000f8e02ff */
[----:B------:R-:W-:Y:S02]  /*1fc0*/  USHF.R.S32.HI UR15, URZ, 0x1f, UR14 ;  /* 0x0000001fff0f7899 */ /* 0x000fe4000801140e */
[----:B------:R-:W-:-:S04]  /*1fd0*/  UIADD3 UR5, UP0, UPT, UR14, UR9, URZ ;  /* 0x000000090e057290 */ /* 0x000fc8000ff1e0ff */
[----:B------:R-:W-:Y:S01]  /*1fe0*/  UIADD3.X UR6, UPT, UPT, UR15, UR10, URZ, UP0, !UPT ;  /* 0x0000000a0f067290 */ /* 0x000fe200087fe4ff */
        /* <DEDUP_REMOVED lines=8> */
[----:B------:R-:W-:Y:S01]  /*2070*/  IMAD.MOV.U32 R24, RZ, RZ, RZ ;  /* 0x000000ffff187224 */ /* 0x000fe200078e00ff */
[----:B0-----:R-:W-:-:S04]  /*2080*/  IADD3 R10, P1, PT, R4, -UR7, RZ ;  /* 0x80000007040a7c10 */ /* 0x001fc8000ff3e0ff */
[----:B------:R-:W-:Y:S01]  /*2090*/  DADD R22, R22, R8 ;  /* 0x0000000016167229 */ /* 0x000fe20000000008 */
[----:B------:R-:W-:Y:S01]  /*20a0*/  FSEL R9, RZ, 1.875, P0 ;  /* 0x3ff00000ff097808 */ /* 0x000fe20000000000 */
[----:B-----5:R-:W-:Y:S02]  /*20b0*/  DSETP.GTU.AND P0, PT, R12, 1, PT ;  /* 0x3ff000000c00742a */ /* 0x020fe40003f0c000 */
[----:B------:R-:W-:-:S04]  /*20c0*/  DSETP.GTU.AND P2, PT, R18, 1, PT ;  /* 0x3ff000001200742a */ /* 0x000fc80003f4c000 */
[----:B------:R-:W-:Y:S01]  /*20d0*/  DADD R22, R22, R8 ;  /* 0x0000000016167229 */ /* 0x000fe20000000008 */
[----:B------:R-:W-:Y:S01]  /*20e0*/  FSEL R9, RZ, 1.875, P0 ;  /* 0x3ff00000ff097808 */ /* 0x000fe20000000000 */
[----:B------:R-:W-:Y:S01]  /*20f0*/  DSETP.GTU.AND P0, PT, R14, 1, PT ;  /* 0x3ff000000e00742a */ /* 0x000fe20003f0c000 */
[----:B------:R-:W-:-:S05]  /*2100*/  FSEL R25, RZ, 1.875, P2 ;  /* 0x3ff00000ff197808 */ /* 0x000fca0001000000 */
[----:B------:R-:W-:Y:S01]  /*2110*/  DADD R22, R22, R8 ;  /* 0x0000000016167229 */ /* 0x000fe20000000008 */
[----:B------:R-:W-:Y:S01]  /*2120*/  FSEL R9, RZ, 1.875, P0 ;  /* 0x3ff00000ff097808 */ /* 0x000fe20000000000 */
[----:B------:R-:W-:-:S06]  /*2130*/  DSETP.GTU.AND P0, PT, R16, 1, PT ;  /* 0x3ff000001000742a */ /* 0x000fcc0003f0c000 */
[----:B------:R-:W-:Y:S01]  /*2140*/  DADD R22, R22, R8 ;  /* 0x0000000016167229 */ /* 0x000fe20000000008 */
[----:B------:R-:W-:Y:S02]  /*2150*/  FSEL R9, RZ, 1.875, P0 ;  /* 0x3ff00000ff097808 */ /* 0x000fe40000000000 */
[----:B------:R-:W-:-:S05]  /*2160*/  ISETP.GE.U32.AND P0, PT, R10, UR14, PT ;  /* 0x0000000e0a007c0c */ /* 0x000fca000bf06070 */
[----:B------:R-:W-:Y:S01]  /*2170*/  DADD R22, R22, R8 ;  /* 0x0000000016167229 */ /* 0x000fe20000000008 */
[----:B------:R-:W-:-:S04]  /*2180*/  IADD3.X R8, PT, PT, R5, ~UR8, RZ, P1, !PT ;  /* 0x8000000805087c10 */ /* 0x000fc80008ffe4ff */
[----:B------:R-:W-:-:S03]  /*2190*/  ISETP.GE.U32.AND.EX P0, PT, R8, UR15, PT, P0 ;  /* 0x0000000f08007c0c */ /* 0x000fc6000bf06100 */
[----:B------:R-:W-:-:S10]  /*21a0*/  DADD R24, R22, R24 ;  /* 0x0000000016187229 */ /* 0x000fd40000000018 */
[----:B------:R-:W-:Y:S05]  /*21b0*/  @!P0 BRA `(.L_x_46) ;  /* 0x0000000c00808947 */ /* 0x000fea0003800000 */
[----:B------:R-:W-:Y:S02]  /*21c0*/  UIADD3 UR7, UP0, UPT, UR14, UR7, URZ ;  /* 0x000000070e077290 */ /* 0x000fe4000ff1e0ff */
[----:B------:R-:W-:Y:S01]  /*21d0*/  IMAD.U32 R9, RZ, RZ, UR14 ;  /* 0x0000000eff097e24 */ /* 0x000fe2000f8e00ff */
[----:B------:R-:W-:Y:S01]  /*21e0*/  UIADD3 UR4, UPT, UPT, UR4, 0x1, URZ ;  /* 0x0000000104047890 */ /* 0x000fe2000fffe0ff */
[----:B------:R-:W-:Y:S01]  /*21f0*/  VIADD R3, R3, -UR14 ;  /* 0x8000000e03037c36 */ /* 0x000fe20008000000 */
[----:B------:R-:W-:Y:S01]  /*2200*/  UIADD3.X UR8, UPT, UPT, UR15, UR8, URZ, UP0, !UPT ;  /* 0x000000080f087290 */ /* 0x000fe200087fe4ff */
[----:B------:R-:W-:Y:S01]  /*2210*/  IMAD.WIDE R6, R9, 0x8, R6 ;  /* 0x0000000809067825 */ /* 0x000fe200078e0206 */
[----:B------:R-:W-:Y:S01]  /*2220*/  ISETP.LT.U32.AND P0, PT, R26, UR7, PT ;  /* 0x000000071a007c0c */ /* 0x000fe2000bf01070 */
[----:B------:R-:W-:Y:S01]  /*2230*/  UMOV UR9, UR5 ;  /* 0x0000000500097c82 */ /* 0x000fe20008000000 */
[----:B------:R-:W-:Y:S02]  /*2240*/  UMOV UR10, UR6 ;  /* 0x00000006000a7c82 */ /* 0x000fe40008000000 */
[----:B------:R-:W-:-:S05]  /*2250*/  IMAD.U32 R11, RZ, RZ, UR8 ;  /* 0x00000008ff0b7e24 */ /* 0x000fca000f8e00ff */
[----:B------:R-:W-:-:S13]  /*2260*/  ISETP.GT.U32.AND.EX P0, PT, R11, R2, PT, P0 ;  /* 0x000000020b00720c */ /* 0x000fda0003f04100 */
[----:B------:R-:W-:Y:S05]  /*2270*/  @!P0 BRA `(.L_x_48) ;  /* 0xfffffffc00208947 */ /* 0x000fea000383ffff */
[----:B------:R-:W-:-:S05]  /*2280*/  UMOV UR6, UR14 ;  /* 0x0000000e00067c82 */ /* 0x000fca0008000000 */
.L_x_47:
[C---:B------:R-:W-:Y:S01]  /*2290*/  VIADD R9, R4.reuse, -UR7 ;  /* 0x8000000704097c36 */ /* 0x040fe20008000000 */
[----:B------:R-:W-:Y:S01]  /*22a0*/  ISETP.LE.U32.AND P1, PT, R4, UR7, PT ;  /* 0x0000000704007c0c */ /* 0x000fe2000bf23070 */
[----:B------:R-:W-:Y:S01]  /*22b0*/  IMAD.U32 R2, RZ, RZ, UR8 ;  /* 0x00000008ff027e24 */ /* 0x000fe2000f8e00ff */
[----:B------:R-:W-:Y:S02]  /*22c0*/  BSSY.RECONVERGENT B1, `(.L_x_46) ;  /* 0x00000cf000017945 */ /* 0x000fe40003800200 */
[----:B------:R-:W-:-:S04]  /*22d0*/  ISETP.GE.AND P0, PT, R0, R9, PT ;  /* 0x000000090000720c */ /* 0x000fc80003f06270 */
[----:B------:R-:W-:-:S13]  /*22e0*/  ISETP.GE.U32.OR.EX P0, PT, R2, R5, P0, P1 ;  /* 0x000000050200720c */ /* 0x000fda0000706510 */
[----:B------:R-:W-:Y:S05]  /*22f0*/  @P0 BRA `(.L_x_49) ;  /* 0x0000000c002c0947 */ /* 0x000fea0003800000 */
[----:B------:R-:W-:Y:S01]  /*2300*/  UIMAD UR5, UR18, 0xe00, URZ ;  /* 0x00000e00120578a4 */ /* 0x000fe2000f8e02ff */
[----:B------:R-:W-:Y:S01]  /*2310*/  LOP3.LUT R5, RZ, R0, RZ, 0x33, !PT ;  /* 0x00000000ff057212 */ /* 0x000fe200078e33ff */
[----:B------:R-:W-:Y:S01]  /*2320*/  UIMAD UR14, UR4, UR11, URZ ;  /* 0x0000000b040e72a4 */ /* 0x000fe2000f8e02ff */
[----:B------:R-:W-:Y:S01]  /*2330*/  BSSY.RECONVERGENT B2, `(.L_x_50) ;  /* 0x0000065000027945 */ /* 0x000fe20003800200 */
[----:B------:R-:W-:-:S04]  /*2340*/  UIADD3 UR5, UPT, UPT, UR5, UR6, URZ ;  /* 0x0000000605057290 */ /* 0x000fc8000fffe0ff */
[----:B------:R-:W-:Y:S02]  /*2350*/  IMAD.U32 R9, RZ, RZ, UR14 ;  /* 0x0000000eff097e24 */ /* 0x000fe4000f8e00ff */
[----:B------:R-:W-:-:S05]  /*2360*/  IADD3 R4, PT, PT, R4, -UR5, R5 ;  /* 0x8000000504047c10 */ /* 0x000fca000fffe005 */
[----:B------:R-:W-:-:S05]  /*2370*/  IMAD R4, R9, -0xe00, R4 ;  /* 0xfffff20009047824 */ /* 0x000fca00078e0204 */
[C---:B------:R-:W-:Y:S02]  /*2380*/  ISETP.GE.U32.AND P1, PT, R4.reuse, 0x1e00, PT ;  /* 0x00001e000400780c */ /* 0x040fe40003f26070 */
[----:B------:R-:W-:Y:S01]  /*2390*/  LEA.HI R5, R4, 0x1, RZ, 0x17 ;  /* 0x0000000104057811 */ /* 0x000fe200078fb8ff */
[----:B------:R-:W-:-:S03]  /*23a0*/  IMAD.MOV.U32 R4, RZ, RZ, R0 ;  /* 0x000000ffff047224 */ /* 0x000fc600078e0000 */
[----:B------:R-:W-:-:S04]  /*23b0*/  LOP3.LUT R26, R5, 0xf, RZ, 0xc0, !PT ;  /* 0x0000000f051a7812 */ /* 0x000fc800078ec0ff */
[----:B------:R-:W-:-:S03]  /*23c0*/  ISETP.NE.AND P0, PT, R26, RZ, PT ;  /* 0x000000ff1a00720c */ /* 0x000fc60003f05270 */
[----:B------:R-:W-:Y:S10]  /*23d0*/  @!P1 BRA `(.L_x_51) ;  /* 0x0000000400689947 */ /* 0x000ff40003800000 */
[----:B------:R-:W-:Y:S01]  /*23e0*/  LEA.HI R2, R3, 0x1, RZ, 0x17 ;  /* 0x0000000103027811 */ /* 0x000fe200078fb8ff */
[----:B------:R-:W-:-:S03]  /*23f0*/  IMAD.MOV.U32 R4, RZ, RZ, R0 ;  /* 0x000000ffff047224 */ /* 0x000fc600078e0000 */
[----:B------:R-:W-:-:S05]  /*2400*/  LOP3.LUT R2, R2, 0xfffff0, RZ, 0xc0, !PT ;  /* 0x00fffff002027812 */ /* 0x000fca00078ec0ff */
[----:B------:R-:W-:-:S07]  /*2410*/  IMAD.MOV R2, RZ, RZ, -R2 ;  /* 0x000000ffff027224 */ /* 0x000fce00078e0a02 */
.L_x_52:
        /* <DEDUP_REMOVED lines=86> */
.L_x_51:
[----:B------:R-:W-:Y:S05]  /*2980*/  BSYNC.RECONVERGENT B2 ;  /* 0x0000000000027941 */ /* 0x000fea0003800200 */
.L_x_50:
[----:B------:R-:W-:Y:S05]  /*2990*/  @!P0 BRA `(.L_x_49) ;  /* 0x0000000400848947 */ /* 0x000fea0003800000 */
[----:B------:R-:W-:Y:S01]  /*29a0*/  ISETP.GE.U32.AND P1, PT, R26, 0x8, PT ;  /* 0x000000081a00780c */ /* 0x000fe20003f26070 */
[----:B------:R-:W-:Y:S01]  /*29b0*/  BSSY.RECONVERGENT B2, `(.L_x_53) ;  /* 0x000002c000027945 */ /* 0x000fe20003800200 */
[----:B------:R-:W-:-:S04]  /*29c0*/  LOP3.LUT R2, R5, 0x7, RZ, 0xc0, !PT ;  /* 0x0000000705027812 */ /* 0x000fc800078ec0ff */
[----:B------:R-:W-:-:S07]  /*29d0*/  ISETP.NE.AND P0, PT, R2, RZ, PT ;  /* 0x000000ff0200720c */ /* 0x000fce0003f05270 */
[----:B------:R-:W-:Y:S06]  /*29e0*/  @!P1 BRA `(.L_x_54) ;  /* 0x0000000000a09947 */ /* 0x000fec0003800000 */
[----:B------:R-:W-:-:S05]  /*29f0*/  IADD3 R6, P1, PT, R4, UR7, RZ ;  /* 0x0000000704067c10 */ /* 0x000fca000ff3e0ff */
[----:B------:R-:W-:Y:S01]  /*2a00*/  IMAD.X R7, RZ, RZ, UR8, P1 ;  /* 0x00000008ff077e24 */ /* 0x000fe200088e06ff */
[----:B------:R-:W-:-:S04]  /*2a10*/  LEA R20, P1, R6, UR12, 0x3 ;  /* 0x0000000c06147c11 */ /* 0x000fc8000f8218ff */
        /* <DEDUP_REMOVED lines=37> */
.L_x_54:
[----:B------:R-:W-:Y:S05]  /*2c70*/  BSYNC.RECONVERGENT B2 ;  /* 0x0000000000027941 */ /* 0x000fea0003800200 */
.L_x_53:
[----:B------:R-:W-:Y:S05]  /*2c80*/  @!P0 BRA `(.L_x_49) ;  /* 0x0000000000c88947 */ /* 0x000fea0003800000 */
[----:B------:R-:W-:Y:S01]  /*2c90*/  ISETP.GE.U32.AND P1, PT, R2, 0x4, PT ;  /* 0x000000040200780c */ /* 0x000fe20003f26070 */
[----:B------:R-:W-:Y:S01]  /*2ca0*/  BSSY.RECONVERGENT B2, `(.L_x_55) ;  /* 0x000001b000027945 */ /* 0x000fe20003800200 */
[----:B------:R-:W-:-:S11]  /*2cb0*/  LOP3.LUT P0, RZ, R5, 0x3, RZ, 0xc0, !PT ;  /* 0x0000000305ff7812 */ /* 0x000fd6000780c0ff */
[----:B------:R-:W-:Y:S05]  /*2cc0*/  @!P1 BRA `(.L_x_56) ;  /* 0x0000000000609947 */ /* 0x000fea0003800000 */
[----:B------:R-:W-:-:S05]  /*2cd0*/  IADD3 R2, P1, PT, R4, UR7, RZ ;  /* 0x0000000704027c10 */ /* 0x000fca000ff3e0ff */
[----:B------:R-:W-:Y:S01]  /*2ce0*/  IMAD.X R5, RZ, RZ, UR8, P1 ;  /* 0x00000008ff057e24 */ /* 0x000fe200088e06ff */
[----:B------:R-:W-:-:S04]  /*2cf0*/  LEA R6, P1, R2, UR12, 0x3 ;  /* 0x0000000c02067c11 */ /* 0x000fc8000f8218ff */
        /* <DEDUP_REMOVED lines=21> */
.L_x_56:
[----:B------:R-:W-:Y:S05]  /*2e50*/  BSYNC.RECONVERGENT B2 ;  /* 0x0000000000027941 */ /* 0x000fea0003800200 */
.L_x_55:
[----:B------:R-:W-:Y:S05]  /*2e60*/  @!P0 BRA `(.L_x_49) ;  /* 0x0000000000508947 */ /* 0x000fea0003800000 */
[----:B------:R-:W-:Y:S02]  /*2e70*/  LOP3.LUT R2, R3, 0xffff, RZ, 0xc0, !PT ;  /* 0x0000ffff03027812 */ /* 0x000fe400078ec0ff */
[----:B------:R-:W-:Y:S02]  /*2e80*/  IADD3 R8, P0, PT, R4, UR9, RZ ;  /* 0x0000000904087c10 */ /* 0x000fe4000ff1e0ff */
[----:B------:R-:W-:Y:S02]  /*2e90*/  LEA.HI R2, R2, 0x1, RZ, 0x17 ;  /* 0x0000000102027811 */ /* 0x000fe400078fb8ff */
[----:B------:R-:W-:Y:S01]  /*2ea0*/  LEA R7, P1, R8, UR12, 0x3 ;  /* 0x0000000c08077c11 */ /* 0x000fe2000f8218ff */
[----:B------:R-:W-:Y:S01]  /*2eb0*/  IMAD.X R3, RZ, RZ, UR10, P0 ;  /* 0x0000000aff037e24 */ /* 0x000fe200080e06ff */
[----:B------:R-:W-:-:S04]  /*2ec0*/  LOP3.LUT R2, R2, 0x3, RZ, 0xc0, !PT ;  /* 0x0000000302027812 */ /* 0x000fc800078ec0ff */
[----:B------:R-:W-:Y:S01]  /*2ed0*/  LEA.HI.X R8, R8, UR13, R3, 0x3, P1 ;  /* 0x0000000d08087c11 */ /* 0x000fe200088f1c03 */
[----:B------:R-:W-:-:S07]  /*2ee0*/  IMAD.MOV R6, RZ, RZ, -R2 ;  /* 0x000000ffff067224 */ /* 0x000fce00078e0a02 */
.L_x_57:
[----:B------:R-:W-:Y:S02]  /*2ef0*/  IMAD.MOV.U32 R2, RZ, RZ, R7 ;  /* 0x000000ffff027224 */ /* 0x000fe400078e0007 */
[----:B------:R-:W-:-:S06]  /*2f00*/  IMAD.MOV.U32 R3, RZ, RZ, R8 ;  /* 0x000000ffff037224 */ /* 0x000fcc00078e0008 */
[----:B------:R-:W2:Y:S01]  /*2f10*/  LDG.E.64 R2, desc[UR16][R2.64] ;  /* 0x0000001002027981 */ /* 0x000ea2000c1e1b00 */
[----:B------:R-:W-:Y:S01]  /*2f20*/  VIADD R6, R6, 0x1 ;  /* 0x0000000106067836 */ /* 0x000fe20000000000 */
[----:B------:R-:W-:Y:S01]  /*2f30*/  IADD3 R7, P1, PT, R7, 0x1000, RZ ;  /* 0x0000100007077810 */ /* 0x000fe20007f3e0ff */
[----:B------:R-:W-:-:S04]  /*2f40*/  IMAD.MOV.U32 R4, RZ, RZ, RZ ;  /* 0x000000ffff047224 */ /* 0x000fc800078e00ff */
[----:B------:R-:W-:Y:S01]  /*2f50*/  IMAD.X R8, RZ, RZ, R8, P1 ;  /* 0x000000ffff087224 */ /* 0x000fe200008e0608 */
[----:B--2---:R-:W-:-:S06]  /*2f60*/  DSETP.GTU.AND P0, PT, R2, 1, PT ;  /* 0x3ff000000200742a */ /* 0x004fcc0003f0c000 */
[----:B------:R-:W-:Y:S02]  /*2f70*/  FSEL R5, RZ, 1.875, P0 ;  /* 0x3ff00000ff057808 */ /* 0x000fe40000000000 */
[----:B------:R-:W-:-:S04]  /*2f80*/  ISETP.NE.AND P0, PT, R6, RZ, PT ;  /* 0x000000ff0600720c */ /* 0x000fc80003f05270 */
[----:B------:R-:W-:-:S09]  /*2f90*/  DADD R24, R24, R4 ;  /* 0x0000000018187229 */ /* 0x000fd20000000004 */
[----:B------:R-:W-:Y:S05]  /*2fa0*/  @P0 BRA `(.L_x_57) ;  /* 0xfffffffc00d00947 */ /* 0x000fea000383ffff */
.L_x_49:
[----:B------:R-:W-:Y:S05]  /*2fb0*/  BSYNC.RECONVERGENT B1 ;  /* 0x0000000000017941 */ /* 0x000fea0003800200 */
.L_x_46:
        /* <DEDUP_REMOVED lines=42> */
[----:B------:R-:W1:Y:S01]  /*3260*/  S2UR UR5, SR_CgaCtaId ;  /* 0x00000000000579c3 */ /* 0x000e620000008800 */
[----:B------:R-:W-:Y:S02]  /*3270*/  UMOV UR4, 0x400 ;  /* 0x0000040000047882 */ /* 0x000fe40000000000 */
[----:B-1----:R-:W-:-:S09]  /*3280*/  ULEA UR4, UR5, UR4, 0x18 ;  /* 0x0000000405047291 */ /* 0x002fd2000f8ec0ff */
[----:B0-----:R-:W0:Y:S04]  /*3290*/  LDS.64 R2, [UR4+0x18] ;  /* 0x00001804ff027984 */ /* 0x001e280008000a00 */
        /* <DEDUP_REMOVED lines=22> */
.L_x_45:
[----:B------:R-:W-:Y:S05]  /*3400*/  BSYNC.RECONVERGENT B0 ;  /* 0x0000000000007941 */ /* 0x000fea0003800200 */
.L_x_30:
[----:B------:R-:W-:Y:S05]  /*3410*/  @P0 EXIT ;  /* 0x000000000000094d */ /* 0x000fea0003800000 */
[----:B------:R-:W3:Y:S02]  /*3420*/  LDCU.64 UR4, c[0x0][0x388] ;  /* 0x00007100ff0477ac */ /* 0x000ee40008000a00 */
[----:B---3--:R-:W-:-:S06]  /*3430*/  UIMAD.WIDE.U32 UR4, UR18, 0x8, UR4 ;  /* 0x00000008120478a5 */ /* 0x008fcc000f8e0004 */
[----:B------:R-:W-:Y:S02]  /*3440*/  IMAD.U32 R2, RZ, RZ, UR4 ;  /* 0x00000004ff027e24 */ /* 0x000fe4000f8e00ff */
[----:B0-2---:R-:W-:-:S05]  /*3450*/  IMAD.U32 R3, RZ, RZ, UR5 ;  /* 0x00000005ff037e24 */ /* 0x005fca000f8e00ff */
[----:B------:R-:W-:Y:S01]  /*3460*/  STG.E.64 desc[UR16][R2.64], R8 ;  /* 0x0000000802007986 */ /* 0x000fe2000c101b10 */
[----:B------:R-:W-:Y:S05]  /*3470*/  EXIT ;  /* 0x000000000000794d */ /* 0x000fea0003800000 */
.L_x_58:
        /* <DEDUP_REMOVED lines=16> */
.L_x_319:


//--------------------- .text._ZN3cub18CUB_300001_SM_10006detail6reduce28DeviceReduceSingleTileKernelINS2_10policy_hubIdyN4cuda3std3__44plusIdEEE10Policy1000EN6thrust24THRUST_300001_SM_1000_NS6detail15normal_iteratorINSD_10device_ptrIdEEEEPiyS9_id16greater_than_oneEEvT0_T1_T2_T3_T4_T6_ --------------------------
	.section	.text._ZN3cub18CUB_300001_SM_10006detail6reduce28DeviceReduceSingleTileKernelINS2_10policy_hubIdyN4cuda3std3__44plusIdEEE10Policy1000EN6thrust24THRUST_300001_SM_1000_NS6detail15normal_iteratorINSD_10device_ptrIdEEEEPiyS9_id16greater_than_oneEEvT0_T1_T2_T3_T4_T6_,"ax",@progbits
	.align	128
        .global         _ZN3cub18CUB_300001_SM_10006detail6reduce28DeviceReduceSingleTileKernelINS2_10policy_hubIdyN4cuda3std3__44plusIdEEE10Policy1000EN6thrust24THRUST_300001_SM_1000_NS6detail15normal_iteratorINSD_10device_ptrIdEEEEPiyS9_id16greater_than_oneEEvT0_T1_T2_T3_T4_T6_
        .type           _ZN3cub18CUB_300001_SM_10006detail6reduce28DeviceReduceSingleTileKernelINS2_10policy_hubIdyN4cuda3std3__44plusIdEEE10Policy1000EN6thrust24THRUST_300001_SM_1000_NS6detail15normal_iteratorINSD_10device_ptrIdEEEEPiyS9_id16greater_than_oneEEvT0_T1_T2_T3_T4_T6_,@function
        .size           _ZN3cub18CUB_300001_SM_10006detail6reduce28DeviceReduceSingleTileKernelINS2_10policy_hubIdyN4cuda3std3__44plusIdEEE10Policy1000EN6thrust24THRUST_300001_SM_1000_NS6detail15normal_iteratorINSD_10device_ptrIdEEEEPiyS9_id16greater_than_oneEEvT0_T1_T2_T3_T4_T6_,(.L_x_320 - _ZN3cub18CUB_300001_SM_10006detail6reduce28DeviceReduceSingleTileKernelINS2_10policy_hubIdyN4cuda3std3__44plusIdEEE10Policy1000EN6thrust24THRUST_300001_SM_1000_NS6detail15normal_iteratorINSD_10device_ptrIdEEEEPiyS9_id16greater_than_oneEEvT0_T1_T2_T3_T4_T6_)
        .other          _ZN3cub18CUB_300001_SM_10006detail6reduce28DeviceReduceSingleTileKernelINS2_10policy_hubIdyN4cuda3std3__44plusIdEEE10Policy1000EN6thrust24THRUST_300001_SM_1000_NS6detail15normal_iteratorINSD_10device_ptrIdEEEEPiyS9_id16greater_than_oneEEvT0_T1_T2_T3_T4_T6_,@"STO_CUDA_ENTRY STV_DEFAULT"
_ZN3cub18CUB_300001_SM_10006detail6reduce28DeviceReduceSingleTileKernelINS2_10policy_hubIdyN4cuda3std3__44plusIdEEE10Policy1000EN6thrust24THRUST_300001_SM_1000_NS6detail15normal_iteratorINSD_10device_ptrIdEEEEPiyS9_id16greater_than_oneEEvT0_T1_T2_T3_T4_T6_:
.text._ZN3cub18CUB_300001_SM_10006detail6reduce28DeviceReduceSingleTileKernelINS2_10policy_hubIdyN4cuda3std3__44plusIdEEE10Policy1000EN6thrust24THRUST_300001_SM_1000_NS6detail15normal_iteratorINSD_10device_ptrIdEEEEPiyS9_id16greater_than_oneEEvT0_T1_T2_T3_T4_T6_:
[----:B------:R-:W-:Y:S01]  /*0000*/  LDC R1, c[0x0][0x37c] ;  /* 0x0000df00ff017b82 */ /* 0x000fe20000000800 */
[----:B------:R-:W0:Y:S01]  /*0010*/  LDCU.64 UR4, c[0x0][0x390] ;  /* 0x00007200ff0477ac */ /* 0x000e220008000a00 */
[----:B------:R-:W1:Y:S01]  /*0020*/  LDCU.64 UR6, c[0x0][0x358] ;  /* 0x00006b00ff0677ac */ /* 0x000e620008000a00 */
[----:B0-----:R-:W-:Y:S02]  /*0030*/  IMAD.U32 R4, RZ, RZ, UR4 ;  /* 0x00000004ff047e24 */ /* 0x001fe4000f8e00ff */
[----:B------:R-:W-:-:S03]  /*0040*/  IMAD.U32 R5, RZ, RZ, UR5 ;  /* 0x00000005ff057e24 */ /* 0x000fc6000f8e00ff */
[----:B------:R-:W-:-:S04]  /*0050*/  ISETP.NE.U32.AND P0, PT, R4, RZ, PT ;  /* 0x000000ff0400720c */ /* 0x000fc80003f05070 */
[----:B------:R-:W-:-:S13]  /*0060*/  ISETP.NE.AND.EX P0, PT, R5, RZ, PT, P0 ;  /* 0x000000ff0500720c */ /* 0x000fda0003f05300 */
        /* <DEDUP_REMOVED lines=8> */
.L_x_59:
[----:B------:R-:W-:Y:S01]  /*00f0*/  ISETP.GT.U32.AND P0, PT, R4, 0xdff, PT ;  /* 0x00000dff0400780c */ /* 0x000fe20003f04070 */
[----:B------:R-:W-:Y:S03]  /*0100*/  BSSY.RECONVERGENT B0, `(.L_x_60) ;  /* 0x000031b000007945 */ /* 0x000fe60003800200 */
[----:B------:R-:W-:-:S13]  /*0110*/  ISETP.GT.U32.AND.EX P0, PT, R5, RZ, PT, P0 ;  /* 0x000000ff0500720c */ /* 0x000fda0003f04100 */
[----:B------:R-:W-:Y:S05]  /*0120*/  @P0 BRA `(.L_x_61) ;  /* 0x00000018008c0947 */ /* 0x000fea0003800000 */
[----:B------:R-:W0:Y:S01]  /*0130*/  S2R R3, SR_TID.X ;  /* 0x0000000000037919 */ /* 0x000e220000002100 */
[----:B------:R-:W-:Y:S01]  /*0140*/  BSSY.RECONVERGENT B1, `(.L_x_62) ;  /* 0x000000c000017945 */ /* 0x000fe20003800200 */
[----:B------:R-:W-:Y:S02]  /*0150*/  CS2R R38, SRZ ;  /* 0x0000000000267805 */ /* 0x000fe4000001ff00 */
[----:B0-----:R-:W-:Y:S01]  /*0160*/  ISETP.GE.U32.AND P0, PT, R3, R4, PT ;  /* 0x000000040300720c */ /* 0x001fe20003f06070 */
[----:B------:R-:W-:-:S12]  /*0170*/  IMAD.MOV.U32 R7, RZ, RZ, R3 ;  /* 0x000000ffff077224 */ /* 0x000fd800078e0003 */
[----:B------:R-:W-:Y:S05]  /*0180*/  @P0 BRA `(.L_x_63) ;  /* 0x00000000001c0947 */ /* 0x000fea0003800000 */
[----:B------:R-:W0:Y:S02]  /*0190*/  LDC.64 R8, c[0x0][0x380] ;  /* 0x0000e000ff087b82 */ /* 0x000e240000000a00 */
[----:B0-----:R-:W-:-:S06]  /*01a0*/  IMAD.WIDE.U32 R8, R3, 0x8, R8 ;  /* 0x0000000803087825 */ /* 0x001fcc00078e0008 */
[----:B------:R-:W2:Y:S01]  /*01b0*/  LDG.E.64 R8, desc[UR6][R8.64] ;  /* 0x0000000608087981 */ /* 0x000ea2000c1e1b00 */
[----:B------:R-:W-:Y:S02]  /*01c0*/  VIADD R7, R3, 0x200 ;  /* 0x0000020003077836 */ /* 0x000fe40000000000 */
[----:B------:R-:W-:Y:S01]  /*01d0*/  IMAD.MOV.U32 R38, RZ, RZ, RZ ;  /* 0x000000ffff267224 */ /* 0x000fe200078e00ff */
[----:B--2---:R-:W-:-:S06]  /*01e0*/  DSETP.GTU.AND P0, PT, R8, 1, PT ;  /* 0x3ff000000800742a */ /* 0x004fcc0003f0c000 */
[----:B------:R-:W-:-:S08]  /*01f0*/  FSEL R39, RZ, 1.875, P0 ;  /* 0x3ff00000ff277808 */ /* 0x000fd00000000000 */
.L_x_63:
[----:B------:R-:W-:Y:S05]  /*0200*/  BSYNC.RECONVERGENT B1 ;  /* 0x0000000000017941 */ /* 0x000fea0003800200 */
.L_x_62:
[----:B------:R-:W-:Y:S01]  /*0210*/  ISETP.GE.U32.AND P0, PT, R7, R4, PT ;  /* 0x000000040700720c */ /* 0x000fe20003f06070 */
[----:B------:R-:W-:-:S12]  /*0220*/  BSSY.RECONVERGENT B1, `(.L_x_64) ;  /* 0x00000c0000017945 */ /* 0x000fd80003800200 */
[----:B------:R-:W-:Y:S05]  /*0230*/  @P0 BRA `(.L_x_65) ;  /* 0x0000000800f80947 */ /* 0x000fea0003800000 */
[----:B------:R-:W-:Y:S01]  /*0240*/  LOP3.LUT R9, RZ, R7, RZ, 0x33, !PT ;  /* 0x00000007ff097212 */ /* 0x000fe200078e33ff */
[----:B------:R-:W-:Y:S04]  /*0250*/  BSSY.RECONVERGENT B2, `(.L_x_66) ;  /* 0x0000062000027945 */ /* 0x000fe80003800200 */
[----:B------:R-:W-:-:S05]  /*0260*/  IMAD.IADD R9, R9, 0x1, R4 ;  /* 0x0000000109097824 */ /* 0x000fca00078e0204 */
[C---:B------:R-:W-:Y:S02]  /*0270*/  ISETP.GE.U32.AND P1, PT, R9.reuse, 0x1e00, PT ;  /* 0x00001e000900780c */ /* 0x040fe40003f26070 */
[----:B------:R-:W-:-:S04]  /*0280*/  LEA.HI R0, R9, 0x1, RZ, 0x17 ;  /* 0x0000000109007811 */ /* 0x000fc800078fb8ff */
[----:B------:R-:W-:-:S04]  /*0290*/  LOP3.LUT R2, R0, 0xf, RZ, 0xc0, !PT ;  /* 0x0000000f00027812 */ /* 0x000fc800078ec0ff */
[----:B------:R-:W-:-:S03]  /*02a0*/  ISETP.NE.AND P0, PT, R2, RZ, PT ;  /* 0x000000ff0200720c */ /* 0x000fc60003f05270 */
[----:B------:R-:W-:Y:S10]  /*02b0*/  @!P1 BRA `(.L_x_67) ;  /* 0x00000004006c9947 */ /* 0x000ff40003800000 */
[----:B------:R-:W0:Y:S01]  /*02c0*/  LDC.64 R8, c[0x0][0x380] ;  /* 0x0000e000ff087b82 */ /* 0x000e220000000a00 */
[----:B------:R-:W-:-:S05]  /*02d0*/  LOP3.LUT R6, R0, 0xfffff0, RZ, 0xc0, !PT ;  /* 0x00fffff000067812 */ /* 0x000fca00078ec0ff */
[----:B------:R-:W-:Y:S02]  /*02e0*/  IMAD.MOV R6, RZ, RZ, -R6 ;  /* 0x000000ffff067224 */ /* 0x000fe400078e0a06 */
[----:B0-----:R-:W-:-:S03]  /*02f0*/  IMAD.WIDE.U32 R8, R7, 0x8, R8 ;  /* 0x0000000807087825 */ /* 0x001fc600078e0008 */
[----:B------:R-:W-:-:S05]  /*0300*/  IADD3 R8, P1, PT, R8, 0x8000, RZ ;  /* 0x0000800008087810 */ /* 0x000fca0007f3e0ff */
[----:B------:R-:W-:-:S08]  /*0310*/  IMAD.X R9, RZ, RZ, R9, P1 ;  /* 0x000000ffff097224 */ /* 0x000fd000008e0609 */
.L_x_68:
[----:B------:R-:W2:Y:S04]  /*0320*/  LDG.E.64 R42, desc[UR6][R8.64+-0x8000] ;  /* 0xff800006082a7981 */ /* 0x000ea8000c1e1b00 */
[----:B------:R-:W3:Y:S04]  /*0330*/  LDG.E.64 R40, desc[UR6][R8.64+-0x7000] ;  /* 0xff90000608287981 */ /* 0x000ee8000c1e1b00 */
[----:B------:R-:W4:Y:S04]  /*0340*/  LDG.E.64 R36, desc[UR6][R8.64+-0x6000] ;  /* 0xffa0000608247981 */ /* 0x000f28000c1e1b00 */
[----:B------:R-:W5:Y:S04]  /*0350*/  LDG.E.64 R34, desc[UR6][R8.64+-0x5000] ;  /* 0xffb0000608227981 */ /* 0x000f68000c1e1b00 */
        /* <DEDUP_REMOVED lines=11> */
[----:B------:R0:W5:Y:S01]  /*0410*/  LDG.E.64 R10, desc[UR6][R8.64+0x7000] ;  /* 0x00700006080a7981 */ /* 0x000162000c1e1b00 */
[----:B------:R-:W-:-:S02]  /*0420*/  VIADD R6, R6, 0x10 ;  /* 0x0000001006067836 */ /* 0x000fc40000000000 */
[----:B------:R-:W-:Y:S01]  /*0430*/  VIADD R7, R7, 0x2000 ;  /* 0x0000200007077836 */ /* 0x000fe20000000000 */
[----:B0-----:R-:W-:-:S05]  /*0440*/  IADD3 R8, P2, PT, R8, 0x10000, RZ ;  /* 0x0001000008087810 */ /* 0x001fca0007f5e0ff */
[----:B------:R-:W-:Y:S01]  /*0450*/  IMAD.X R9, RZ, RZ, R9, P2 ;  /* 0x000000ffff097224 */ /* 0x000fe200010e0609 */
[----:B--2---:R-:W-:Y:S01]  /*0460*/  DSETP.GTU.AND P1, PT, R42, 1, PT ;  /* 0x3ff000002a00742a */ /* 0x004fe20003f2c000 */
[----:B------:R-:W-:-:S05]  /*0470*/  IMAD.MOV.U32 R42, RZ, RZ, RZ ;  /* 0x000000ffff2a7224 */ /* 0x000fca00078e00ff */
[----:B------:R-:W-:Y:S01]  /*0480*/  FSEL R43, RZ, 1.875, P1 ;  /* 0x3ff00000ff2b7808 */ /* 0x000fe20000800000 */
[----:B---3--:R-:W-:-:S05]  /*0490*/  DSETP.GTU.AND P1, PT, R40, 1, PT ;  /* 0x3ff000002800742a */ /* 0x008fca0003f2c000 */
[----:B------:R-:W-:Y:S01]  /*04a0*/  DADD R42, R38, R42 ;  /* 0x00000000262a7229 */ /* 0x000fe2000000002a */
[----:B------:R-:W-:Y:S01]  /*04b0*/  FSEL R39, RZ, 1.875, P1 ;  /* 0x3ff00000ff277808 */ /* 0x000fe20000800000 */
[----:B------:R-:W-:Y:S01]  /*04c0*/  IMAD.MOV.U32 R38, RZ, RZ, RZ ;  /* 0x000000ffff267224 */ /* 0x000fe200078e00ff */
[----:B----4-:R-:W-:Y:S01]  /*04d0*/  DSETP.GTU.AND P1, PT, R36, 1, PT ;  /* 0x3ff000002400742a */ /* 0x010fe20003f2c000 */
[----:B------:R-:W-:-:S04]  /*04e0*/  IMAD.MOV.U32 R36, RZ, RZ, RZ ;  /* 0x000000ffff247224 */ /* 0x000fc800078e00ff */
[----:B------:R-:W-:Y:S01]  /*04f0*/  DADD R42, R42, R38 ;  /* 0x000000002a2a7229 */ /* 0x000fe20000000026 */
[----:B------:R-:W-:Y:S01]  /*0500*/  FSEL R37, RZ, 1.875, P1 ;  /* 0x3ff00000ff257808 */ /* 0x000fe20000800000 */
[----:B-----5:R-:W-:Y:S01]  /*0510*/  DSETP.GTU.AND P1, PT, R34, 1, PT ;  /* 0x3ff000002200742a */ /* 0x020fe20003f2c000 */
[----:B------:R-:W-:-:S05]  /*0520*/  IMAD.MOV.U32 R34, RZ, RZ, RZ ;  /* 0x000000ffff227224 */ /* 0x000fca00078e00ff */
[----:B------:R-:W-:Y:S01]  /*0530*/  DADD R42, R42, R36 ;  /* 0x000000002a2a7229 */ /* 0x000fe20000000024 */
[----:B------:R-:W-:Y:S01]  /*0540*/  FSEL R35, RZ, 1.875, P1 ;  /* 0x3ff00000ff237808 */ /* 0x000fe20000800000 */
[----:B------:R-:W-:Y:S01]  /*0550*/  DSETP.GTU.AND P1, PT, R32, 1, PT ;  /* 0x3ff000002000742a */ /* 0x000fe20003f2c000 */
        /* <DEDUP_REMOVED lines=25> */
[----:B------:R-:W-:Y:S01]  /*06f0*/  FSEL R21, RZ, 1.875, P1 ;  /* 0x3ff00000ff157808 */ /* 0x000fe20000800000 */
[----:B------:R-:W-:Y:S02]  /*0700*/  DADD R42, R42, R22 ;  /* 0x000000002a2a7229 */ /* 0x000fe40000000016 */
[----:B------:R-:W-:Y:S01]  /*0710*/  DSETP.GTU.AND P1, PT, R18, 1, PT ;  /* 0x3ff000001200742a */ /* 0x000fe20003f2c000 */
[----:B------:R-:W-:-:S05]  /*0720*/  IMAD.MOV.U32 R18, RZ, RZ, RZ ;  /* 0x000000ffff127224 */ /* 0x000fca00078e00ff */
[----:B------:R-:W-:Y:S01]  /*0730*/  FSEL R19, RZ, 1.875, P1 ;  /* 0x3ff00000ff137808 */ /* 0x000fe20000800000 */
[----:B------:R-:W-:Y:S02]  /*0740*/  DSETP.GTU.AND P1, PT, R16, 1, PT ;  /* 0x3ff000001000742a */ /* 0x000fe40003f2c000 */
[----:B------:R-:W-:Y:S01]  /*0750*/  DADD R42, R42, R20 ;  /* 0x000000002a2a7229 */ /* 0x000fe20000000014 */
[----:B------:R-:W-:-:S03]  /*0760*/  IMAD.MOV.U32 R16, RZ, RZ, RZ ;  /* 0x000000ffff107224 */ /* 0x000fc600078e00ff */
[----:B------:R-:W-:Y:S01]  /*0770*/  FSEL R17, RZ, 1.875, P1 ;  /* 0x3ff00000ff117808 */ /* 0x000fe20000800000 */
[----:B------:R-:W-:Y:S01]  /*0780*/  DSETP.GTU.AND P1, PT, R14, 1, PT ;  /* 0x3ff000000e00742a */ /* 0x000fe20003f2c000 */
[----:B------:R-:W-:Y:S02]  /*0790*/  IMAD.MOV.U32 R14, RZ, RZ, RZ ;  /* 0x000000ffff0e7224 */ /* 0x000fe400078e00ff */
[----:B------:R-:W-:-:S03]  /*07a0*/  DADD R42, R42, R18 ;  /* 0x000000002a2a7229 */ /* 0x000fc60000000012 */
[----:B------:R-:W-:Y:S01]  /*07b0*/  FSEL R15, RZ, 1.875, P1 ;  /* 0x3ff00000ff0f7808 */ /* 0x000fe20000800000 */
[----:B------:R-:W-:Y:S01]  /*07c0*/  DSETP.GTU.AND P1, PT, R12, 1, PT ;  /* 0x3ff000000c00742a */ /* 0x000fe20003f2c000 */
[----:B------:R-:W-:-:S03]  /*07d0*/  IMAD.MOV.U32 R12, RZ, RZ, RZ ;  /* 0x000000ffff0c7224 */ /* 0x000fc600078e00ff */
[----:B------:R-:W-:Y:S02]  /*07e0*/  DADD R42, R42, R16 ;  /* 0x000000002a2a7229 */ /* 0x000fe40000000010 */
[----:B------:R-:W-:Y:S01]  /*07f0*/  FSEL R13, RZ, 1.875, P1 ;  /* 0x3ff00000ff0d7808 */ /* 0x000fe20000800000 */
[----:B------:R-:W-:-:S05]  /*0800*/  DSETP.GTU.AND P1, PT, R10, 1, PT ;  /* 0x3ff000000a00742a */ /* 0x000fca0003f2c000 */
[----:B------:R-:W-:Y:S01]  /*0810*/  DADD R42, R42, R14 ;  /* 0x000000002a2a7229 */ /* 0x000fe2000000000e */
[----:B------:R-:W-:Y:S02]  /*0820*/  FSEL R39, RZ, 1.875, P1 ;  /* 0x3ff00000ff277808 */ /* 0x000fe40000800000 */
[----:B------:R-:W-:-:S05]  /*0830*/  ISETP.NE.AND P1, PT, R6, RZ, PT ;  /* 0x000000ff0600720c */ /* 0x000fca0003f25270 */
[----:B------:R-:W-:-:S08]  /*0840*/  DADD R42, R42, R12 ;  /* 0x000000002a2a7229 */ /* 0x000fd0000000000c */
[----:B------:R-:W-:Y:S01]  /*0850*/  DADD R38, R42, R38 ;  /* 0x000000002a267229 */ /* 0x000fe20000000026 */
[----:B------:R-:W-:Y:S10]  /*0860*/  @P1 BRA `(.L_x_68) ;  /* 0xfffffff800ac1947 */ /* 0x000ff4000383ffff */
.L_x_67:
[----:B------:R-:W-:Y:S05]  /*0870*/  BSYNC.RECONVERGENT B2 ;  /* 0x0000000000027941 */ /* 0x000fea0003800200 */
.L_x_66:
[----:B------:R-:W-:Y:S05]  /*0880*/  @!P0 BRA `(.L_x_65) ;  /* 0x0000000400648947 */ /* 0x000fea0003800000 */
[----:B------:R-:W-:Y:S01]  /*0890*/  ISETP.GE.U32.AND P1, PT, R2, 0x8, PT ;  /* 0x000000080200780c */ /* 0x000fe20003f26070 */
[----:B------:R-:W-:Y:S01]  /*08a0*/  BSSY.RECONVERGENT B2, `(.L_x_69) ;  /* 0x000002d000027945 */ /* 0x000fe20003800200 */
[----:B------:R-:W-:-:S04]  /*08b0*/  LOP3.LUT R6, R0, 0x7, RZ, 0xc0, !PT ;  /* 0x0000000700067812 */ /* 0x000fc800078ec0ff */
[----:B------:R-:W-:-:S07]  /*08c0*/  ISETP.NE.AND P0, PT, R6, RZ, PT ;  /* 0x000000ff0600720c */ /* 0x000fce0003f05270 */
[----:B------:R-:W-:Y:S06]  /*08d0*/  @!P1 BRA `(.L_x_70) ;  /* 0x0000000000a49947 */ /* 0x000fec0003800000 */
[----:B------:R-:W0:Y:S02]  /*08e0*/  LDC.64 R16, c[0x0][0x380] ;  /* 0x0000e000ff107b82 */ /* 0x000e240000000a00 */
[----:B0-----:R-:W-:-:S05]  /*08f0*/  IMAD.WIDE R16, R7, 0x8, R16 ;  /* 0x0000000807107825 */ /* 0x001fca00078e0210 */
[----:B------:R-:W2:Y:S04]  /*0900*/  LDG.E.64 R24, desc[UR6][R16.64] ;  /* 0x0000000610187981 */ /* 0x000ea8000c1e1b00 */
[----:B------:R-:W3:Y:S04]  /*0910*/  LDG.E.64 R18, desc[UR6][R16.64+0x1000] ;  /* 0x0010000610127981 */ /* 0x000ee8000c1e1b00 */
[----:B------:R-:W4:Y:S04]  /*0920*/  LDG.E.64 R20, desc[UR6][R16.64+0x2000] ;  /* 0x0020000610147981 */ /* 0x000f28000c1e1b00 */
[----:B------:R-:W5:Y:S04]  /*0930*/  LDG.E.64 R22, desc[UR6][R16.64+0x3000] ;  /* 0x0030000610167981 */ /* 0x000f68000c1e1b00 */
[----:B------:R-:W5:Y:S04]  /*0940*/  LDG.E.64 R14, desc[UR6][R16.64+0x4000] ;  /* 0x00400006100e7981 */ /* 0x000f68000c1e1b00 */
[----:B------:R-:W5:Y:S04]  /*0950*/  LDG.E.64 R12, desc[UR6][R16.64+0x5000] ;  /* 0x00500006100c7981 */ /* 0x000f68000c1e1b00 */
[----:B------:R-:W5:Y:S04]  /*0960*/  LDG.E.64 R8, desc[UR6][R16.64+0x6000] ;  /* 0x0060000610087981 */ /* 0x000f68000c1e1b00 */
[----:B------:R0:W5:Y:S01]  /*0970*/  LDG.E.64 R10, desc[UR6][R16.64+0x7000] ;  /* 0x00700006100a7981 */ /* 0x000162000c1e1b00 */
[----:B------:R-:W-:-:S02]  /*0980*/  VIADD R7, R7, 0x1000 ;  /* 0x0000100007077836 */ /* 0x000fc40000000000 */
[----:B0-----:R-:W-:Y:S01]  /*0990*/  IMAD.MOV.U32 R16, RZ, RZ, RZ ;  /* 0x000000ffff107224 */ /* 0x001fe200078e00ff */
[----:B--2---:R-:W-:Y:S01]  /*09a0*/  DSETP.GTU.AND P1, PT, R24, 1, PT ;  /* 0x3ff000001800742a */ /* 0x004fe20003f2c000 */
[----:B------:R-:W-:-:S05]  /*09b0*/  IMAD.MOV.U32 R24, RZ, RZ, RZ ;  /* 0x000000ffff187224 */ /* 0x000fca00078e00ff */
[----:B------:R-:W-:Y:S01]  /*09c0*/  FSEL R25, RZ, 1.875, P1 ;  /* 0x3ff00000ff197808 */ /* 0x000fe20000800000 */
[----:B---3--:R-:W-:Y:S01]  /*09d0*/  DSETP.GTU.AND P1, PT, R18, 1, PT ;  /* 0x3ff000001200742a */ /* 0x008fe20003f2c000 */
[----:B------:R-:W-:-:S04]  /*09e0*/  IMAD.MOV.U32 R18, RZ, RZ, RZ ;  /* 0x000000ffff127224 */ /* 0x000fc800078e00ff */
[----:B------:R-:W-:Y:S01]  /*09f0*/  DADD R38, R38, R24 ;  /* 0x0000000026267229 */ /* 0x000fe20000000018 */
[----:B------:R-:W-:Y:S01]  /*0a00*/  FSEL R19, RZ, 1.875, P1 ;  /* 0x3ff00000ff137808 */ /* 0x000fe20000800000 */
[----:B----4-:R-:W-:-:S06]  /*0a10*/  DSETP.GTU.AND P1, PT, R20, 1, PT ;  /* 0x3ff000001400742a */ /* 0x010fcc0003f2c000 */
[----:B------:R-:W-:Y:S01]  /*0a20*/  DADD R38, R38, R18 ;  /* 0x0000000026267229 */ /* 0x000fe20000000012 */
[----:B------:R-:W-:Y:S01]  /*0a30*/  FSEL R19, RZ, 1.875, P1 ;  /* 0x3ff00000ff137808 */ /* 0x000fe20000800000 */
[----:B-----5:R-:W-:-:S06]  /*0a40*/  DSETP.GTU.AND P1, PT, R22, 1, PT ;  /* 0x3ff000001600742a */ /* 0x020fcc0003f2c000 */
        /* <DEDUP_REMOVED lines=14> */
[----:B------:R-:W-:-:S06]  /*0b30*/  DSETP.GTU.AND P1, PT, R10, 1, PT ;  /* 0x3ff000000a00742a */ /* 0x000fcc0003f2c000 */
[----:B------:R-:W-:Y:S01]  /*0b40*/  DADD R38, R38, R8 ;  /* 0x0000000026267229 */ /* 0x000fe20000000008 */
[----:B------:R-:W-:-:S07]  /*0b50*/  FSEL R9, RZ, 1.875, P1 ;  /* 0x3ff00000ff097808 */ /* 0x000fce0000800000 */
[----:B------:R-:W-:-:S11]  /*0b60*/  DADD R38, R38, R8 ;  /* 0x0000000026267229 */ /* 0x000fd60000000008 */
.L_x_70:
[----:B------:R-:W-:Y:S05]  /*0b70*/  BSYNC.RECONVERGENT B2 ;  /* 0x0000000000027941 */ /* 0x000fea0003800200 */
.L_x_69:
        /* <DEDUP_REMOVED lines=28> */
.L_x_72:
[----:B------:R-:W-:Y:S05]  /*0d40*/  BSYNC.RECONVERGENT B2 ;  /* 0x0000000000027941 */ /* 0x000fea0003800200 */
.L_x_71:
[----:B------:R-:W-:Y:S05]  /*0d50*/  @!P0 BRA `(.L_x_65) ;  /* 0x0000000000308947 */ /* 0x000fea0003800000 */
[----:B------:R-:W0:Y:S01]  /*0d60*/  LDC.64 R12, c[0x0][0x380] ;  /* 0x0000e000ff0c7b82 */ /* 0x000e220000000a00 */
[----:B------:R-:W-:-:S07]  /*0d70*/  IMAD.MOV R0, RZ, RZ, -R0 ;  /* 0x000000ffff007224 */ /* 0x000fce00078e0a00 */
.L_x_73:
[----:B0-----:R-:W-:-:S06]  /*0d80*/  IMAD.WIDE R8, R7, 0x8, R12 ;  /* 0x0000000807087825 */ /* 0x001fcc00078e020c */
        /* <DEDUP_REMOVED lines=9> */
.L_x_65:
[----:B------:R-:W-:Y:S05]  /*0e20*/  BSYNC.RECONVERGENT B1 ;  /* 0x0000000000017941 */ /* 0x000fea0003800200 */
.L_x_64:
[----:B------:R-:W-:-:S04]  /*0e30*/  ISETP.GE.U32.AND P0, PT, R4, 0x200, PT ;  /* 0x000002000400780c */ /* 0x000fc80003f06070 */
[----:B------:R-:W-:-:S13]  /*0e40*/  ISETP.GE.U32.AND.EX P0, PT, R5, RZ, PT, P0 ;  /* 0x000000ff0500720c */ /* 0x000fda0003f06100 */
        /* <DEDUP_REMOVED lines=27> */
[----:B-1----:R-:W-:-:S03]  /*1000*/  @!P1 LEA R9, R13, R2, 0x18 ;  /* 0x000000020d099211 */ /* 0x002fc600078ec0ff */
[----:B------:R-:W0:Y:S02]  /*1010*/  SHFL.DOWN PT, R5, R11, 0x8, 0x1f ;  /* 0x09001f000b057f89 */ /* 0x000e2400000e0000 */
[----:B------:R-:W-:Y:S01]  /*1020*/  @!P1 IMAD.IADD R9, R0, 0x1, R9 ;  /* 0x0000000100099824 */ /* 0x000fe200078e0209 */
[----:B0-----:R-:W-:-:S10]  /*1030*/  DADD R4, R4, R10 ;  /* 0x0000000004047229 */ /* 0x001fd4000000000a */
[----:B------:R-:W-:Y:S02]  /*1040*/  FSEL R6, R10, R4, P0 ;  /* 0x000000040a067208 */ /* 0x000fe40000000000 */
[----:B------:R-:W-:Y:S02]  /*1050*/  FSEL R7, R11, R5, P0 ;  /* 0x000000050b077208 */ /* 0x000fe40000000000 */
[----:B------:R-:W-:Y:S01]  /*1060*/  ISETP.GT.AND P0, PT, R12, 0xf, PT ;  /* 0x0000000f0c00780c */ /* 0x000fe20003f04270 */
[----:B------:R-:W-:Y:S04]  /*1070*/  SHFL.DOWN PT, R4, R6, 0x10, 0x1f ;  /* 0x0a001f0006047f89 */ /* 0x000fe800000e0000 */
[----:B------:R-:W0:Y:S02]  /*1080*/  SHFL.DOWN PT, R5, R7, 0x10, 0x1f ;  /* 0x0a001f0007057f89 */ /* 0x000e2400000e0000 */
[----:B0-----:R-:W-:-:S07]  /*1090*/  DADD R4, R4, R6 ;  /* 0x0000000004047229 */ /* 0x001fce0000000006 */
[----:B------:R0:W-:Y:S01]  /*10a0*/  @!P1 STS.64 [R9+0x10], R4 ;  /* 0x0000100409009388 */ /* 0x0001e20000000a00 */
[----:B------:R-:W-:Y:S01]  /*10b0*/  BAR.SYNC.DEFER_BLOCKING 0x0 ;  /* 0x0000000000007b1d */ /* 0x000fe20000010000 */
[----:B------:R-:W-:Y:S02]  /*10c0*/  ISETP.NE.AND P1, PT, R3, RZ, PT ;  /* 0x000000ff0300720c */ /* 0x000fe40003f25270 */
[----:B------:R-:W-:Y:S02]  /*10d0*/  FSEL R6, R6, R4, P0 ;  /* 0x0000000406067208 */ /* 0x000fe40000000000 */
[----:B------:R-:W-:-:S09]  /*10e0*/  FSEL R7, R7, R5, P0 ;  /* 0x0000000507077208 */ /* 0x000fd20000000000 */
[----:B0-----:R-:W-:Y:S05]  /*10f0*/  @P1 BRA `(.L_x_75) ;  /* 0x00000020006c1947 */ /* 0x001fea0003800000 */
        /* <DEDUP_REMOVED lines=27> */
.L_x_74:
[----:B------:R-:W-:Y:S01]  /*12b0*/  LOP3.LUT R0, R3, 0x3e0, RZ, 0xc0, !PT ;  /* 0x000003e003007812 */ /* 0x000fe200078ec0ff */
[----:B------:R-:W0:Y:S03]  /*12c0*/  S2R R2, SR_LANEID ;  /* 0x0000000000027919 */ /* 0x000e260000000000 */
[----:B------:R-:W-:Y:S01]  /*12d0*/  LOP3.LUT R9, RZ, R0, RZ, 0x33, !PT ;  /* 0x00000000ff097212 */ /* 0x000fe200078e33ff */
[----:B------:R-:W-:-:S04]  /*12e0*/  VIADD R7, R0, 0x20 ;  /* 0x0000002000077836 */ /* 0x000fc80000000000 */
[----:B------:R-:W-:Y:S01]  /*12f0*/  IMAD.IADD R9, R9, 0x1, R4 ;  /* 0x0000000109097824 */ /* 0x000fe200078e0204 */
[----:B------:R-:W-:-:S04]  /*1300*/  ISETP.GT.U32.AND P0, PT, R7, R4, PT ;  /* 0x000000040700720c */ /* 0x000fc80003f04070 */
[----:B------:R-:W-:-:S05]  /*1310*/  SEL R13, R9, 0x1f, P0 ;  /* 0x0000001f090d7807 */ /* 0x000fca0000000000 */
[----:B------:R-:W-:Y:S04]  /*1320*/  SHFL.DOWN PT, R6, R38, 0x1, R13 ;  /* 0x0820000026067989 */ /* 0x000fe800000e000d */
        /* <DEDUP_REMOVED lines=24> */
[----:B------:R-:W-:Y:S01]  /*14b0*/  VIADD R0, R2, 0x10 ;  /* 0x0000001002007836 */ /* 0x000fe20000000000 */
[----:B------:R-:W-:Y:S02]  /*14c0*/  @!P1 SHF.R.U32.HI R2, RZ, 0x2, R3 ;  /* 0x00000002ff029819 */ /* 0x000fe40000011603 */
[----:B------:R-:W1:Y:S02]  /*14d0*/  SHFL.DOWN PT, R7, R9, 0x8, R13 ;  /* 0x0900000009077989 */ /* 0x000e6400000e000d */
[----:B------:R-:W-:Y:S01]  /*14e0*/  @!P1 LOP3.LUT R2, R2, 0xf8, RZ, 0xc0, !PT ;  /* 0x000000f802029812 */ /* 0x000fe200078ec0ff */
[----:B-1----:R-:W-:-:S10]  /*14f0*/  DADD R6, R6, R8 ;  /* 0x0000000006067229 */ /* 0x002fd40000000008 */
[----:B------:R-:W-:Y:S02]  /*1500*/  FSEL R10, R8, R6, P0 ;  /* 0x00000006080a7208 */ /* 0x000fe40000000000 */
[----:B------:R-:W-:Y:S02]  /*1510*/  FSEL R11, R9, R7, P0 ;  /* 0x00000007090b7208 */ /* 0x000fe40000000000 */
[----:B------:R-:W-:Y:S01]  /*1520*/  @!P1 MOV R8, 0x400 ;  /* 0x0000040000089802 */ /* 0x000fe20000000f00 */
[----:B------:R-:W-:Y:S01]  /*1530*/  SHFL.DOWN PT, R6, R10, 0x10, R13 ;  /* 0x0a0000000a067989 */ /* 0x000fe200000e000d */
[----:B------:R-:W-:Y:S02]  /*1540*/  ISETP.GT.AND P0, PT, R0, R13, PT ;  /* 0x0000000d0000720c */ /* 0x000fe40003f04270 */
[----:B0-----:R-:W-:Y:S01]  /*1550*/  @!P1 LEA R15, R15, R8, 0x18 ;  /* 0x000000080f0f9211 */ /* 0x001fe200078ec0ff */
[----:B------:R-:W0:Y:S04]  /*1560*/  SHFL.DOWN PT, R7, R11, 0x10, R13 ;  /* 0x0a0000000b077989 */ /* 0x000e2800000e000d */
[----:B------:R-:W-:Y:S01]  /*1570*/  @!P1 IMAD.IADD R15, R2, 0x1, R15 ;  /* 0x00000001020f9824 */ /* 0x000fe200078e020f */
[----:B0-----:R-:W-:-:S10]  /*1580*/  DADD R6, R6, R10 ;  /* 0x0000000006067229 */ /* 0x001fd4000000000a */
[----:B------:R-:W-:Y:S02]  /*1590*/  FSEL R6, R10, R6, P0 ;  /* 0x000000060a067208 */ /* 0x000fe40000000000 */
[----:B------:R-:W-:-:S05]  /*15a0*/  FSEL R7, R11, R7, P0 ;  /* 0x000000070b077208 */ /* 0x000fca0000000000 */
[----:B------:R0:W-:Y:S01]  /*15b0*/  @!P1 STS.64 [R15+0x10], R6 ;  /* 0x000010060f009388 */ /* 0x0001e20000000a00 */
[----:B------:R-:W-:Y:S01]  /*15c0*/  BAR.SYNC.DEFER_BLOCKING 0x0 ;  /* 0x0000000000007b1d */ /* 0x000fe20000010000 */
[----:B------:R-:W-:-:S13]  /*15d0*/  ISETP.NE.AND P1, PT, R3, RZ, PT ;  /* 0x000000ff0300720c */ /* 0x000fda0003f25270 */
[----:B0-----:R-:W-:Y:S05]  /*15e0*/  @P1 BRA `(.L_x_75) ;  /* 0x0000001c00301947 */ /* 0x001fea0003800000 */
[----:B------:R-:W0:Y:S01]  /*15f0*/  S2UR UR5, SR_CgaCtaId ;  /* 0x00000000000579c3 */ /* 0x000e220000008800 */
[----:B------:R-:W-:Y:S01]  /*1600*/  UMOV UR4, 0x400 ;  /* 0x0000040000047882 */ /* 0x000fe20000000000 */
[----:B------:R-:W-:-:S04]  /*1610*/  ISETP.GT.U32.AND P0, PT, R4, 0x20, PT ;  /* 0x000000200400780c */ /* 0x000fc80003f04070 */
[----:B------:R-:W-:Y:S01]  /*1620*/  ISETP.GT.U32.AND.EX P0, PT, R5, RZ, PT, P0 ;  /* 0x000000ff0500720c */ /* 0x000fe20003f04100 */
[----:B0-----:R-:W-:-:S09]  /*1630*/  ULEA UR4, UR5, UR4, 0x18 ;  /* 0x0000000405047291 */ /* 0x001fd2000f8ec0ff */
[----:B------:R-:W0:Y:S04]  /*1640*/  LDS.64 R2, [UR4+0x18] ;  /* 0x00001804ff027984 */ /* 0x000e280008000a00 */
[----:B------:R-:W1:Y:S04]  /*1650*/  LDS.128 R12, [UR4+0x20] ;  /* 0x00002004ff0c7984 */ /* 0x000e680008000c00 */
[----:B------:R-:W2:Y:S01]  /*1660*/  LDS.128 R8, [UR4+0x30] ;  /* 0x00003004ff087984 */ /* 0x000ea20008000c00 */
[----:B0-----:R-:W-:-:S10]  /*1670*/  DADD R2, R6, R2 ;  /* 0x0000000006027229 */ /* 0x001fd40000000002 */
[----:B------:R-:W-:Y:S02]  /*1680*/  FSEL R2, R2, R6, P0 ;  /* 0x0000000602027208 */ /* 0x000fe40000000000 */
[----:B------:R-:W-:Y:S02]  /*1690*/  FSEL R3, R3, R7, P0 ;  /* 0x0000000703037208 */ /* 0x000fe40000000000 */
[----:B------:R-:W-:-:S04]  /*16a0*/  ISETP.GT.U32.AND P0, PT, R4, 0x40, PT ;  /* 0x000000400400780c */ /* 0x000fc80003f04070 */
[----:B-1----:R-:W-:Y:S01]  /*16b0*/  DADD R12, R12, R2 ;  /* 0x000000000c0c7229 */ /* 0x002fe20000000002 */
[----:B------:R-:W-:-:S09]  /*16c0*/  ISETP.GT.U32.AND.EX P0, PT, R5, RZ, PT, P0 ;  /* 0x000000ff0500720c */ /* 0x000fd20003f04100 */
[----:B------:R-:W-:Y:S02]  /*16d0*/  FSEL R2, R12, R2, P0 ;  /* 0x000000020c027208 */ /* 0x000fe40000000000 */
[----:B------:R-:W-:Y:S02]  /*16e0*/  FSEL R3, R13, R3, P0 ;  /* 0x000000030d037208 */ /* 0x000fe40000000000 */
[----:B------:R-:W-:-:S04]  /*16f0*/  ISETP.GT.U32.AND P0, PT, R4, 0x60, PT ;  /* 0x000000600400780c */ /* 0x000fc80003f04070 */
[----:B------:R-:W-:Y:S01]  /*1700*/  DADD R14, R2, R14 ;  /* 0x00000000020e7229 */ /* 0x000fe2000000000e */
[----:B------:R-:W-:-:S09]  /*1710*/  ISETP.GT.U32.AND.EX P0, PT, R5, RZ, PT, P0 ;  /* 0x000000ff0500720c */ /* 0x000fd20003f04100 */
[----:B------:R-:W-:Y:S02]  /*1720*/  FSEL R2, R14, R2, P0 ;  /* 0x000000020e027208 */ /* 0x000fe40000000000 */
[----:B------:R-:W-:Y:S02]  /*1730*/  FSEL R3, R15, R3, P0 ;  /* 0x000000030f037208 */ /* 0x000fe40000000000 */
[----:B------:R-:W0:Y:S01]  /*1740*/  LDS.128 R12, [UR4+0x40] ;  /* 0x00004004ff0c7984 */ /* 0x000e220008000c00 */
[----:B------:R-:W-:-:S03]  /*1750*/  ISETP.GT.U32.AND P0, PT, R4, 0x80, PT ;  /* 0x000000800400780c */ /* 0x000fc60003f04070 */
[----:B--2---:R-:W-:Y:S01]  /*1760*/  DADD R8, R8, R2 ;  /* 0x0000000008087229 */ /* 0x004fe20000000002 */
        /* <DEDUP_REMOVED lines=8> */
[----:B------:R-:W1:Y:S01]  /*17f0*/  LDS.128 R8, [UR4+0x50] ;  /* 0x00005004ff087984 */ /* 0x000e620008000c00 */
[----:B------:R-:W-:-:S03]  /*1800*/  ISETP.GT.U32.AND P0, PT, R4, 0xc0, PT ;  /* 0x000000c00400780c */ /* 0x000fc60003f04070 */
[----:B0-----:R-:W-:Y:S01]  /*1810*/  DADD R12, R12, R2 ;  /* 0x000000000c0c7229 */ /* 0x001fe20000000002 */
        /* <DEDUP_REMOVED lines=41> */
[----:B------:R-:W-:-:S04]  /*1ab0*/  ISETP.GT.U32.AND P0, PT, R4, 0x1c0, PT ;  /* 0x000001c00400780c */ /* 0x000fc80003f04070 */
        /* <DEDUP_REMOVED lines=8> */
[----:B------:R-:W-:Y:S01]  /*1b40*/  FSEL R7, R15, R3, P0 ;  /* 0x000000030f077208 */ /* 0x000fe20000000000 */
[----:B------:R-:W-:Y:S06]  /*1b50*/  BRA `(.L_x_75) ;  /* 0x0000001400d47947 */ /* 0x000fec0003800000 */
.L_x_61:
[----:B------:R-:W0:Y:S01]  /*1b60*/  S2R R0, SR_TID.X ;  /* 0x0000000000007919 */ /* 0x000e220000002100 */
[----:B------:R-:W0:Y:S02]  /*1b70*/  LDC.64 R6, c[0x0][0x380] ;  /* 0x0000e000ff067b82 */ /* 0x000e240000000a00 */
[----:B0-----:R-:W-:-:S05]  /*1b80*/  IMAD.WIDE.U32 R6, R0, 0x8, R6 ;  /* 0x0000000800067825 */ /* 0x001fca00078e0006 */
        /* <DEDUP_REMOVED lines=14> */
[----:B------:R-:W-:Y:S01]  /*1c70*/  FSEL R19, RZ, 1.875, P1 ;  /* 0x3ff00000ff137808 */ /* 0x000fe20000800000 */
[----:B------:R-:W-:-:S04]  /*1c80*/  IMAD.MOV.U32 R8, RZ, RZ, RZ ;  /* 0x000000ffff087224 */ /* 0x000fc800078e00ff */
[----:B------:R-:W-:Y:S01]  /*1c90*/  FSEL R9, RZ, 1.875, P0 ;  /* 0x3ff00000ff097808 */ /* 0x000fe20000000000 */
[----:B-----5:R-:W-:Y:S02]  /*1ca0*/  DSETP.GTU.AND P0, PT, R10, 1, PT ;  /* 0x3ff000000a00742a */ /* 0x020fe40003f0c000 */
[----:B------:R-:W-:Y:S01]  /*1cb0*/  DADD R2, R2, R18 ;  /* 0x0000000002027229 */ /* 0x000fe20000000012 */
[----:B------:R-:W-:Y:S01]  /*1cc0*/  IMAD.MOV.U32 R10, RZ, RZ, RZ ;  /* 0x000000ffff0a7224 */ /* 0x000fe200078e00ff */
[----:B------:R-:W-:-:S06]  /*1cd0*/  DSETP.GTU.AND P2, PT, R16, 1, PT ;  /* 0x3ff000001000742a */ /* 0x000fcc0003f4c000 */
        /* <DEDUP_REMOVED lines=9> */
[----:B------:R-:W-:-:S04]  /*1d70*/  IADD3 R8, P1, PT, R4, -0xe00, RZ ;  /* 0xfffff20004087810 */ /* 0x000fc80007f3e0ff */
[----:B------:R-:W-:Y:S01]  /*1d80*/  ISETP.GE.U32.AND P0, PT, R8, 0xe00, PT ;  /* 0x00000e000800780c */ /* 0x000fe20003f06070 */
[----:B------:R-:W-:Y:S01]  /*1d90*/  DADD R2, R2, R10 ;  /* 0x0000000002027229 */ /* 0x000fe2000000000a */
[----:B------:R-:W-:-:S04]  /*1da0*/  IADD3.X R9, PT, PT, R5, -0x1, RZ, P1, !PT ;  /* 0xffffffff05097810 */ /* 0x000fc80000ffe4ff */
[----:B------:R-:W-:-:S03]  /*1db0*/  ISETP.GE.U32.AND.EX P0, PT, R9, RZ, PT, P0 ;  /* 0x000000ff0900720c */ /* 0x000fc60003f06100 */
[----:B------:R-:W-:Y:S01]  /*1dc0*/  DADD R36, R2, R36 ;  /* 0x0000000002247229 */ /* 0x000fe20000000024 */
[----:B------:R-:W-:Y:S02]  /*1dd0*/  IMAD.MOV.U32 R3, RZ, RZ, 0xe00 ;  /* 0x00000e00ff037424 */ /* 0x000fe400078e00ff */
[----:B------:R-:W-:-:S07]  /*1de0*/  IMAD.MOV.U32 R2, RZ, RZ, RZ ;  /* 0x000000ffff027224 */ /* 0x000fce00078e00ff */
[----:B------:R-:W-:Y:S05]  /*1df0*/  @!P0 BRA `(.L_x_76) ;  /* 0x0000000000c48947 */ /* 0x000fea0003800000 */
[----:B------:R-:W0:Y:S01]  /*1e00*/  LDC.64 R4, c[0x0][0x390] ;  /* 0x0000e400ff047b82 */ /* 0x000e220000000a00 */
[----:B------:R-:W-:Y:S02]  /*1e10*/  IMAD.MOV.U32 R3, RZ, RZ, 0xe00 ;  /* 0x00000e00ff037424 */ /* 0x000fe400078e00ff */
[----:B------:R-:W-:-:S07]  /*1e20*/  IMAD.MOV.U32 R2, RZ, RZ, RZ ;  /* 0x000000ffff027224 */ /* 0x000fce00078e00ff */
.L_x_78:
[----:B------:R-:W-:-:S04]  /*1e30*/  LEA R16, P0, R3, R6, 0x3 ;  /* 0x0000000603107211 */ /* 0x000fc800078018ff */
[----:B------:R-:W-:-:S05]  /*1e40*/  LEA.HI.X R17, R3, R7, R2, 0x3, P0 ;  /* 0x0000000703117211 */ /* 0x000fca00000f1c02 */
[----:B------:R-:W2:Y:S04]  /*1e50*/  LDG.E.64 R24, desc[UR6][R16.64] ;  /* 0x0000000610187981 */ /* 0x000ea8000c1e1b00 */
[----:B------:R-:W3:Y:S04]  /*1e60*/  LDG.E.64 R18, desc[UR6][R16.64+0x1000] ;  /* 0x0010000610127981 */ /* 0x000ee8000c1e1b00 */
[----:B------:R-:W4:Y:S04]  /*1e70*/  LDG.E.64 R20, desc[UR6][R16.64+0x2000] ;  /* 0x0020000610147981 */ /* 0x000f28000c1e1b00 */
[----:B------:R-:W5:Y:S04]  /*1e80*/  LDG.E.64 R22, desc[UR6][R16.64+0x3000] ;  /* 0x0030000610167981 */ /* 0x000f68000c1e1b00 */
[----:B------:R-:W5:Y:S04]  /*1e90*/  LDG.E.64 R14, desc[UR6][R16.64+0x4000] ;  /* 0x00400006100e7981 */ /* 0x000f68000c1e1b00 */
[----:B------:R-:W5:Y:S04]  /*1ea0*/  LDG.E.64 R12, desc[UR6][R16.64+0x5000] ;  /* 0x00500006100c7981 */ /* 0x000f68000c1e1b00 */
[----:B------:R1:W5:Y:S02]  /*1eb0*/  LDG.E.64 R10, desc[UR6][R16.64+0x6000] ;  /* 0x00600006100a7981 */ /* 0x000364000c1e1b00 */
[----:B-1----:R-:W-:Y:S01]  /*1ec0*/  IMAD.MOV.U32 R16, RZ, RZ, RZ ;  /* 0x000000ffff107224 */ /* 0x002fe200078e00ff */
        /* <DEDUP_REMOVED lines=10> */
[----:B-----5:R-:W-:Y:S02]  /*1f70*/  DSETP.GTU.AND P0, PT, R22, 1, PT ;  /* 0x3ff000001600742a */ /* 0x020fe40003f0c000 */
[----:B------:R-:W-:-:S04]  /*1f80*/  DSETP.GTU.AND P2, PT, R10, 1, PT ;  /* 0x3ff000000a00742a */ /* 0x000fc80003f4c000 */
[----:B------:R-:W-:Y:S01]  /*1f90*/  DADD R36, R36, R18 ;  /* 0x0000000024247229 */ /* 0x000fe20000000012 */
[----:B------:R-:W-:Y:S01]  /*1fa0*/  FSEL R17, RZ, 1.875, P0 ;  /* 0x3ff00000ff117808 */ /* 0x000fe20000000000 */
[----:B------:R-:W-:Y:S01]  /*1fb0*/  DSETP.GTU.AND P0, PT, R14, 1, PT ;  /* 0x3ff000000e00742a */ /* 0x000fe20003f0c000 */
[----:B------:R-:W-:Y:S01]  /*1fc0*/  FSEL R11, RZ, 1.875, P2 ;  /* 0x3ff00000ff0b7808 */ /* 0x000fe20001000000 */
[----:B------:R-:W-:-:S04]  /*1fd0*/  IMAD.MOV.U32 R14, RZ, RZ, RZ ;  /* 0x000000ffff0e7224 */ /* 0x000fc800078e00ff */
[----:B------:R-:W-:Y:S01]  /*1fe0*/  FSEL R15, RZ, 1.875, P0 ;  /* 0x3ff00000ff0f7808 */ /* 0x000fe20000000000 */
[----:B------:R-:W-:Y:S02]  /*1ff0*/  DADD R36, R36, R16 ;  /* 0x0000000024247229 */ /* 0x000fe40000000010 */
[----:B------:R-:W-:Y:S01]  /*2000*/  DSETP.GTU.AND P0, PT, R12, 1, PT ;  /* 0x3ff000000c00742a */ /* 0x000fe20003f0c000 */
[----:B0-----:R-:W-:-:S05]  /*2010*/  IADD3 R12, P1, PT, -R3, R4, RZ ;  /* 0x00000004030c7210 */ /* 0x001fca0007f3e1ff */
[----:B------:R-:W-:Y:S01]  /*2020*/  FSEL R13, RZ, 1.875, P0 ;  /* 0x3ff00000ff0d7808 */ /* 0x000fe20000000000 */
[----:B------:R-:W-:Y:S01]  /*2030*/  IMAD.X R10, R5, 0x1, ~R2, P1 ;  /* 0x00000001050a7824 */ /* 0x000fe200008e0e02 */
[----:B------:R-:W-:Y:S01]  /*2040*/  ISETP.GE.U32.AND P0, PT, R12, 0xe00, PT ;  /* 0x00000e000c00780c */ /* 0x000fe20003f06070 */
[----:B------:R-:W-:Y:S01]  /*2050*/  DADD R36, R36, R14 ;  /* 0x0000000024247229 */ /* 0x000fe2000000000e */
[----:B------:R-:W-:Y:S02]  /*2060*/  IMAD.MOV.U32 R12, RZ, RZ, RZ ;  /* 0x000000ffff0c7224 */ /* 0x000fe400078e00ff */
[----:B------:R-:W-:Y:S01]  /*2070*/  ISETP.GE.U32.AND.EX P0, PT, R10, RZ, PT, P0 ;  /* 0x000000ff0a00720c */ /* 0x000fe20003f06100 */
[----:B------:R-:W-:-:S04]  /*2080*/  IMAD.MOV.U32 R10, RZ, RZ, RZ ;  /* 0x000000ffff0a7224 */ /* 0x000fc800078e00ff */
[----:B------:R-:W-:-:S08]  /*2090*/  DADD R36, R36, R12 ;  /* 0x0000000024247229 */ /* 0x000fd0000000000c */
[----:B------:R-:W-:Y:S01]  /*20a0*/  DADD R36, R36, R10 ;  /* 0x0000000024247229 */ /* 0x000fe2000000000a */
[----:B------:R-:W-:Y:S10]  /*20b0*/  @!P0 BRA `(.L_x_77) ;  /* 0x0000000c006c8947 */ /* 0x000ff40003800000 */
[----:B------:R-:W-:-:S05]  /*20c0*/  IADD3 R3, P0, PT, R3, 0xe00, RZ ;  /* 0x00000e0003037810 */ /* 0x000fca0007f1e0ff */
[----:B------:R-:W-:Y:S01]  /*20d0*/  IMAD.X R2, RZ, RZ, R2, P0 ;  /* 0x000000ffff027224 */ /* 0x000fe200000e0602 */
[----:B------:R-:W-:-:S04]  /*20e0*/  ISETP.GT.U32.AND P0, PT, R3, R8, PT ;  /* 0x000000080300720c */ /* 0x000fc80003f04070 */
[----:B------:R-:W-:-:S13]  /*20f0*/  ISETP.GT.U32.AND.EX P0, PT, R2, R9, PT, P0 ;  /* 0x000000090200720c */ /* 0x000fda0003f04100 */
[----:B------:R-:W-:Y:S05]  /*2100*/  @!P0 BRA `(.L_x_78) ;  /* 0xfffffffc00488947 */ /* 0x000fea000383ffff */
.L_x_76:
[----:B------:R-:W-:Y:S01]  /*2110*/  IMAD.IADD R7, R4, 0x1, -R3 ;  /* 0x0000000104077824 */ /* 0x000fe200078e0a03 */
[----:B------:R-:W-:Y:S01]  /*2120*/  ISETP.GE.U32.AND P1, PT, R3, R4, PT ;  /* 0x000000040300720c */ /* 0x000fe20003f26070 */
[----:B------:R-:W-:Y:S03]  /*2130*/  BSSY.RECONVERGENT B1, `(.L_x_77) ;  /* 0x00000d3000017945 */ /* 0x000fe60003800200 */
[----:B------:R-:W-:-:S04]  /*2140*/  ISETP.GE.AND P0, PT, R0, R7, PT ;  /* 0x000000070000720c */ /* 0x000fc80003f06270 */
[----:B------:R-:W-:-:S13]  /*2150*/  ISETP.GE.U32.OR.EX P0, PT, R2, R5, P0, P1 ;  /* 0x000000050200720c */ /* 0x000fda0000706510 */
[----:B------:R-:W-:Y:S05]  /*2160*/  @P0 BRA `(.L_x_79) ;  /* 0x0000000c003c0947 */ /* 0x000fea0003800000 */
[----:B------:R-:W-:Y:S01]  /*2170*/  LOP3.LUT R5, RZ, R0, RZ, 0x33, !PT ;  /* 0x00000000ff057212 */ /* 0x000fe200078e33ff */
[----:B------:R-:W-:Y:S01]  /*2180*/  BSSY.RECONVERGENT B2, `(.L_x_80) ;  /* 0x0000067000027945 */ /* 0x000fe20003800200 */
[----:B------:R-:W-:Y:S02]  /*2190*/  IMAD.MOV.U32 R42, RZ, RZ, R0 ;  /* 0x000000ffff2a7224 */ /* 0x000fe400078e0000 */
[----:B------:R-:W-:-:S04]  /*21a0*/  IADD3 R6, PT, PT, -R3, R4, R5 ;  /* 0x0000000403067210 */ /* 0x000fc80007ffe105 */
[C---:B------:R-:W-:Y:S02]  /*21b0*/  ISETP.GE.U32.AND P1, PT, R6.reuse, 0x1e00, PT ;  /* 0x00001e000600780c */ /* 0x040fe40003f26070 */
[----:B------:R-:W-:-:S04]  /*21c0*/  LEA.HI R4, R6, 0x1, RZ, 0x17 ;  /* 0x0000000106047811 */ /* 0x000fc800078fb8ff */
[----:B------:R-:W-:-:S04]  /*21d0*/  LOP3.LUT R5, R4, 0xf, RZ, 0xc0, !PT ;  /* 0x0000000f04057812 */ /* 0x000fc800078ec0ff */
[----:B------:R-:W-:-:S03]  /*21e0*/  ISETP.NE.AND P0, PT, R5, RZ, PT ;  /* 0x000000ff0500720c */ /* 0x000fc60003f05270 */
[----:B------:R-:W-:Y:S10]  /*21f0*/  @!P1 BRA `(.L_x_81) ;  /* 0x00000004007c9947 */ /* 0x000ff40003800000 */
[----:B------:R-:W0:Y:S01]  /*2200*/  LDCU.64 UR4, c[0x0][0x380] ;  /* 0x00007000ff0477ac */ /* 0x000e220008000a00 */
[----:B------:R-:W-:Y:S01]  /*2210*/  IADD3 R7, P2, PT, R0, R3, RZ ;  /* 0x0000000300077210 */ /* 0x000fe20007f5e0ff */
[----:B------:R-:W-:Y:S01]  /*2220*/  IMAD.MOV.U32 R42, RZ, RZ, R0 ;  /* 0x000000ffff2a7224 */ /* 0x000fe200078e0000 */
[----:B------:R-:W-:-:S03]  /*2230*/  LOP3.LUT R43, R4, 0xfffff0, RZ, 0xc0, !PT ;  /* 0x00fffff0042b7812 */ /* 0x000fc600078ec0ff */
[----:B------:R-:W-:Y:S02]  /*2240*/  IMAD.X R8, RZ, RZ, R2, P2 ;  /* 0x000000ffff087224 */ /* 0x000fe400010e0602 */
[----:B------:R-:W-:Y:S01]  /*2250*/  IMAD.MOV R43, RZ, RZ, -R43 ;  /* 0x000000ffff2b7224 */ /* 0x000fe200078e0a2b */
[----:B0-----:R-:W-:-:S04]  /*2260*/  LEA R6, P1, R7, UR4, 0x3 ;  /* 0x0000000407067c11 */ /* 0x001fc8000f8218ff */
[----:B------:R-:W-:Y:S02]  /*2270*/  IADD3 R6, P2, PT, R6, 0x8000, RZ ;  /* 0x0000800006067810 */ /* 0x000fe40007f5e0ff */
[----:B------:R-:W-:-:S05]  /*2280*/  LEA.HI.X R7, R7, UR5, R8, 0x3, P1 ;  /* 0x0000000507077c11 */ /* 0x000fca00088f1c08 */
[----:B------:R-:W-:-:S07]  /*2290*/  IMAD.X R7, RZ, RZ, R7, P2 ;  /* 0x000000ffff077224 */ /* 0x000fce00010e0607 */
.L_x_82:
        /* <DEDUP_REMOVED lines=85> */
.L_x_81:
[----:B------:R-:W-:Y:S05]  /*27f0*/  BSYNC.RECONVERGENT B2 ;  /* 0x0000000000027941 */ /* 0x000fea0003800200 */
.L_x_80:
[----:B------:R-:W-:Y:S05]  /*2800*/  @!P0 BRA `(.L_x_79) ;  /* 0x0000000400948947 */ /* 0x000fea0003800000 */
[----:B------:R-:W-:Y:S01]  /*2810*/  ISETP.GE.U32.AND P1, PT, R5, 0x8, PT ;  /* 0x000000080500780c */ /* 0x000fe20003f26070 */
[----:B------:R-:W-:Y:S01]  /*2820*/  BSSY.RECONVERGENT B2, `(.L_x_83) ;  /* 0x0000030000027945 */ /* 0x000fe20003800200 */
[----:B------:R-:W-:-:S04]  /*2830*/  LOP3.LUT R24, R4, 0x7, RZ, 0xc0, !PT ;  /* 0x0000000704187812 */ /* 0x000fc800078ec0ff */
[----:B------:R-:W-:-:S07]  /*2840*/  ISETP.NE.AND P0, PT, R24, RZ, PT ;  /* 0x000000ff1800720c */ /* 0x000fce0003f05270 */
[----:B------:R-:W-:Y:S06]  /*2850*/  @!P1 BRA `(.L_x_84) ;  /* 0x0000000000b09947 */ /* 0x000fec0003800000 */
[----:B------:R-:W0:Y:S01]  /*2860*/  LDCU.64 UR4, c[0x0][0x380] ;  /* 0x00007000ff0477ac */ /* 0x000e220008000a00 */
[----:B------:R-:W-:-:S05]  /*2870*/  IADD3 R5, P1, PT, R42, R3, RZ ;  /* 0x000000032a057210 */ /* 0x000fca0007f3e0ff */
[----:B------:R-:W-:Y:S01]  /*2880*/  IMAD.X R6, RZ, RZ, R2, P1 ;  /* 0x000000ffff067224 */ /* 0x000fe200008e0602 */
        /* <DEDUP_REMOVED lines=41> */
.L_x_84:
[----:B------:R-:W-:Y:S05]  /*2b20*/  BSYNC.RECONVERGENT B2 ;  /* 0x0000000000027941 */ /* 0x000fea0003800200 */
.L_x_83:
        /* <DEDUP_REMOVED lines=31> */
.L_x_86:
[----:B------:R-:W-:Y:S05]  /*2d20*/  BSYNC.RECONVERGENT B2 ;  /* 0x0000000000027941 */ /* 0x000fea0003800200 */
.L_x_85:
[----:B------:R-:W-:Y:S05]  /*2d30*/  @!P0 BRA `(.L_x_79) ;  /* 0x0000000000488947 */ /* 0x000fea0003800000 */
[----:B------:R-:W0:Y:S01]  /*2d40*/  LDCU.64 UR4, c[0x0][0x380] ;  /* 0x00007000ff0477ac */ /* 0x000e220008000a00 */
[----:B------:R-:W-:Y:S01]  /*2d50*/  IADD3 R3, P0, PT, R42, R3, RZ ;  /* 0x000000032a037210 */ /* 0x000fe20007f1e0ff */
[----:B------:R-:W-:-:S04]  /*2d60*/  IMAD.MOV R6, RZ, RZ, -R14 ;  /* 0x000000ffff067224 */ /* 0x000fc800078e0a0e */
[----:B------:R-:W-:Y:S01]  /*2d70*/  IMAD.X R2, RZ, RZ, R2, P0 ;  /* 0x000000ffff027224 */ /* 0x000fe200000e0602 */
[----:B0-----:R-:W-:-:S04]  /*2d80*/  LEA R7, P1, R3, UR4, 0x3 ;  /* 0x0000000403077c11 */ /* 0x001fc8000f8218ff */
[----:B------:R-:W-:-:S09]  /*2d90*/  LEA.HI.X R8, R3, UR5, R2, 0x3, P1 ;  /* 0x0000000503087c11 */ /* 0x000fd200088f1c02 */
.L_x_87:
        /* <DEDUP_REMOVED lines=12> */
.L_x_79:
[----:B------:R-:W-:Y:S05]  /*2e60*/  BSYNC.RECONVERGENT B1 ;  /* 0x0000000000017941 */ /* 0x000fea0003800200 */
.L_x_77:
        /* <DEDUP_REMOVED lines=23> */
[----:B------:R-:W-:Y:S02]  /*2fe0*/  @!P1 MOV R7, 0x400 ;  /* 0x0000040000079802 */ /* 0x000fe40000000f00 */
[----:B------:R-:W-:Y:S01]  /*2ff0*/  @!P1 SHF.R.U32.HI R6, RZ, 0x2, R0 ;  /* 0x00000002ff069819 */ /* 0x000fe20000011600 */
[----:B------:R-:W0:Y:S01]  /*3000*/  SHFL.DOWN PT, R3, R9, 0x8, 0x1f ;  /* 0x09001f0009037f89 */ /* 0x000e2200000e0000 */
[----:B-1----:R-:W-:-:S02]  /*3010*/  @!P1 LEA R7, R12, R7, 0x18 ;  /* 0x000000070c079211 */ /* 0x002fc400078ec0ff */
[----:B------:R-:W-:Y:S01]  /*3020*/  @!P1 LOP3.LUT R6, R6, 0xf8, RZ, 0xc0, !PT ;  /* 0x000000f806069812 */ /* 0x000fe200078ec0ff */
[----:B0-----:R-:W-:-:S10]  /*3030*/  DADD R2, R2, R8 ;  /* 0x0000000002027229 */ /* 0x001fd40000000008 */
[----:B------:R-:W-:Y:S02]  /*3040*/  FSEL R4, R8, R2, P0 ;  /* 0x0000000208047208 */ /* 0x000fe40000000000 */
[----:B------:R-:W-:Y:S01]  /*3050*/  FSEL R5, R9, R3, P0 ;  /* 0x0000000309057208 */ /* 0x000fe20000000000 */
[----:B------:R-:W-:Y:S01]  /*3060*/  @!P1 IMAD.IADD R9, R6, 0x1, R7 ;  /* 0x0000000106099824 */ /* 0x000fe200078e0207 */
        /* <DEDUP_REMOVED lines=36> */
.L_x_75:
[----:B------:R-:W-:Y:S05]  /*32b0*/  BSYNC.RECONVERGENT B0 ;  /* 0x0000000000007941 */ /* 0x000fea0003800200 */
.L_x_60:
[----:B------:R-:W-:Y:S05]  /*32c0*/  @P1 EXIT ;  /* 0x000000000000194d */ /* 0x000fea0003800000 */
[----:B------:R-:W0:Y:S01]  /*32d0*/  LDCU UR4, c[0x0][0x39c] ;  /* 0x00007380ff0477ac */ /* 0x000e220008000800 */
[----:B------:R-:W1:Y:S01]  /*32e0*/  LDC.64 R4, c[0x0][0x388] ;  /* 0x0000e200ff047b82 */ /* 0x000e620000000a00 */
[----:B0-----:R-:W0:Y:S02]  /*32f0*/  I2F.F64 R2, UR4 ;  /* 0x0000000400027d12 */ /* 0x001e240008201c00 */
[----:B0-----:R-:W-:-:S10]  /*3300*/  DADD R2, R2, R6 ;  /* 0x0000000002027229 */ /* 0x001fd40000000006 */
[----:B------:R-:W1:Y:S02]  /*3310*/  F2I.F64.TRUNC R3, R2 ;  /* 0x0000000200037311 */ /* 0x000e64000030d100 */
[----:B-1----:R-:W-:Y:S01]  /*3320*/  STG.E desc[UR6][R4.64], R3 ;  /* 0x0000000304007986 */ /* 0x002fe2000c101906 */
[----:B------:R-:W-:Y:S05]  /*3330*/  EXIT ;  /* 0x000000000000794d */ /* 0x000fea0003800000 */
.L_x_88:
        /* <DEDUP_REMOVED lines=12> */
.L_x_320:


//--------------------- .text._ZN3cub18CUB_300001_SM_10006detail6reduce28DeviceReduceSingleTileKernelINS2_10policy_hubIdjN4cuda3std3__44plusIdEEE10Policy1000EPdPiiS9_idNS7_10__identityEEEvT0_T1_T2_T3_T4_T6_ --------------------------
	.section	.text._ZN3cub18CUB_300001_SM_10006detail6reduce28DeviceReduceSingleTileKernelINS2_10policy_hubIdjN4cuda3std3__44plusIdEEE10Policy1000EPdPiiS9_idNS7_10__identityEEEvT0_T1_T2_T3_T4_T6_,"ax",@progbits
	.align	128
        .global         _ZN3cub18CUB_300001_SM_10006detail6reduce28DeviceReduceSingleTileKernelINS2_10policy_hubIdjN4cuda3std3__44plusIdEEE10Policy1000EPdPiiS9_idNS7_10__identityEEEvT0_T1_T2_T3_T4_T6_
        .type           _ZN3cub18CUB_300001_SM_10006detail6reduce28DeviceReduceSingleTileKernelINS2_10policy_hubIdjN4cuda3std3__44plusIdEEE10Policy1000EPdPiiS9_idNS7_10__identityEEEvT0_T1_T2_T3_T4_T6_,@function
        .size           _ZN3cub18CUB_300001_SM_10006detail6reduce28DeviceReduceSingleTileKernelINS2_10policy_hubIdjN4cuda3std3__44plusIdEEE10Policy1000EPdPiiS9_idNS7_10__identityEEEvT0_T1_T2_T3_T4_T6_,(.L_x_321 - _ZN3cub18CUB_300001_SM_10006detail6reduce28DeviceReduceSingleTileKernelINS2_10policy_hubIdjN4cuda3std3__44plusIdEEE10Policy1000EPdPiiS9_idNS7_10__identityEEEvT0_T1_T2_T3_T4_T6_)
        .other          _ZN3cub18CUB_300001_SM_10006detail6reduce28DeviceReduceSingleTileKernelINS2_10policy_hubIdjN4cuda3std3__44plusIdEEE10Policy1000EPdPiiS9_idNS7_10__identityEEEvT0_T1_T2_T3_T4_T6_,@"STO_CUDA_ENTRY STV_DEFAULT"
_ZN3cub18CUB_300001_SM_10006detail6reduce28DeviceReduceSingleTileKernelINS2_10policy_hubIdjN4cuda3std3__44plusIdEEE10Policy1000EPdPiiS9_idNS7_10__identityEEEvT0_T1_T2_T3_T4_T6_:
.text._ZN3cub18CUB_300001_SM_10006detail6reduce28DeviceReduceSingleTileKernelINS2_10policy_hubIdjN4cuda3std3__44plusIdEEE10Policy1000EPdPiiS9_idNS7_10__identityEEEvT0_T1_T2_T3_T4_T6_:
        /* <DEDUP_REMOVED lines=13> */
.L_x_89:
        /* <DEDUP_REMOVED lines=13> */
.L_x_93:
[----:B------:R-:W-:Y:S05]  /*01a0*/  BSYNC.RECONVERGENT B1 ;  /* 0x0000000000017941 */ /* 0x000fea0003800200 */
.L_x_92:
[----:B------:R-:W-:Y:S01]  /*01b0*/  ISETP.GE.AND P0, PT, R5, R4, PT ;  /* 0x000000040500720c */ /* 0x000fe20003f06270 */
[----:B------:R-:W-:-:S12]  /*01c0*/  BSSY.RECONVERGENT B1, `(.L_x_94) ;  /* 0x0000078000017945 */ /* 0x000fd80003800200 */
[----:B------:R-:W-:Y:S05]  /*01d0*/  @P0 BRA `(.L_x_95) ;  /* 0x0000000400d80947 */ /* 0x000fea0003800000 */
[----:B------:R-:W-:Y:S01]  /*01e0*/  LOP3.LUT R9, RZ, R5, RZ, 0x33, !PT ;  /* 0x00000005ff097212 */ /* 0x000fe200078e33ff */
[----:B------:R-:W-:Y:S04]  /*01f0*/  BSSY.RECONVERGENT B2, `(.L_x_96) ;  /* 0x0000019000027945 */ /* 0x000fe80003800200 */
[----:B------:R-:W-:-:S04]  /*0200*/  IMAD.IADD R9, R9, 0x1, R4 ;  /* 0x0000000109097824 */ /* 0x000fc800078e0204 */
[C---:B------:R-:W-:Y:S01]  /*0210*/  IMAD.HI.U32 R0, R9.reuse, -0x33333333, RZ ;  /* 0xcccccccd09007827 */ /* 0x040fe200078e00ff */
[----:B------:R-:W-:-:S04]  /*0220*/  ISETP.GE.U32.AND P0, PT, R9, 0x780, PT ;  /* 0x000007800900780c */ /* 0x000fc80003f06070 */
[----:B------:R-:W-:-:S04]  /*0230*/  SHF.R.U32.HI R0, RZ, 0x9, R0 ;  /* 0x00000009ff007819 */ /* 0x000fc80000011600 */
[----:B------:R-:W-:-:S04]  /*0240*/  LOP3.LUT R2, R0, 0x3, RZ, 0xc0, !PT ;  /* 0x0000000300027812 */ /* 0x000fc800078ec0ff */
[----:B------:R-:W-:-:S13]  /*0250*/  ISETP.NE.AND P1, PT, R2, 0x3, PT ;  /* 0x000000030200780c */ /* 0x000fda0003f25270 */
[----:B------:R-:W-:Y:S05]  /*0260*/  @!P1 BRA `(.L_x_97) ;  /* 0x0000000000449947 */ /* 0x000fea0003800000 */
[----:B------:R-:W0:Y:S01]  /*0270*/  LDC.64 R8, c[0x0][0x380] ;  /* 0x0000e000ff087b82 */ /* 0x000e220000000a00 */
[----:B------:R-:W-:-:S05]  /*0280*/  VIADD R0, R0, 0x1 ;  /* 0x0000000100007836 */ /* 0x000fca0000000000 */
[----:B------:R-:W-:-:S05]  /*0290*/  LOP3.LUT R0, R0, 0x3, RZ, 0xc0, !PT ;  /* 0x0000000300007812 */ /* 0x000fca00078ec0ff */
[----:B------:R-:W-:Y:S02]  /*02a0*/  IMAD.MOV R0, RZ, RZ, -R0 ;  /* 0x000000ffff007224 */ /* 0x000fe400078e0a00 */
[----:B0-----:R-:W-:-:S04]  /*02b0*/  IMAD.WIDE.U32 R8, R5, 0x8, R8 ;  /* 0x0000000805087825 */ /* 0x001fc800078e0008 */
[----:B------:R-:W-:Y:S02]  /*02c0*/  IMAD.MOV.U32 R2, RZ, RZ, R8 ;  /* 0x000000ffff027224 */ /* 0x000fe400078e0008 */
[----:B------:R-:W-:-:S07]  /*02d0*/  IMAD.MOV.U32 R11, RZ, RZ, R9 ;  /* 0x000000ffff0b7224 */ /* 0x000fce00078e0009 */
.L_x_98:
        /* <DEDUP_REMOVED lines=10> */
.L_x_97:
[----:B------:R-:W-:Y:S05]  /*0380*/  BSYNC.RECONVERGENT B2 ;  /* 0x0000000000027941 */ /* 0x000fea0003800200 */
.L_x_96:
        /* <DEDUP_REMOVED lines=8> */
.L_x_101:
        /* <DEDUP_REMOVED lines=43> */
.L_x_100:
[----:B------:R-:W-:Y:S05]  /*06c0*/  BSYNC.RECONVERGENT B2 ;  /* 0x0000000000027941 */ /* 0x000fea0003800200 */
.L_x_99:
        /* <DEDUP_REMOVED lines=26> */
.L_x_103:
[----:B------:R-:W-:Y:S05]  /*0870*/  BSYNC.RECONVERGENT B2 ;  /* 0x0000000000027941 */ /* 0x000fea0003800200 */
.L_x_102:
        /* <DEDUP_REMOVED lines=12> */
.L_x_95:
[----:B------:R-:W-:Y:S05]  /*0940*/  BSYNC.RECONVERGENT B1 ;  /* 0x0000000000017941 */ /* 0x000fea0003800200 */
.L_x_94:
        /* <DEDUP_REMOVED lines=47> */
[----:B------:R-:W0:Y:S04]  /*0c40*/  LDS.128 R8, [UR4+0x20] ;  /* 0x00002004ff087984 */ /* 0x000e280008000c00 */
[----:B------:R-:W1:Y:S04]  /*0c50*/  LDS.128 R16, [UR4+0x30] ;  /* 0x00003004ff107984 */ /* 0x000e680008000c00 */
[----:B--2---:R-:W2:Y:S01]  /*0c60*/  LDS.128 R4, [UR4+0x40] ;  /* 0x00004004ff047984 */ /* 0x004ea20008000c00 */
[----:B0-----:R-:W-:-:S03]  /*0c70*/  DADD R8, R12, R8 ;  /* 0x000000000c087229 */ /* 0x001fc60000000008 */
[----:B------:R-:W-:Y:S05]  /*0c80*/  LDS.128 R12, [UR4+0x60] ;  /* 0x00006004ff0c7984 */ /* 0x000fea0008000c00 */
[----:B------:R-:W-:Y:S02]  /*0c90*/  DADD R2, R8, R10 ;  /* 0x0000000008027229 */ /* 0x000fe4000000000a */
[----:B------:R-:W0:Y:S06]  /*0ca0*/  LDS.128 R8, [UR4+0x50] ;  /* 0x00005004ff087984 */ /* 0x000e2c0008000c00 */
[----:B-1----:R-:W-:-:S08]  /*0cb0*/  DADD R2, R2, R16 ;  /* 0x0000000002027229 */ /* 0x002fd00000000010 */
[----:B------:R-:W-:-:S08]  /*0cc0*/  DADD R2, R2, R18 ;  /* 0x0000000002027229 */ /* 0x000fd00000000012 */
[----:B--2---:R-:W-:-:S08]  /*0cd0*/  DADD R2, R2, R4 ;  /* 0x0000000002027229 */ /* 0x004fd00000000004 */
[----:B------:R-:W-:Y:S01]  /*0ce0*/  DADD R2, R2, R6 ;  /* 0x0000000002027229 */ /* 0x000fe20000000006 */
[----:B------:R-:W1:Y:S07]  /*0cf0*/  LDS.128 R4, [UR4+0x70] ;  /* 0x00007004ff047984 */ /* 0x000e6e0008000c00 */
[----:B0-----:R-:W-:-:S08]  /*0d00*/  DADD R2, R2, R8 ;  /* 0x0000000002027229 */ /* 0x001fd00000000008 */
[----:B------:R-:W-:Y:S01]  /*0d10*/  DADD R2, R2, R10 ;  /* 0x0000000002027229 */ /* 0x000fe2000000000a */
[----:B------:R-:W0:Y:S07]  /*0d20*/  LDS.128 R8, [UR4+0x80] ;  /* 0x00008004ff087984 */ /* 0x000e2e0008000c00 */
[----:B------:R-:W-:-:S08]  /*0d30*/  DADD R2, R2, R12 ;  /* 0x0000000002027229 */ /* 0x000fd0000000000c */
[----:B------:R-:W-:Y:S01]  /*0d40*/  DADD R2, R2, R14 ;  /* 0x0000000002027229 */ /* 0x000fe2000000000e */
[----:B------:R-:W2:Y:S07]  /*0d50*/  LDS.128 R12, [UR4+0x90] ;  /* 0x00009004ff0c7984 */ /* 0x000eae0008000c00 */
[----:B-1----:R-:W-:-:S08]  /*0d60*/  DADD R2, R2, R4 ;  /* 0x0000000002027229 */ /* 0x002fd00000000004 */
[----:B------:R-:W-:Y:S01]  /*0d70*/  DADD R2, R2, R6 ;  /* 0x0000000002027229 */ /* 0x000fe20000000006 */
[----:B------:R-:W1:Y:S07]  /*0d80*/  LDS.128 R4, [UR4+0xa0] ;  /* 0x0000a004ff047984 */ /* 0x000e6e0008000c00 */
[----:B0-----:R-:W-:Y:S01]  /*0d90*/  DADD R2, R2, R8 ;  /* 0x0000000002027229 */ /* 0x001fe20000000008 */
[----:B------:R-:W0:Y:S07]  /*0da0*/  LDS.64 R8, [UR4+0xb0] ;  /* 0x0000b004ff087984 */ /* 0x000e2e0008000a00 */
[----:B------:R-:W-:-:S08]  /*0db0*/  DADD R2, R2, R10 ;  /* 0x0000000002027229 */ /* 0x000fd0000000000a */
[----:B--2---:R-:W-:-:S08]  /*0dc0*/  DADD R2, R2, R12 ;  /* 0x0000000002027229 */ /* 0x004fd0000000000c */
[----:B------:R-:W-:-:S08]  /*0dd0*/  DADD R2, R2, R14 ;  /* 0x0000000002027229 */ /* 0x000fd0000000000e */
[----:B-1----:R-:W-:-:S08]  /*0de0*/  DADD R2, R2, R4 ;  /* 0x0000000002027229 */ /* 0x002fd00000000004 */
[----:B------:R-:W-:-:S08]  /*0df0*/  DADD R2, R2, R6 ;  /* 0x0000000002027229 */ /* 0x000fd00000000006 */
[----:B0-----:R-:W-:Y:S01]  /*0e00*/  DADD R12, R2, R8 ;  /* 0x00000000020c7229 */ /* 0x001fe20000000008 */
[----:B------:R-:W-:Y:S10]  /*0e10*/  BRA `(.L_x_105) ;  /* 0x0000001800487947 */ /* 0x000ff40003800000 */
.L_x_104:
        /* <DEDUP_REMOVED lines=56> */
[----:B------:R-:W0:Y:S04]  /*11a0*/  LDS.128 R16, [UR4+0x20] ;  /* 0x00002004ff107984 */ /* 0x000e280008000c00 */
[----:B-1----:R-:W1:Y:S01]  /*11b0*/  LDS.128 R8, [UR4+0x30] ;  /* 0x00003004ff087984 */ /* 0x002e620008000c00 */
[----:B0-----:R-:W-:-:S10]  /*11c0*/  DADD R16, R12, R16 ;  /* 0x000000000c107229 */ /* 0x001fd40000000010 */
[----:B------:R-:W-:Y:S02]  /*11d0*/  FSEL R2, R16, R12, P1 ;  /* 0x0000000c10027208 */ /* 0x000fe40000800000 */
[----:B------:R-:W-:Y:S02]  /*11e0*/  FSEL R3, R17, R13, P1 ;  /* 0x0000000d11037208 */ /* 0x000fe40000800000 */
[----:B------:R-:W-:Y:S01]  /*11f0*/  ISETP.GT.AND P1, PT, R4, 0x40, PT ;  /* 0x000000400400780c */ /* 0x000fe20003f24270 */
[----:B------:R-:W0:Y:S03]  /*1200*/  LDS.128 R12, [UR4+0x40] ;  /* 0x00004004ff0c7984 */ /* 0x000e260008000c00 */
        /* <DEDUP_REMOVED lines=65> */
[----:B------:R-:W1:Y:S01]  /*1620*/  LDS.64 R2, [UR4+0xb0] ;  /* 0x0000b004ff027984 */ /* 0x000e620008000a00 */
        /* <DEDUP_REMOVED lines=11> */
[----:B------:R-:W-:Y:S01]  /*16e0*/  FSEL R13, R3, R7, P1 ;  /* 0x00000007030d7208 */ /* 0x000fe20000800000 */
[----:B------:R-:W-:Y:S06]  /*16f0*/  BRA `(.L_x_105) ;  /* 0x0000001000107947 */ /* 0x000fec0003800000 */
.L_x_91:
[----:B------:R-:W0:Y:S01]  /*1700*/  S2R R0, SR_TID.X ;  /* 0x0000000000007919 */ /* 0x000e220000002100 */
[----:B------:R-:W0:Y:S02]  /*1710*/  LDC.64 R6, c[0x0][0x380] ;  /* 0x0000e000ff067b82 */ /* 0x000e240000000a00 */
[----:B0-----:R-:W-:-:S05]  /*1720*/  IMAD.WIDE.U32 R6, R0, 0x8, R6 ;  /* 0x0000000800067825 */ /* 0x001fca00078e0006 */
[----:B------:R-:W2:Y:S04]  /*1730*/  LDG.E.64.CONSTANT R20, desc[UR6][R6.64] ;  /* 0x0000000606147981 */ /* 0x000ea8000c1e9b00 */
[----:B------:R-:W2:Y:S04]  /*1740*/  LDG.E.64.CONSTANT R2, desc[UR6][R6.64+0x1400] ;  /* 0x0014000606027981 */ /* 0x000ea8000c1e9b00 */
[----:B------:R-:W3:Y:S04]  /*1750*/  LDG.E.64.CONSTANT R8, desc[UR6][R6.64+0x2800] ;  /* 0x0028000606087981 */ /* 0x000ee8000c1e9b00 */
[----:B------:R-:W4:Y:S04]  /*1760*/  LDG.E.64.CONSTANT R10, desc[UR6][R6.64+0x3c00] ;  /* 0x003c0006060a7981 */ /* 0x000f28000c1e9b00 */
[----:B------:R-:W5:Y:S04]  /*1770*/  LDG.E.64.CONSTANT R12, desc[UR6][R6.64+0x5000] ;  /* 0x00500006060c7981 */ /* 0x000f68000c1e9b00 */
[----:B------:R-:W5:Y:S04]  /*1780*/  LDG.E.64.CONSTANT R14, desc[UR6][R6.64+0x6400] ;  /* 0x00640006060e7981 */ /* 0x000f68000c1e9b00 */
[----:B------:R-:W5:Y:S04]  /*1790*/  LDG.E.64.CONSTANT R16, desc[UR6][R6.64+0x7800] ;  /* 0x0078000606107981 */ /* 0x000f68000c1e9b00 */
[----:B------:R-:W5:Y:S01]  /*17a0*/  LDG.E.64.CONSTANT R18, desc[UR6][R6.64+0x8c00] ;  /* 0x008c000606127981 */ /* 0x000f62000c1e9b00 */
[----:B------:R-:W-:Y:S01]  /*17b0*/  ISETP.GE.U32.AND P0, PT, R4, 0x2800, PT ;  /* 0x000028000400780c */ /* 0x000fe20003f06070 */
[----:B--2---:R-:W-:-:S08]  /*17c0*/  DADD R2, R20, R2 ;  /* 0x0000000014027229 */ /* 0x004fd00000000002 */
[----:B---3--:R-:W-:Y:S01]  /*17d0*/  DADD R2, R8, R2 ;  /* 0x0000000008027229 */ /* 0x008fe20000000002 */
[----:B------:R-:W-:-:S07]  /*17e0*/  IMAD.MOV.U32 R9, RZ, RZ, 0x1400 ;  /* 0x00001400ff097424 */ /* 0x000fce00078e00ff */
[----:B----4-:R-:W-:-:S08]  /*17f0*/  DADD R2, R10, R2 ;  /* 0x000000000a027229 */ /* 0x010fd00000000002 */
[----:B-----5:R-:W-:-:S08]  /*1800*/  DADD R2, R12, R2 ;  /* 0x000000000c027229 */ /* 0x020fd00000000002 */
[----:B------:R-:W-:-:S08]  /*1810*/  DADD R2, R14, R2 ;  /* 0x000000000e027229 */ /* 0x000fd00000000002 */
[----:B------:R-:W-:-:S08]  /*1820*/  DADD R2, R16, R2 ;  /* 0x0000000010027229 */ /* 0x000fd00000000002 */
[----:B------:R-:W-:Y:S01]  /*1830*/  DADD R2, R18, R2 ;  /* 0x0000000012027229 */ /* 0x000fe20000000002 */
[----:B------:R-:W-:Y:S10]  /*1840*/  @!P0 BRA `(.L_x_106) ;  /* 0x00000000006c8947 */ /* 0x000ff40003800000 */
[----:B------:R-:W0:Y:S01]  /*1850*/  LDC R26, c[0x0][0x390] ;  /* 0x0000e400ff1a7b82 */ /* 0x000e220000000800 */
[----:B------:R-:W-:Y:S02]  /*1860*/  VIADD R8, R4, 0xffffec00 ;  /* 0xffffec0004087836 */ /* 0x000fe40000000000 */
[----:B------:R-:W-:-:S07]  /*1870*/  IMAD.MOV.U32 R9, RZ, RZ, 0x1400 ;  /* 0x00001400ff097424 */ /* 0x000fce00078e00ff */
.L_x_108:
[----:B------:R-:W-:-:S05]  /*1880*/  IMAD.WIDE R12, R9, 0x8, R6 ;  /* 0x00000008090c7825 */ /* 0x000fca00078e0206 */
[----:B------:R-:W2:Y:S04]  /*1890*/  LDG.E.64.CONSTANT R4, desc[UR6][R12.64] ;  /* 0x000000060c047981 */ /* 0x000ea8000c1e9b00 */
[----:B------:R-:W3:Y:S04]  /*18a0*/  LDG.E.64.CONSTANT R14, desc[UR6][R12.64+0x1400] ;  /* 0x001400060c0e7981 */ /* 0x000ee8000c1e9b00 */
[----:B------:R-:W4:Y:S04]  /*18b0*/  LDG.E.64.CONSTANT R16, desc[UR6][R12.64+0x2800] ;  /* 0x002800060c107981 */ /* 0x000f28000c1e9b00 */
[----:B------:R-:W5:Y:S04]  /*18c0*/  LDG.E.64.CONSTANT R18, desc[UR6][R12.64+0x3c00] ;  /* 0x003c00060c127981 */ /* 0x000f68000c1e9b00 */
        /* <DEDUP_REMOVED lines=8> */
[----:B------:R-:W-:-:S08]  /*1950*/  DADD R4, R20, R4 ;  /* 0x0000000014047229 */ /* 0x000fd00000000004 */
[----:B------:R-:W-:Y:S01]  /*1960*/  DADD R22, R22, R4 ;  /* 0x0000000016167229 */ /* 0x000fe20000000004 */
[----:B0-----:R-:W-:-:S04]  /*1970*/  IMAD.MOV.U32 R4, RZ, RZ, R26 ;  /* 0x000000ffff047224 */ /* 0x001fc800078e001a */
[----:B------:R-:W-:-:S03]  /*1980*/  IMAD.IADD R2, R4, 0x1, -R9 ;  /* 0x0000000104027824 */ /* 0x000fc600078e0a09 */
[----:B------:R-:W-:Y:S02]  /*1990*/  DADD R22, R24, R22 ;  /* 0x0000000018167229 */ /* 0x000fe40000000016 */
[----:B------:R-:W-:-:S06]  /*19a0*/  ISETP.GE.AND P0, PT, R2, 0x1400, PT ;  /* 0x000014000200780c */ /* 0x000fcc0003f06270 */
[----:B------:R-:W-:-:S07]  /*19b0*/  DADD R2, R10, R22 ;  /* 0x000000000a027229 */ /* 0x000fce0000000016 */
[----:B------:R-:W-:Y:S05]  /*19c0*/  @!P0 BRA `(.L_x_107) ;  /* 0x0000000800348947 */ /* 0x000fea0003800000 */
[----:B------:R-:W-:-:S05]  /*19d0*/  VIADD R9, R9, 0x1400 ;  /* 0x0000140009097836 */ /* 0x000fca0000000000 */
[----:B------:R-:W-:-:S13]  /*19e0*/  ISETP.GT.AND P0, PT, R9, R8, PT ;  /* 0x000000080900720c */ /* 0x000fda0003f04270 */
[----:B------:R-:W-:Y:S05]  /*19f0*/  @!P0 BRA `(.L_x_108) ;  /* 0xfffffffc00a08947 */ /* 0x000fea000383ffff */
.L_x_106:
[----:B------:R-:W-:-:S13]  /*1a00*/  ISETP.GE.AND P0, PT, R9, R4, PT ;  /* 0x000000040900720c */ /* 0x000fda0003f06270 */
[----:B------:R-:W-:Y:S05]  /*1a10*/  @P0 BRA `(.L_x_107) ;  /* 0x0000000800200947 */ /* 0x000fea0003800000 */
[----:B------:R-:W-:Y:S01]  /*1a20*/  IMAD.IADD R39, R4, 0x1, -R9 ;  /* 0x0000000104277824 */ /* 0x000fe200078e0a09 */
[----:B------:R-:W-:Y:S04]  /*1a30*/  BSSY.RECONVERGENT B1, `(.L_x_107) ;  /* 0x0000086000017945 */ /* 0x000fe80003800200 */
[----:B------:R-:W-:-:S13]  /*1a40*/  ISETP.GE.AND P0, PT, R0, R39, PT ;  /* 0x000000270000720c */ /* 0x000fda0003f06270 */
[----:B------:R-:W-:Y:S05]  /*1a50*/  @P0 BRA `(.L_x_109) ;  /* 0x00000008000c0947 */ /* 0x000fea0003800000 */
[----:B------:R-:W-:Y:S01]  /*1a60*/  LOP3.LUT R5, RZ, R0, RZ, 0x33, !PT ;  /* 0x00000000ff057212 */ /* 0x000fe200078e33ff */
[----:B------:R-:W-:Y:S01]  /*1a70*/  BSSY.RECONVERGENT B2, `(.L_x_110) ;  /* 0x0000017000027945 */ /* 0x000fe20003800200 */
[----:B------:R-:W-:Y:S02]  /*1a80*/  IMAD.MOV.U32 R38, RZ, RZ, R0 ;  /* 0x000000ffff267224 */ /* 0x000fe400078e0000 */
[----:B------:R-:W-:-:S04]  /*1a90*/  IADD3 R5, PT, PT, -R9, R4, R5 ;  /* 0x0000000409057210 */ /* 0x000fc80007ffe105 */
[C---:B------:R-:W-:Y:S01]  /*1aa0*/  ISETP.GE.U32.AND P1, PT, R5.reuse, 0x780, PT ;  /* 0x000007800500780c */ /* 0x040fe20003f26070 */
[----:B------:R-:W-:-:S05]  /*1ab0*/  IMAD.HI.U32 R4, R5, -0x33333333, RZ ;  /* 0xcccccccd05047827 */ /* 0x000fca00078e00ff */
[----:B------:R-:W-:-:S04]  /*1ac0*/  SHF.R.U32.HI R4, RZ, 0x9, R4 ;  /* 0x00000009ff047819 */ /* 0x000fc80000011604 */
[----:B------:R-:W-:-:S04]  /*1ad0*/  LOP3.LUT R6, R4, 0x3, RZ, 0xc0, !PT ;  /* 0x0000000304067812 */ /* 0x000fc800078ec0ff */
[----:B------:R-:W-:-:S13]  /*1ae0*/  ISETP.NE.AND P0, PT, R6, 0x3, PT ;  /* 0x000000030600780c */ /* 0x000fda0003f05270 */
[----:B------:R-:W-:Y:S05]  /*1af0*/  @!P0 BRA `(.L_x_111) ;  /* 0x0000000000388947 */ /* 0x000fea0003800000 */
[----:B------:R-:W0:Y:S01]  /*1b00*/  LDC.64 R6, c[0x0][0x380] ;  /* 0x0000e000ff067b82 */ /* 0x000e220000000a00 */
[----:B------:R-:W-:Y:S02]  /*1b10*/  VIADD R4, R4, 0x1 ;  /* 0x0000000104047836 */ /* 0x000fe40000000000 */
[----:B------:R-:W-:Y:S02]  /*1b20*/  IMAD.IADD R11, R0, 0x1, R9 ;  /* 0x00000001000b7824 */ /* 0x000fe400078e0209 */
[----:B------:R-:W-:Y:S01]  /*1b30*/  IMAD.MOV.U32 R38, RZ, RZ, R0 ;  /* 0x000000ffff267224 */ /* 0x000fe200078e0000 */
[----:B------:R-:W-:-:S05]  /*1b40*/  LOP3.LUT R4, R4, 0x3, RZ, 0xc0, !PT ;  /* 0x0000000304047812 */ /* 0x000fca00078ec0ff */
[----:B------:R-:W-:-:S07]  /*1b50*/  IMAD.MOV R8, RZ, RZ, -R4 ;  /* 0x000000ffff087224 */ /* 0x000fce00078e0a04 */
.L_x_112:
[----:B0-----:R-:W-:-:S06]  /*1b60*/  IMAD.WIDE.U32 R4, R11, 0x8, R6 ;  /* 0x000000080b047825 */ /* 0x001fcc00078e0006 */
[----:B------:R-:W2:Y:S01]  /*1b70*/  LDG.E.64.CONSTANT R4, desc[UR6][R4.64] ;  /* 0x0000000604047981 */ /* 0x000ea2000c1e9b00 */
[----:B------:R-:W-:Y:S02]  /*1b80*/  VIADD R8, R8, 0x1 ;  /* 0x0000000108087836 */ /* 0x000fe40000000000 */
[----:B------:R-:W-:Y:S02]  /*1b90*/  VIADD R38, R38, 0x280 ;  /* 0x0000028026267836 */ /* 0x000fe40000000000 */
[----:B------:R-:W-:Y:S01]  /*1ba0*/  VIADD R11, R11, 0x280 ;  /* 0x000002800b0b7836 */ /* 0x000fe20000000000 */
[----:B------:R-:W-:Y:S01]  /*1bb0*/  ISETP.NE.AND P0, PT, R8, RZ, PT ;  /* 0x000000ff0800720c */ /* 0x000fe20003f05270 */
[----:B--2---:R-:W-:-:S12]  /*1bc0*/  DADD R2, R4, R2 ;  /* 0x0000000004027229 */ /* 0x004fd80000000002 */
[----:B------:R-:W-:Y:S05]  /*1bd0*/  @P0 BRA `(.L_x_112) ;  /* 0xfffffffc00e00947 */ /* 0x000fea000383ffff */
.L_x_111:
[----:B------:R-:W-:Y:S05]  /*1be0*/  BSYNC.RECONVERGENT B2 ;  /* 0x0000000000027941 */ /* 0x000fea0003800200 */
.L_x_110:
[----:B------:R-:W-:Y:S05]  /*1bf0*/  @!P1 BRA `(.L_x_109) ;  /* 0x0000000400a49947 */ /* 0x000fea0003800000 */
[----:B------:R-:W0:Y:S01]  /*1c00*/  LDCU.64 UR4, c[0x0][0x380] ;  /* 0x00007000ff0477ac */ /* 0x000e220008000a00 */
[----:B------:R-:W-:Y:S01]  /*1c10*/  IMAD.IADD R7, R39, 0x1, -R38 ;  /* 0x0000000127077824 */ /* 0x000fe200078e0a26 */
[C---:B------:R-:W-:Y:S01]  /*1c20*/  IADD3 R5, P0, PT, R38.reuse, R9, RZ ;  /* 0x0000000926057210 */ /* 0x040fe20007f1e0ff */
[----:B------:R-:W-:Y:S01]  /*1c30*/  BSSY.RECONVERGENT B2, `(.L_x_113) ;  /* 0x000003a000027945 */ /* 0x000fe20003800200 */
[----:B------:R-:W-:Y:S02]  /*1c40*/  IMAD.IADD R40, R38, 0x1, R9 ;  /* 0x0000000126287824 */ /* 0x000fe400078e0209 */
        /* <DEDUP_REMOVED lines=10> */
.L_x_115:
[----:B------:R-:W0:Y:S01]  /*1cf0*/  LDC.64 R30, c[0x0][0x380] ;  /* 0x0000e000ff1e7b82 */ /* 0x000e220000000a00 */
[----:B------:R-:W2:Y:S04]  /*1d00*/  LDG.E.64.CONSTANT R8, desc[UR6][R4.64+-0x1400] ;  /* 0xffec000604087981 */ /* 0x000ea8000c1e9b00 */
[----:B------:R-:W3:Y:S01]  /*1d10*/  LDG.E.64.CONSTANT R10, desc[UR6][R4.64] ;  /* 0x00000006040a7981 */ /* 0x000ee2000c1e9b00 */
[----:B------:R-:W-:-:S03]  /*1d20*/  VIADD R15, R40, 0xa00 ;  /* 0x00000a00280f7836 */ /* 0x000fc60000000000 */
[----:B------:R-:W4:Y:S04]  /*1d30*/  LDG.E.64.CONSTANT R12, desc[UR6][R4.64+0x1400] ;  /* 0x00140006040c7981 */ /* 0x000f28000c1e9b00 */
[----:B------:R-:W5:Y:S04]  /*1d40*/  LDG.E.64.CONSTANT R16, desc[UR6][R4.64+0x3c00] ;  /* 0x003c000604107981 */ /* 0x000f68000c1e9b00 */
[----:B------:R-:W5:Y:S01]  /*1d50*/  LDG.E.64.CONSTANT R18, desc[UR6][R4.64+0x5000] ;  /* 0x0050000604127981 */ /* 0x000f62000c1e9b00 */
[----:B------:R-:W-:-:S03]  /*1d60*/  VIADD R23, R40, 0x1400 ;  /* 0x0000140028177836 */ /* 0x000fc60000000000 */
[----:B------:R-:W5:Y:S01]  /*1d70*/  LDG.E.64.CONSTANT R20, desc[UR6][R4.64+0x6400] ;  /* 0x0064000604147981 */ /* 0x000f62000c1e9b00 */
[----:B0-----:R-:W-:-:S03]  /*1d80*/  IMAD.WIDE.U32 R6, R40, 0x8, R30 ;  /* 0x0000000828067825 */ /* 0x001fc600078e001e */
[----:B------:R-:W5:Y:S04]  /*1d90*/  LDG.E.64.CONSTANT R24, desc[UR6][R4.64+0x8c00] ;  /* 0x008c000604187981 */ /* 0x000f68000c1e9b00 */
[----:B------:R-:W5:Y:S04]  /*1da0*/  LDG.E.64.CONSTANT R26, desc[UR6][R4.64+0xa000] ;  /* 0x00a00006041a7981 */ /* 0x000f68000c1e9b00 */
[----:B------:R-:W2:Y:S01]  /*1db0*/  LDG.E.64.CONSTANT R6, desc[UR6][R6.64] ;  /* 0x0000000606067981 */ /* 0x000ea2000c1e9b00 */
[----:B------:R-:W-:-:S03]  /*1dc0*/  IMAD.WIDE.U32 R14, R15, 0x8, R30 ;  /* 0x000000080f0e7825 */ /* 0x000fc600078e001e */
[----:B------:R-:W5:Y:S04]  /*1dd0*/  LDG.E.64.CONSTANT R28, desc[UR6][R4.64+0xb400] ;  /* 0x00b40006041c7981 */ /* 0x000f68000c1e9b00 */
[----:B------:R-:W5:Y:S01]  /*1de0*/  LDG.E.64.CONSTANT R14, desc[UR6][R14.64] ;  /* 0x000000060e0e7981 */ /* 0x000f62000c1e9b00 */
[----:B------:R-:W-:-:S03]  /*1df0*/  IMAD.WIDE.U32 R22, R23, 0x8, R30 ;  /* 0x0000000817167825 */ /* 0x000fc600078e001e */
[----:B------:R-:W5:Y:S04]  /*1e00*/  LDG.E.64.CONSTANT R34, desc[UR6][R4.64+0xf000] ;  /* 0x00f0000604227981 */ /* 0x000f68000c1e9b00 */
[----:B------:R-:W5:Y:S01]  /*1e10*/  LDG.E.64.CONSTANT R22, desc[UR6][R22.64] ;  /* 0x0000000616167981 */ /* 0x000f62000c1e9b00 */
[----:B------:R-:W-:-:S03]  /*1e20*/  VIADD R33, R40, 0x1e00 ;  /* 0x00001e0028217836 */ /* 0x000fc60000000000 */
[----:B------:R-:W5:Y:S01]  /*1e30*/  LDG.E.64.CONSTANT R36, desc[UR6][R4.64+0x10400] ;  /* 0x0104000604247981 */ /* 0x000f62000c1e9b00 */
[----:B------:R-:W-:-:S03]  /*1e40*/  IMAD.WIDE.U32 R30, R33, 0x8, R30 ;  /* 0x00000008211e7825 */ /* 0x000fc600078e001e */
[----:B------:R0:W5:Y:S04]  /*1e50*/  LDG.E.64.CONSTANT R32, desc[UR6][R4.64+0xdc00] ;  /* 0x00dc000604207981 */ /* 0x000168000c1e9b00 */
[----:B------:R-:W5:Y:S01]  /*1e60*/  LDG.E.64.CONSTANT R30, desc[UR6][R30.64] ;  /* 0x000000061e1e7981 */ /* 0x000f62000c1e9b00 */
[----:B------:R-:W-:-:S05]  /*1e70*/  VIADD R38, R38, 0x2800 ;  /* 0x0000280026267836 */ /* 0x000fca0000000000 */
[----:B------:R-:W-:Y:S02]  /*1e80*/  ISETP.GE.AND P1, PT, R38, R41, PT ;  /* 0x000000292600720c */ /* 0x000fe40003f26270 */
[----:B0-----:R-:W-:Y:S01]  /*1e90*/  IADD3 R4, P2, PT, R4, 0x14000, RZ ;  /* 0x0001400004047810 */ /* 0x001fe20007f5e0ff */
[----:B------:R-:W-:-:S04]  /*1ea0*/  VIADD R40, R40, 0x2800 ;  /* 0x0000280028287836 */ /* 0x000fc80000000000 */
[----:B------:R-:W-:Y:S01]  /*1eb0*/  IMAD.X R5, RZ, RZ, R5, P2 ;  /* 0x000000ffff057224 */ /* 0x000fe200010e0605 */
[----:B--2---:R-:W-:-:S08]  /*1ec0*/  DADD R6, R6, R2 ;  /* 0x0000000006067229 */ /* 0x004fd00000000002 */
[----:B------:R-:W-:-:S08]  /*1ed0*/  DADD R6, R6, R8 ;  /* 0x0000000006067229 */ /* 0x000fd00000000008 */
[----:B---3--:R-:W-:-:S08]  /*1ee0*/  DADD R6, R6, R10 ;  /* 0x0000000006067229 */ /* 0x008fd0000000000a */
[----:B----4-:R-:W-:-:S08]  /*1ef0*/  DADD R6, R6, R12 ;  /* 0x0000000006067229 */ /* 0x010fd0000000000c */
        /* <DEDUP_REMOVED lines=13> */
.L_x_114:
[----:B------:R-:W-:Y:S05]  /*1fd0*/  BSYNC.RECONVERGENT B2 ;  /* 0x0000000000027941 */ /* 0x000fea0003800200 */
.L_x_113:
[----:B------:R-:W-:Y:S01]  /*1fe0*/  IMAD.IADD R6, R39, 0x1, -R38 ;  /* 0x0000000127067824 */ /* 0x000fe200078e0a26 */
[----:B------:R-:W-:Y:S04]  /*1ff0*/  BSSY.RECONVERGENT B2, `(.L_x_116) ;  /* 0x000001d000027945 */ /* 0x000fe80003800200 */
[----:B------:R-:W-:-:S13]  /*2000*/  ISETP.GT.AND P1, PT, R6, 0xa00, PT ;  /* 0x00000a000600780c */ /* 0x000fda0003f24270 */
[----:B------:R-:W-:Y:S05]  /*2010*/  @!P1 BRA `(.L_x_117) ;  /* 0x0000000000689947 */ /* 0x000fea0003800000 */
[----:B------:R-:W0:Y:S01]  /*2020*/  LDC.64 R14, c[0x0][0x380] ;  /* 0x0000e000ff0e7b82 */ /* 0x000e220000000a00 */
[----:B------:R-:W2:Y:S04]  /*2030*/  LDG.E.64.CONSTANT R8, desc[UR6][R4.64+-0x1400] ;  /* 0xffec000604087981 */ /* 0x000ea8000c1e9b00 */
[----:B------:R-:W3:Y:S01]  /*2040*/  LDG.E.64.CONSTANT R10, desc[UR6][R4.64] ;  /* 0x00000006040a7981 */ /* 0x000ee2000c1e9b00 */
[----:B------:R-:W-:-:S03]  /*2050*/  VIADD R17, R40, 0xa00 ;  /* 0x00000a0028117836 */ /* 0x000fc60000000000 */
[----:B------:R-:W4:Y:S04]  /*2060*/  LDG.E.64.CONSTANT R12, desc[UR6][R4.64+0x1400] ;  /* 0x00140006040c7981 */ /* 0x000f28000c1e9b00 */
[----:B------:R-:W5:Y:S04]  /*2070*/  LDG.E.64.CONSTANT R18, desc[UR6][R4.64+0x5000] ;  /* 0x0050000604127981 */ /* 0x000f68000c1e9b00 */
[----:B------:R1:W5:Y:S01]  /*2080*/  LDG.E.64.CONSTANT R20, desc[UR6][R4.64+0x6400] ;  /* 0x0064000604147981 */ /* 0x000362000c1e9b00 */
[----:B0-----:R-:W-:-:S06]  /*2090*/  IMAD.WIDE.U32 R6, R40, 0x8, R14 ;  /* 0x0000000828067825 */ /* 0x001fcc00078e000e */
[----:B------:R-:W2:Y:S01]  /*20a0*/  LDG.E.64.CONSTANT R6, desc[UR6][R6.64] ;  /* 0x0000000606067981 */ /* 0x000ea2000c1e9b00 */
[----:B------:R-:W-:-:S03]  /*20b0*/  IMAD.WIDE.U32 R14, R17, 0x8, R14 ;  /* 0x00000008110e7825 */ /* 0x000fc600078e000e */
[----:B------:R-:W5:Y:S04]  /*20c0*/  LDG.E.64.CONSTANT R16, desc[UR6][R4.64+0x3c00] ;  /* 0x003c000604107981 */ /* 0x000f68000c1e9b00 */
[----:B------:R-:W5:Y:S01]  /*20d0*/  LDG.E.64.CONSTANT R14, desc[UR6][R14.64] ;  /* 0x000000060e0e7981 */ /* 0x000f62000c1e9b00 */
[----:B------:R-:W-:Y:S01]  /*20e0*/  PLOP3.LUT P0, PT, PT, PT, PT, 0x8, 0x80 ;  /* 0x000000000080781c */ /* 0x000fe20003f0e170 */
[----:B------:R-:W-:Y:S02]  /*20f0*/  VIADD R38, R38, 0x1400 ;  /* 0x0000140026267836 */ /* 0x000fe40000000000 */
[----:B------:R-:W-:Y:S01]  /*2100*/  VIADD R40, R40, 0x1400 ;  /* 0x0000140028287836 */ /* 0x000fe20000000000 */
[----:B--2---:R-:W-:-:S08]  /*2110*/  DADD R2, R2, R6 ;  /* 0x0000000002027229 */ /* 0x004fd00000000006 */
[----:B------:R-:W-:-:S08]  /*2120*/  DADD R2, R2, R8 ;  /* 0x0000000002027229 */ /* 0x000fd00000000008 */
[----:B---3--:R-:W-:-:S08]  /*2130*/  DADD R2, R2, R10 ;  /* 0x0000000002027229 */ /* 0x008fd0000000000a */
[----:B----4-:R-:W-:-:S08]  /*2140*/  DADD R2, R2, R12 ;  /* 0x0000000002027229 */ /* 0x010fd0000000000c */
[----:B-----5:R-:W-:-:S08]  /*2150*/  DADD R2, R2, R14 ;  /* 0x0000000002027229 */ /* 0x020fd0000000000e */
[----:B------:R-:W-:Y:S01]  /*2160*/  DADD R2, R2, R16 ;  /* 0x0000000002027229 */ /* 0x000fe20000000010 */
[----:B------:R-:W-:-:S07]  /*2170*/  IADD3 R6, P1, PT, R4, 0xa000, RZ ;  /* 0x0000a00004067810 */ /* 0x000fce0007f3e0ff */
[----:B------:R-:W-:Y:S01]  /*2180*/  DADD R2, R2, R18 ;  /* 0x0000000002027229 */ /* 0x000fe20000000012 */
[----:B-1----:R-:W-:Y:S02]  /*2190*/  IMAD.X R5, RZ, RZ, R5, P1 ;  /* 0x000000ffff057224 */ /* 0x002fe400008e0605 */
[----:B------:R-:W-:-:S05]  /*21a0*/  IMAD.MOV.U32 R4, RZ, RZ, R6 ;  /* 0x000000ffff047224 */ /* 0x000fca00078e0006 */
[----:B------:R-:W-:-:S11]  /*21b0*/  DADD R2, R2, R20 ;  /* 0x0000000002027229 */ /* 0x000fd60000000014 */
.L_x_117:
[----:B------:R-:W-:Y:S05]  /*21c0*/  BSYNC.RECONVERGENT B2 ;  /* 0x0000000000027941 */ /* 0x000fea0003800200 */
.L_x_116:
[----:B------:R-:W-:-:S13]  /*21d0*/  ISETP.LT.OR P0, PT, R38, R39, P0 ;  /* 0x000000272600720c */ /* 0x000fda0000701670 */
[----:B------:R-:W-:Y:S05]  /*21e0*/  @!P0 BRA `(.L_x_109) ;  /* 0x0000000000288947 */ /* 0x000fea0003800000 */
[----:B------:R-:W0:Y:S01]  /*21f0*/  LDC.64 R6, c[0x0][0x380] ;  /* 0x0000e000ff067b82 */ /* 0x000e220000000a00 */
[----:B------:R-:W2:Y:S04]  /*2200*/  LDG.E.64.CONSTANT R8, desc[UR6][R4.64] ;  /* 0x0000000604087981 */ /* 0x000ea8000c1e9b00 */
[----:B------:R-:W3:Y:S01]  /*2210*/  LDG.E.64.CONSTANT R10, desc[UR6][R4.64+0x1400] ;  /* 0x00140006040a7981 */ /* 0x000ee2000c1e9b00 */
[----:B0-----:R-:W-:-:S03]  /*2220*/  IMAD.WIDE.U32 R40, R40, 0x8, R6 ;  /* 0x0000000828287825 */ /* 0x001fc600078e0006 */
[----:B------:R-:W4:Y:S04]  /*2230*/  LDG.E.64.CONSTANT R6, desc[UR6][R4.64+-0x1400] ;  /* 0xffec000604067981 */ /* 0x000f28000c1e9b00 */
[----:B------:R-:W5:Y:S02]  /*2240*/  LDG.E.64.CONSTANT R40, desc[UR6][R40.64] ;  /* 0x0000000628287981 */ /* 0x000f64000c1e9b00 */
[----:B-----5:R-:W-:-:S08]  /*2250*/  DADD R2, R2, R40 ;  /* 0x0000000002027229 */ /* 0x020fd00000000028 */
[----:B----4-:R-:W-:-:S08]  /*2260*/  DADD R2, R2, R6 ;  /* 0x0000000002027229 */ /* 0x010fd00000000006 */
[----:B--2---:R-:W-:-:S08]  /*2270*/  DADD R2, R2, R8 ;  /* 0x0000000002027229 */ /* 0x004fd00000000008 */
[----:B---3--:R-:W-:-:S11]  /*2280*/  DADD R2, R2, R10 ;  /* 0x0000000002027229 */ /* 0x008fd6000000000a */
.L_x_109:
[----:B------:R-:W-:Y:S05]  /*2290*/  BSYNC.RECONVERGENT B1 ;  /* 0x0000000000017941 */ /* 0x000fea0003800200 */
.L_x_107:
        /* <DEDUP_REMOVED lines=21> */
[----:B------:R-:W-:-:S05]  /*23f0*/  @!P1 LOP3.LUT R6, R6, 0xf8, RZ, 0xc0, !PT ;  /* 0x000000f806069812 */ /* 0x000fca00078ec0ff */
[----:B------:R-:W-:Y:S01]  /*2400*/  @!P1 IMAD.IADD R7, R6, 0x1, R7 ;  /* 0x0000000106079824 */ /* 0x000fe200078e0207 */
        /* <DEDUP_REMOVED lines=22> */
[----:B------:R-:W1:Y:S04]  /*2570*/  LDS.128 R8, [UR4+0x20] ;  /* 0x00002004ff087984 */ /* 0x000e680008000c00 */
[----:B------:R-:W2:Y:S04]  /*2580*/  LDS.128 R16, [UR4+0x30] ;  /* 0x00003004ff107984 */ /* 0x000ea80008000c00 */
[----:B0-----:R-:W0:Y:S01]  /*2590*/  LDS.128 R4, [UR4+0x40] ;  /* 0x00004004ff047984 */ /* 0x001e220008000c00 */
[----:B-1----:R-:W-:-:S03]  /*25a0*/  DADD R8, R12, R8 ;  /* 0x000000000c087229 */ /* 0x002fc60000000008 */
[----:B------:R-:W-:Y:S05]  /*25b0*/  LDS.128 R12, [UR4+0x60] ;  /* 0x00006004ff0c7984 */ /* 0x000fea0008000c00 */
[----:B------:R-:W-:Y:S02]  /*25c0*/  DADD R2, R8, R10 ;  /* 0x0000000008027229 */ /* 0x000fe4000000000a */
[----:B------:R-:W1:Y:S06]  /*25d0*/  LDS.128 R8, [UR4+0x50] ;  /* 0x00005004ff087984 */ /* 0x000e6c0008000c00 */
[----:B--2---:R-:W-:-:S08]  /*25e0*/  DADD R2, R2, R16 ;  /* 0x0000000002027229 */ /* 0x004fd00000000010 */
[----:B------:R-:W-:-:S08]  /*25f0*/  DADD R2, R2, R18 ;  /* 0x0000000002027229 */ /* 0x000fd00000000012 */
[----:B0-----:R-:W-:-:S08]  /*2600*/  DADD R2, R2, R4 ;  /* 0x0000000002027229 */ /* 0x001fd00000000004 */
[----:B------:R-:W-:Y:S01]  /*2610*/  DADD R2, R2, R6 ;  /* 0x0000000002027229 */ /* 0x000fe20000000006 */
[----:B------:R-:W0:Y:S07]  /*2620*/  LDS.128 R4, [UR4+0x70] ;  /* 0x00007004ff047984 */ /* 0x000e2e0008000c00 */
[----:B-1----:R-:W-:-:S08]  /*2630*/  DADD R2, R2, R8 ;  /* 0x0000000002027229 */ /* 0x002fd00000000008 */
[----:B------:R-:W-:Y:S01]  /*2640*/  DADD R2, R2, R10 ;  /* 0x0000000002027229 */ /* 0x000fe2000000000a */
[----:B------:R-:W1:Y:S07]  /*2650*/  LDS.128 R8, [UR4+0x80] ;  /* 0x00008004ff087984 */ /* 0x000e6e0008000c00 */
[----:B------:R-:W-:-:S08]  /*2660*/  DADD R2, R2, R12 ;  /* 0x0000000002027229 */ /* 0x000fd0000000000c */
[----:B------:R-:W-:Y:S01]  /*2670*/  DADD R2, R2, R14 ;  /* 0x0000000002027229 */ /* 0x000fe2000000000e */
[----:B------:R-:W2:Y:S07]  /*2680*/  LDS.128 R12, [UR4+0x90] ;  /* 0x00009004ff0c7984 */ /* 0x000eae0008000c00 */
[----:B0-----:R-:W-:-:S08]  /*2690*/  DADD R2, R2, R4 ;  /* 0x0000000002027229 */ /* 0x001fd00000000004 */
[----:B------:R-:W-:Y:S01]  /*26a0*/  DADD R2, R2, R6 ;  /* 0x0000000002027229 */ /* 0x000fe20000000006 */
[----:B------:R-:W0:Y:S07]  /*26b0*/  LDS.128 R4, [UR4+0xa0] ;  /* 0x0000a004ff047984 */ /* 0x000e2e0008000c00 */
[----:B-1----:R-:W-:Y:S01]  /*26c0*/  DADD R2, R2, R8 ;  /* 0x0000000002027229 */ /* 0x002fe20000000008 */
[----:B------:R-:W1:Y:S07]  /*26d0*/  LDS.64 R8, [UR4+0xb0] ;  /* 0x0000b004ff087984 */ /* 0x000e6e0008000a00 */
[----:B------:R-:W-:-:S08]  /*26e0*/  DADD R2, R2, R10 ;  /* 0x0000000002027229 */ /* 0x000fd0000000000a */
[----:B--2---:R-:W-:-:S08]  /*26f0*/  DADD R2, R2, R12 ;  /* 0x0000000002027229 */ /* 0x004fd0000000000c */
[----:B------:R-:W-:-:S08]  /*2700*/  DADD R2, R2, R14 ;  /* 0x0000000002027229 */ /* 0x000fd0000000000e */
[----:B0-----:R-:W-:-:S08]  /*2710*/  DADD R2, R2, R4 ;  /* 0x0000000002027229 */ /* 0x001fd00000000004 */
[----:B------:R-:W-:-:S08]  /*2720*/  DADD R2, R2, R6 ;  /* 0x0000000002027229 */ /* 0x000fd00000000006 */
[----:B-1----:R-:W-:-:S11]  /*2730*/  DADD R12, R2, R8 ;  /* 0x00000000020c7229 */ /* 0x002fd60000000008 */
.L_x_105:
[----:B------:R-:W-:Y:S05]  /*2740*/  BSYNC.RECONVERGENT B0 ;  /* 0x0000000000007941 */ /* 0x000fea0003800200 */
.L_x_90:
[----:B------:R-:W-:Y:S05]  /*2750*/  @P0 EXIT ;  /* 0x000000000000094d */ /* 0x000fea0003800000 */
[----:B------:R-:W0:Y:S01]  /*2760*/  LDCU UR4, c[0x0][0x398] ;  /* 0x00007300ff0477ac */ /* 0x000e220008000800 */
[----:B--2---:R-:W2:Y:S01]  /*2770*/  LDC.64 R4, c[0x0][0x388] ;  /* 0x0000e200ff047b82 */ /* 0x004ea20000000a00 */
[----:B0-----:R-:W0:Y:S02]  /*2780*/  I2F.F64 R2, UR4 ;  /* 0x0000000400027d12 */ /* 0x001e240008201c00 */
[----:B0-----:R-:W-:-:S10]  /*2790*/  DADD R2, R2, R12 ;  /* 0x0000000002027229 */ /* 0x001fd4000000000c */
[----:B------:R-:W2:Y:S02]  /*27a0*/  F2I.F64.TRUNC R3, R2 ;  /* 0x0000000200037311 */ /* 0x000ea4000030d100 */
[----:B--2---:R-:W-:Y:S01]  /*27b0*/  STG.E desc[UR6][R4.64], R3 ;  /* 0x0000000304007986 */ /* 0x004fe2000c101906 */
[----:B------:R-:W-:Y:S05]  /*27c0*/  EXIT ;  /* 0x000000000000794d */ /* 0x000fea0003800000 */
.L_x_118:
        /* <DEDUP_REMOVED lines=11> */
.L_x_321:


//--------------------- .text._ZN3cub18CUB_300001_SM_10006detail6reduce18DeviceReduceKernelINS2_10policy_hubIdjN4cuda3std3__44plusIdEEE10Policy1000EN6thrust24THRUST_300001_SM_1000_NS6detail15normal_iteratorINSD_10device_ptrIdEEEEjS9_d16greater_than_oneEEvT0_PT3_T1_NS0_13GridEvenShareISN_EET2_T4_ --------------------------
	.section	.text._ZN3cub18CUB_300001_SM_10006detail6reduce18DeviceReduceKernelINS2_10policy_hubIdjN4cuda3std3__44plusIdEEE10Policy1000EN6thrust24THRUST_300001_SM_1000_NS6detail15normal_iteratorINSD_10device_ptrIdEEEEjS9_d16greater_than_oneEEvT0_PT3_T1_NS0_13GridEvenShareISN_EET2_T4_,"ax",@progbits
	.align	128
        .global         _ZN3cub18CUB_300001_SM_10006detail6reduce18DeviceReduceKernelINS2_10policy_hubIdjN4cuda3std3__44plusIdEEE10Policy1000EN6thrust24THRUST_300001_SM_1000_NS6detail15normal_iteratorINSD_10device_ptrIdEEEEjS9_d16greater_than_oneEEvT0_PT3_T1_NS0_13GridEvenShareISN_EET2_T4_
        .type           _ZN3cub18CUB_300001_SM_10006detail6reduce18DeviceReduceKernelINS2_10policy_hubIdjN4cuda3std3__44plusIdEEE10Policy1000EN6thrust24THRUST_300001_SM_1000_NS6detail15normal_iteratorINSD_10device_ptrIdEEEEjS9_d16greater_than_oneEEvT0_PT3_T1_NS0_13GridEvenShareISN_EET2_T4_,@function
        .size           _ZN3cub18CUB_300001_SM_10006detail6reduce18DeviceReduceKernelINS2_10policy_hubIdjN4cuda3std3__44plusIdEEE10Policy1000EN6thrust24THRUST_300001_SM_1000_NS6detail15normal_iteratorINSD_10device_ptrIdEEEEjS9_d16greater_than_oneEEvT0_PT3_T1_NS0_13GridEvenShareISN_EET2_T4_,(.L_x_322 - _ZN3cub18CUB_300001_SM_10006detail6reduce18DeviceReduceKernelINS2_10policy_hubIdjN4cuda3std3__44plusIdEEE10Policy1000EN6thrust24THRUST_300001_SM_1000_NS6detail15normal_iteratorINSD_10device_ptrIdEEEEjS9_d16greater_than_oneEEvT0_PT3_T1_NS0_13GridEvenShareISN_EET2_T4_)
        .other          _ZN3cub18CUB_300001_SM_10006detail6reduce18DeviceReduceKernelINS2_10policy_hubIdjN4cuda3std3__44plusIdEEE10Policy1000EN6thrust24THRUST_300001_SM_1000_NS6detail15normal_iteratorINSD_10device_ptrIdEEEEjS9_d16greater_than_oneEEvT0_PT3_T1_NS0_13GridEvenShareISN_EET2_T4_,@"STO_CUDA_ENTRY STV_DEFAULT"
_ZN3cub18CUB_300001_SM_10006detail6reduce18DeviceReduceKernelINS2_10policy_hubIdjN4cuda3std3__44plusIdEEE10Policy1000EN6thrust24THRUST_300001_SM_1000_NS6detail15normal_iteratorINSD_10device_ptrIdEEEEjS9_d16greater_than_oneEEvT0_PT3_T1_NS0_13GridEvenShareISN_EET2_T4_:
.text._ZN3cub18CUB_300001_SM_10006detail6reduce18DeviceReduceKernelINS2_10policy_hubIdjN4cuda3std3__44plusIdEEE10Policy1000EN6thrust24THRUST_300001_SM_1000_NS6detail15normal_iteratorINSD_10device_ptrIdEEEEjS9_d16greater_than_oneEEvT0_PT3_T1_NS0_13GridEvenShareISN_EET2_T4_:
[----:B------:R-:W-:Y:S01]  /*0000*/  LDC R1, c[0x0][0x37c] ;  /* 0x0000df00ff017b82 */ /* 0x000fe20000000800 */
[----:B------:R-:W0:Y:S07]  /*0010*/  S2R R0, SR_CTAID.X ;  /* 0x0000000000007919 */ /* 0x000e2e0000002500 */
[----:B------:R-:W1:Y:S01]  /*0020*/  LDC.64 R14, c[0x0][0x3a8] ;  /* 0x0000ea00ff0e7b82 */ /* 0x000e620000000a00 */
[----:B------:R-:W2:Y:S01]  /*0030*/  LDCU.64 UR6, c[0x0][0x358] ;  /* 0x00006b00ff0677ac */ /* 0x000ea20008000a00 */
[----:B------:R-:W-:Y:S01]  /*0040*/  BSSY.RECONVERGENT B0, `(.L_x_119) ;  /* 0x0000394000007945 */ /* 0x000fe20003800200 */
[----:B-1----:R-:W-:-:S02]  /*0050*/  IMAD R26, R15, 0x1400, RZ ;  /* 0x000014000f1a7824 */ /* 0x002fc400078e02ff */
[----:B0-----:R-:W-:-:S04]  /*0060*/  IMAD R7, R0, 0x1400, RZ ;  /* 0x0000140000077824 */ /* 0x001fc800078e02ff */
[----:B------:R-:W-:-:S05]  /*0070*/  IMAD.IADD R3, R14, 0x1, -R7 ;  /* 0x000000010e037824 */ /* 0x000fca00078e0a07 */
[----:B------:R-:W-:-:S13]  /*0080*/  ISETP.GT.U32.AND P0, PT, R3, 0x13ff, PT ;  /* 0x000013ff0300780c */ /* 0x000fda0003f04070 */
[----:B--2---:R-:W-:Y:S05]  /*0090*/  @P0 BRA `(.L_x_120) ;  /* 0x0000001c00700947 */ /* 0x004fea0003800000 */
[----:B------:R-:W0:Y:S01]  /*00a0*/  S2R R2, SR_TID.X ;  /* 0x0000000000027919 */ /* 0x000e220000002100 */
[----:B------:R-:W-:Y:S01]  /*00b0*/  BSSY.RECONVERGENT B1, `(.L_x_121) ;  /* 0x000000d000017945 */ /* 0x000fe20003800200 */
[----:B------:R-:W-:Y:S02]  /*00c0*/  CS2R R12, SRZ ;  /* 0x00000000000c7805 */ /* 0x000fe4000001ff00 */
[----:B0-----:R-:W-:Y:S01]  /*00d0*/  ISETP.GE.U32.AND P0, PT, R2, R3, PT ;  /* 0x000000030200720c */ /* 0x001fe20003f06070 */
[----:B------:R-:W-:-:S12]  /*00e0*/  IMAD.MOV.U32 R26, RZ, RZ, R2 ;  /* 0x000000ffff1a7224 */ /* 0x000fd800078e0002 */
[----:B------:R-:W-:Y:S05]  /*00f0*/  @P0 BRA `(.L_x_122) ;  /* 0x0000000000200947 */ /* 0x000fea0003800000 */
[----:B------:R-:W0:Y:S01]  /*0100*/  LDC.64 R4, c[0x0][0x380] ;  /* 0x0000e000ff047b82 */ /* 0x000e220000000a00 */
[----:B------:R-:W-:-:S04]  /*0110*/  IMAD.IADD R9, R7, 0x1, R2 ;  /* 0x0000000107097824 */ /* 0x000fc800078e0202 */
[----:B0-----:R-:W-:-:S06]  /*0120*/  IMAD.WIDE.U32 R4, R9, 0x8, R4 ;  /* 0x0000000809047825 */ /* 0x001fcc00078e0004 */
[----:B------:R-:W2:Y:S01]  /*0130*/  LDG.E.64 R4, desc[UR6][R4.64] ;  /* 0x0000000604047981 */ /* 0x000ea2000c1e1b00 */
[----:B------:R-:W-:Y:S02]  /*0140*/  VIADD R26, R2, 0x280 ;  /* 0x00000280021a7836 */ /* 0x000fe40000000000 */
[----:B------:R-:W-:Y:S01]  /*0150*/  IMAD.MOV.U32 R12, RZ, RZ, RZ ;  /* 0x000000ffff0c7224 */ /* 0x000fe200078e00ff */
[----:B--2---:R-:W-:-:S06]  /*0160*/  DSETP.GTU.AND P0, PT, R4, 1, PT ;  /* 0x3ff000000400742a */ /* 0x004fcc0003f0c000 */
[----:B------:R-:W-:-:S08]  /*0170*/  FSEL R13, RZ, 1.875, P0 ;  /* 0x3ff00000ff0d7808 */ /* 0x000fd00000000000 */
.L_x_122:
[----:B------:R-:W-:Y:S05]  /*0180*/  BSYNC.RECONVERGENT B1 ;  /* 0x0000000000017941 */ /* 0x000fea0003800200 */
.L_x_121:
[----:B------:R-:W-:Y:S01]  /*0190*/  ISETP.GE.U32.AND P0, PT, R26, R3, PT ;  /* 0x000000031a00720c */ /* 0x000fe20003f06070 */
[----:B------:R-:W-:-:S12]  /*01a0*/  BSSY.RECONVERGENT B1, `(.L_x_123) ;  /* 0x00000f0000017945 */ /* 0x000fd80003800200 */
[----:B------:R-:W-:Y:S05]  /*01b0*/  @P0 BRA `(.L_x_124) ;  /* 0x0000000c00b80947 */ /* 0x000fea0003800000 */
[----:B------:R-:W-:Y:S01]  /*01c0*/  LOP3.LUT R4, RZ, R26, RZ, 0x33, !PT ;  /* 0x0000001aff047212 */ /* 0x000fe200078e33ff */
[----:B------:R-:W-:Y:S03]  /*01d0*/  BSSY.RECONVERGENT B2, `(.L_x_125) ;  /* 0x000007e000027945 */ /* 0x000fe60003800200 */
[----:B------:R-:W-:-:S04]  /*01e0*/  IADD3 R4, PT, PT, -R7, R14, R4 ;  /* 0x0000000e07047210 */ /* 0x000fc80007ffe104 */
[C---:B------:R-:W-:Y:S01]  /*01f0*/  ISETP.GE.U32.AND P0, PT, R4.reuse, 0x2580, PT ;  /* 0x000025800400780c */ /* 0x040fe20003f06070 */
[----:B------:R-:W-:-:S05]  /*0200*/  IMAD.HI.U32 R5, R4, -0x33333333, RZ ;  /* 0xcccccccd04057827 */ /* 0x000fca00078e00ff */
[----:B------:R-:W-:-:S04]  /*0210*/  LEA.HI R5, R5, 0x1, RZ, 0x17 ;  /* 0x0000000105057811 */ /* 0x000fc800078fb8ff */
[----:B------:R-:W-:-:S03]  /*0220*/  LOP3.LUT R6, R5, 0xf, RZ, 0xc0, !PT ;  /* 0x0000000f05067812 */ /* 0x000fc600078ec0ff */
[----:B------:R-:W-:Y:S05]  /*0230*/  @!P0 BRA `(.L_x_126) ;  /* 0x0000000400dc8947 */ /* 0x000fea0003800000 */
[----:B------:R-:W0:Y:S01]  /*0240*/  LDC.64 R8, c[0x0][0x380] ;  /* 0x0000e000ff087b82 */ /* 0x000e220000000a00 */
[----:B------:R-:W-:Y:S01]  /*0250*/  LOP3.LUT R24, R5, 0xfffff0, RZ, 0xc0, !PT ;  /* 0x00fffff005187812 */ /* 0x000fe200078ec0ff */
[----:B------:R-:W-:Y:S01]  /*0260*/  BSSY.RECONVERGENT B3, `(.L_x_127) ;  /* 0x0000073000037945 */ /* 0x000fe20003800200 */
[----:B------:R-:W-:Y:S02]  /*0270*/  VIADD R4, R26, 0x1400 ;  /* 0x000014001a047836 */ /* 0x000fe40000000000 */
[----:B------:R-:W-:Y:S02]  /*0280*/  IMAD.IADD R25, R7, 0x1, R26 ;  /* 0x0000000107197824 */ /* 0x000fe400078e021a */
[----:B------:R-:W-:-:S07]  /*0290*/  IMAD.MOV R24, RZ, RZ, -R24 ;  /* 0x000000ffff187224 */ /* 0x000fce00078e0a18 */
.L_x_128:
[----:B0-----:R-:W-:-:S04]  /*02a0*/  IMAD.WIDE.U32 R14, R25, 0x8, R8 ;  /* 0x00000008190e7825 */ /* 0x001fc800078e0008 */
[C---:B------:R-:W-:Y:S02]  /*02b0*/  VIADD R19, R25.reuse, 0x280 ;  /* 0x0000028019137836 */ /* 0x040fe40000000000 */
[----:B------:R-:W2:Y:S01]  /*02c0*/  LDG.E.64 R14, desc[UR6][R14.64] ;  /* 0x000000060e0e7981 */ /* 0x000ea2000c1e1b00 */
[----:B------:R-:W-:Y:S02]  /*02d0*/  VIADD R17, R25, 0x500 ;  /* 0x0000050019117836 */ /* 0x000fe40000000000 */
[----:B------:R-:W-:-:S04]  /*02e0*/  IMAD.WIDE.U32 R18, R19, 0x8, R8 ;  /* 0x0000000813127825 */ /* 0x000fc800078e0008 */
[----:B------:R-:W-:Y:S02]  /*02f0*/  IMAD.WIDE.U32 R16, R17, 0x8, R8 ;  /* 0x0000000811107825 */ /* 0x000fe400078e0008 */
[----:B------:R-:W3:Y:S04]  /*0300*/  LDG.E.64 R18, desc[UR6][R18.64] ;  /* 0x0000000612127981 */ /* 0x000ee8000c1e1b00 */
[----:B------:R-:W4:Y:S01]  /*0310*/  LDG.E.64 R16, desc[UR6][R16.64] ;  /* 0x0000000610107981 */ /* 0x000f22000c1e1b00 */
[----:B------:R-:W-:-:S04]  /*0320*/  VIADD R23, R25, 0x780 ;  /* 0x0000078019177836 */ /* 0x000fc80000000000 */
[----:B------:R-:W-:-:S06]  /*0330*/  IMAD.WIDE.U32 R22, R23, 0x8, R8 ;  /* 0x0000000817167825 */ /* 0x000fcc00078e0008 */
[----:B------:R-:W5:Y:S01]  /*0340*/  LDG.E.64 R22, desc[UR6][R22.64] ;  /* 0x0000000616167981 */ /* 0x000f62000c1e1b00 */
[C---:B------:R-:W-:Y:S02]  /*0350*/  VIADD R11, R25.reuse, 0xa00 ;  /* 0x00000a00190b7836 */ /* 0x040fe40000000000 */
[----:B------:R-:W-:Y:S02]  /*0360*/  VIADD R21, R25, 0xc80 ;  /* 0x00000c8019157836 */ /* 0x000fe40000000000 */
[----:B------:R-:W-:-:S06]  /*0370*/  IMAD.WIDE.U32 R10, R11, 0x8, R8 ;  /* 0x000000080b0a7825 */ /* 0x000fcc00078e0008 */
[----:B------:R-:W5:Y:S01]  /*0380*/  LDG.E.64 R10, desc[UR6][R10.64] ;  /* 0x000000060a0a7981 */ /* 0x000f62000c1e1b00 */
[----:B------:R-:W-:Y:S02]  /*0390*/  IMAD.MOV.U32 R20, RZ, RZ, RZ ;  /* 0x000000ffff147224 */ /* 0x000fe400078e00ff */
[----:B------:R-:W-:Y:S01]  /*03a0*/  VIADD R27, R25, 0x1680 ;  /* 0x00001680191b7836 */ /* 0x000fe20000000000 */
[----:B--2---:R-:W-:Y:S01]  /*03b0*/  DSETP.GTU.AND P0, PT, R14, 1, PT ;  /* 0x3ff000000e00742a */ /* 0x004fe20003f0c000 */
[----:B------:R-:W-:-:S05]  /*03c0*/  IMAD.MOV.U32 R14, RZ, RZ, RZ ;  /* 0x000000ffff0e7224 */ /* 0x000fca00078e00ff */
[----:B------:R-:W-:Y:S01]  /*03d0*/  FSEL R15, RZ, 1.875, P0 ;  /* 0x3ff00000ff0f7808 */ /* 0x000fe20000000000 */
[----:B---3--:R-:W-:Y:S01]  /*03e0*/  DSETP.GTU.AND P0, PT, R18, 1, PT ;  /* 0x3ff000001200742a */ /* 0x008fe20003f0c000 */
[----:B------:R-:W-:-:S04]  /*03f0*/  IMAD.WIDE.U32 R18, R21, 0x8, R8 ;  /* 0x0000000815127825 */ /* 0x000fc800078e0008 */
[----:B------:R-:W-:Y:S01]  /*0400*/  DADD R14, R12, R14 ;  /* 0x000000000c0e7229 */ /* 0x000fe2000000000e */
[----:B------:R-:W-:Y:S01]  /*0410*/  VIADD R21, R25, 0xf00 ;  /* 0x00000f0019157836 */ /* 0x000fe20000000000 */
[----:B------:R-:W-:Y:S01]  /*0420*/  FSEL R13, RZ, 1.875, P0 ;  /* 0x3ff00000ff0d7808 */ /* 0x000fe20000000000 */
[----:B------:R-:W-:Y:S01]  /*0430*/  IMAD.MOV.U32 R12, RZ, RZ, RZ ;  /* 0x000000ffff0c7224 */ /* 0x000fe200078e00ff */
[----:B------:R-:W2:Y:S01]  /*0440*/  LDG.E.64 R18, desc[UR6][R18.64] ;  /* 0x0000000612127981 */ /* 0x000ea2000c1e1b00 */
[----:B----4-:R-:W-:Y:S01]  /*0450*/  DSETP.GTU.AND P0, PT, R16, 1, PT ;  /* 0x3ff000001000742a */ /* 0x010fe20003f0c000 */
[----:B------:R-:W-:-:S03]  /*0460*/  IMAD.WIDE.U32 R16, R21, 0x8, R8 ;  /* 0x0000000815107825 */ /* 0x000fc600078e0008 */
[----:B------:R-:W-:Y:S01]  /*0470*/  DADD R12, R14, R12 ;  /* 0x000000000e0c7229 */ /* 0x000fe2000000000c */
[----:B------:R-:W-:Y:S01]  /*0480*/  VIADD R15, R25, 0x1180 ;  /* 0x00001180190f7836 */ /* 0x000fe20000000000 */
[----:B------:R-:W-:Y:S01]  /*0490*/  FSEL R21, RZ, 1.875, P0 ;  /* 0x3ff00000ff157808 */ /* 0x000fe20000000000 */
[----:B------:R-:W3:Y:S02]  /*04a0*/  LDG.E.64 R16, desc[UR6][R16.64] ;  /* 0x0000000610107981 */ /* 0x000ee4000c1e1b00 */
[----:B------:R-:W-:-:S03]  /*04b0*/  IMAD.WIDE.U32 R14, R15, 0x8, R8 ;  /* 0x000000080f0e7825 */ /* 0x000fc600078e0008 */
[----:B------:R-:W-:Y:S01]  /*04c0*/  DADD R20, R12, R20 ;  /* 0x000000000c147229 */ /* 0x000fe20000000014 */
[----:B------:R-:W-:Y:S02]  /*04d0*/  VIADD R13, R25, 0x1400 ;  /* 0x00001400190d7836 */ /* 0x000fe40000000000 */
[----:B------:R-:W4:Y:S02]  /*04e0*/  LDG.E.64 R14, desc[UR6][R14.64] ;  /* 0x000000060e0e7981 */ /* 0x000f24000c1e1b00 */
[----:B------:R-:W-:-:S06]  /*04f0*/  IMAD.WIDE.U32 R12, R13, 0x8, R8 ;  /* 0x000000080d0c7825 */ /* 0x000fcc00078e0008 */
[----:B------:R-:W4:Y:S01]  /*0500*/  LDG.E.64 R12, desc[UR6][R12.64] ;  /* 0x000000060c0c7981 */ /* 0x000f22000c1e1b00 */
[----:B-----5:R-:W-:Y:S01]  /*0510*/  DSETP.GTU.AND P0, PT, R22, 1, PT ;  /* 0x3ff000001600742a */ /* 0x020fe20003f0c000 */
[----:B------:R-:W-:-:S06]  /*0520*/  IMAD.WIDE.U32 R22, R27, 0x8, R8 ;  /* 0x000000081b167825 */ /* 0x000fcc00078e0008 */
[----:B------:R-:W5:Y:S01]  /*0530*/  LDG.E.64 R22, desc[UR6][R22.64] ;  /* 0x0000000616167981 */ /* 0x000f62000c1e1b00 */
[----:B------:R-:W-:Y:S01]  /*0540*/  DSETP.GTU.AND P1, PT, R10, 1, PT ;  /* 0x3ff000000a00742a */ /* 0x000fe20003f2c000 */
[----:B------:R-:W-:Y:S01]  /*0550*/  FSEL R11, RZ, 1.875, P0 ;  /* 0x3ff00000ff0b7808 */ /* 0x000fe20000000000 */
[----:B------:R-:W-:-:S06]  /*0560*/  IMAD.MOV.U32 R10, RZ, RZ, RZ ;  /* 0x000000ffff0a7224 */ /* 0x000fcc00078e00ff */
[----:B------:R-:W-:Y:S01]  /*0570*/  DADD R10, R20, R10 ;  /* 0x00000000140a7229 */ /* 0x000fe2000000000a */
[----:B------:R-:W-:Y:S01]  /*0580*/  FSEL R21, RZ, 1.875, P1 ;  /* 0x3ff00000ff157808 */ /* 0x000fe20000800000 */
[----:B------:R-:W-:Y:S02]  /*0590*/  IMAD.MOV.U32 R20, RZ, RZ, RZ ;  /* 0x000000ffff147224 */ /* 0x000fe400078e00ff */
[----:B------:R-:W-:-:S04]  /*05a0*/  VIADD R27, R25, 0x1900 ;  /* 0x00001900191b7836 */ /* 0x000fc80000000000 */
[----:B------:R-:W-:Y:S01]  /*05b0*/  DADD R20, R10, R20 ;  /* 0x000000000a147229 */ /* 0x000fe20000000014 */
[----:B------:R-:W-:-:S06]  /*05c0*/  IMAD.WIDE.U32 R10, R27, 0x8, R8 ;  /* 0x000000081b0a7825 */ /* 0x000fcc00078e0008 */
[----:B------:R-:W5:Y:S01]  /*05d0*/  LDG.E.64 R10, desc[UR6][R10.64] ;  /* 0x000000060a0a7981 */ /* 0x000f62000c1e1b00 */
[----:B--2---:R-:W-:Y:S01]  /*05e0*/  DSETP.GTU.AND P0, PT, R18, 1, PT ;  /* 0x3ff000001200742a */ /* 0x004fe20003f0c000 */
[----:B------:R-:W-:-:S05]  /*05f0*/  IMAD.MOV.U32 R18, RZ, RZ, RZ ;  /* 0x000000ffff127224 */ /* 0x000fca00078e00ff */
[----:B------:R-:W-:Y:S01]  /*0600*/  FSEL R19, RZ, 1.875, P0 ;  /* 0x3ff00000ff137808 */ /* 0x000fe20000000000 */
[----:B---3--:R-:W-:-:S05]  /*0610*/  DSETP.GTU.AND P0, PT, R16, 1, PT ;  /* 0x3ff000001000742a */ /* 0x008fca0003f0c000 */
[----:B------:R-:W-:Y:S01]  /*0620*/  DADD R16, R20, R18 ;  /* 0x0000000014107229 */ /* 0x000fe20000000012 */
[----:B------:R-:W-:Y:S01]  /*0630*/  VIADD R19, R25, 0x1b80 ;  /* 0x00001b8019137836 */ /* 0x000fe20000000000 */
[----:B------:R-:W-:Y:S01]  /*0640*/  FSEL R21, RZ, 1.875, P0 ;  /* 0x3ff00000ff157808 */ /* 0x000fe20000000000 */
[----:B------:R-:W-:Y:S01]  /*0650*/  IMAD.MOV.U32 R20, RZ, RZ, RZ ;  /* 0x000000ffff147224 */ /* 0x000fe200078e00ff */
[----:B----4-:R-:W-:Y:S01]  /*0660*/  DSETP.GTU.AND P0, PT, R14, 1, PT ;  /* 0x3ff000000e00742a */ /* 0x010fe20003f0c000 */
[----:B------:R-:W-:-:S04]  /*0670*/  IMAD.WIDE.U32 R18, R19, 0x8, R8 ;  /* 0x0000000813127825 */ /* 0x000fc800078e0008 */
[----:B------:R-:W-:Y:S01]  /*0680*/  DADD R20, R16, R20 ;  /* 0x0000000010147229 */ /* 0x000fe20000000014 */
[----:B------:R-:W-:Y:S01]  /*0690*/  FSEL R15, RZ, 1.875, P0 ;  /* 0x3ff00000ff0f7808 */ /* 0x000fe20000000000 */
[----:B------:R-:W-:Y:S01]  /*06a0*/  VIADD R17, R25, 0x1e00 ;  /* 0x00001e0019117836 */ /* 0x000fe20000000000 */
[----:B------:R-:W2:Y:S01]  /*06b0*/  LDG.E.64 R18, desc[UR6][R18.64] ;  /* 0x0000000612127981 */ /* 0x000ea2000c1e1b00 */
[----:B------:R-:W-:Y:S01]  /*06c0*/  IMAD.MOV.U32 R14, RZ, RZ, RZ ;  /* 0x000000ffff0e7224 */ /* 0x000fe200078e00ff */
[----:B------:R-:W-:Y:S01]  /*06d0*/  DSETP.GTU.AND P0, PT, R12, 1, PT ;  /* 0x3ff000000c00742a */ /* 0x000fe20003f0c000 */
[----:B------:R-:W-:-:S04]  /*06e0*/  IMAD.WIDE.U32 R16, R17, 0x8, R8 ;  /* 0x0000000811107825 */ /* 0x000fc800078e0008 */
[----:B------:R-:W-:Y:S01]  /*06f0*/  DADD R12, R20, R14 ;  /* 0x00000000140c7229 */ /* 0x000fe2000000000e */
[----:B------:R-:W-:Y:S01]  /*0700*/  VIADD R15, R25, 0x2080 ;  /* 0x00002080190f7836 */ /* 0x000fe20000000000 */
[----:B------:R-:W-:Y:S01]  /*0710*/  FSEL R21, RZ, 1.875, P0 ;  /* 0x3ff00000ff157808 */ /* 0x000fe20000000000 */
[----:B------:R-:W-:Y:S01]  /*0720*/  IMAD.MOV.U32 R20, RZ, RZ, RZ ;  /* 0x000000ffff147224 */ /* 0x000fe200078e00ff */
[----:B------:R-:W3:Y:S01]  /*0730*/  LDG.E.64 R16, desc[UR6][R16.64] ;  /* 0x0000000610107981 */ /* 0x000ee2000c1e1b00 */
[----:B------:R-:W-:-:S04]  /*0740*/  IMAD.WIDE.U32 R14, R15, 0x8, R8 ;  /* 0x000000080f0e7825 */ /* 0x000fc800078e0008 */
[----:B------:R-:W-:Y:S01]  /*0750*/  DADD R20, R12, R20 ;  /* 0x000000000c147229 */ /* 0x000fe20000000014 */
[----:B------:R-:W-:Y:S01]  /*0760*/  VIADD R13, R25, 0x2300 ;  /* 0x00002300190d7836 */ /* 0x000fe20000000000 */
[----:B------:R-:W4:Y:S01]  /*0770*/  LDG.E.64 R14, desc[UR6][R14.64] ;  /* 0x000000060e0e7981 */ /* 0x000f22000c1e1b00 */
[----:B-----5:R-:W-:Y:S02]  /*0780*/  DSETP.GTU.AND P0, PT, R22, 1, PT ;  /* 0x3ff000001600742a */ /* 0x020fe40003f0c000 */
[----:B------:R-:W-:-:S04]  /*0790*/  IMAD.WIDE.U32 R12, R13, 0x8, R8 ;  /* 0x000000080d0c7825 */ /* 0x000fc800078e0008 */
[----:B------:R-:W-:Y:S02]  /*07a0*/  VIADD R23, R25, 0x2580 ;  /* 0x0000258019177836 */ /* 0x000fe40000000000 */
[----:B------:R-:W5:Y:S02]  /*07b0*/  LDG.E.64 R12, desc[UR6][R12.64] ;  /* 0x000000060c0c7981 */ /* 0x000f64000c1e1b00 */
[----:B------:R-:W-:-:S06]  /*07c0*/  IMAD.WIDE.U32 R22, R23, 0x8, R8 ;  /* 0x0000000817167825 */ /* 0x000fcc00078e0008 */
[----:B------:R-:W5:Y:S01]  /*07d0*/  LDG.E.64 R22, desc[UR6][R22.64] ;  /* 0x0000000616167981 */ /* 0x000f62000c1e1b00 */
[----:B------:R-:W-:Y:S01]  /*07e0*/  DSETP.GTU.AND P1, PT, R10, 1, PT ;  /* 0x3ff000000a00742a */ /* 0x000fe20003f2c000 */
[----:B------:R-:W-:Y:S01]  /*07f0*/  FSEL R11, RZ, 1.875, P0 ;  /* 0x3ff00000ff0b7808 */ /* 0x000fe20000000000 */
[----:B------:R-:W-:-:S06]  /*0800*/  IMAD.MOV.U32 R10, RZ, RZ, RZ ;  /* 0x000000ffff0a7224 */ /* 0x000fcc00078e00ff */
[----:B------:R-:W-:Y:S01]  /*0810*/  DADD R20, R20, R10 ;  /* 0x0000000014147229 */ /* 0x000fe2000000000a */
[----:B------:R-:W-:-:S07]  /*0820*/  FSEL R11, RZ, 1.875, P1 ;  /* 0x3ff00000ff0b7808 */ /* 0x000fce0000800000 */
[----:B------:R-:W-:Y:S01]  /*0830*/  DADD R20, R20, R10 ;  /* 0x0000000014147229 */ /* 0x000fe2000000000a */
[----:B------:R-:W-:Y:S02]  /*0840*/  VIADD R24, R24, 0x10 ;  /* 0x0000001018187836 */ /* 0x000fe40000000000 */
[----:B------:R-:W-:Y:S02]  /*0850*/  VIADD R4, R4, 0x2800 ;  /* 0x0000280004047836 */ /* 0x000fe40000000000 */
[----:B------:R-:W-:Y:S01]  /*0860*/  VIADD R25, R25, 0x2800 ;  /* 0x0000280019197836 */ /* 0x000fe20000000000 */
[----:B--2---:R-:W-:-:S06]  /*0870*/  DSETP.GTU.AND P0, PT, R18, 1, PT ;  /* 0x3ff000001200742a */ /* 0x004fcc0003f0c000 */
[----:B------:R-:W-:Y:S01]  /*0880*/  FSEL R11, RZ, 1.875, P0 ;  /* 0x3ff00000ff0b7808 */ /* 0x000fe20000000000 */
[----:B---3--:R-:W-:-:S05]  /*0890*/  DSETP.GTU.AND P0, PT, R16, 1, PT ;  /* 0x3ff000001000742a */ /* 0x008fca0003f0c000 */
        /* <DEDUP_REMOVED lines=8> */
[----:B------:R-:W-:-:S06]  /*0920*/  DSETP.GTU.AND P0, PT, R22, 1, PT ;  /* 0x3ff000001600742a */ /* 0x000fcc0003f0c000 */
[----:B------:R-:W-:Y:S02]  /*0930*/  FSEL R13, RZ, 1.875, P0 ;  /* 0x3ff00000ff0d7808 */ /* 0x000fe40000000000 */
[----:B------:R-:W-:Y:S01]  /*0940*/  ISETP.NE.AND P0, PT, R24, RZ, PT ;  /* 0x000000ff1800720c */ /* 0x000fe20003f05270 */
[----:B------:R-:W-:Y:S01]  /*0950*/  DADD R20, R20, R10 ;  /* 0x0000000014147229 */ /* 0x000fe2000000000a */
[----:B------:R-:W-:-:S07]  /*0960*/  IMAD.MOV.U32 R12, RZ, RZ, RZ ;  /* 0x000000ffff0c7224 */ /* 0x000fce00078e00ff */
[----:B------:R-:W-:-:S04]  /*0970*/  DADD R12, R20, R12 ;  /* 0x00000000140c7229 */ /* 0x000fc8000000000c */
[----:B------:R-:W-:Y:S07]  /*0980*/  @P0 BRA `(.L_x_128) ;  /* 0xfffffff800440947 */ /* 0x000fee000383ffff */
[----:B------:R-:W-:Y:S05]  /*0990*/  BSYNC.RECONVERGENT B3 ;  /* 0x0000000000037941 */ /* 0x000fea0003800200 */
.L_x_127:
[----:B------:R-:W-:-:S07]  /*09a0*/  VIADD R26, R4, 0xffffec00 ;  /* 0xffffec00041a7836 */ /* 0x000fce0000000000 */
.L_x_126:
[----:B------:R-:W-:Y:S05]  /*09b0*/  BSYNC.RECONVERGENT B2 ;  /* 0x0000000000027941 */ /* 0x000fea0003800200 */
.L_x_125:
[----:B------:R-:W-:-:S13]  /*09c0*/  ISETP.NE.AND P0, PT, R6, RZ, PT ;  /* 0x000000ff0600720c */ /* 0x000fda0003f05270 */
[----:B------:R-:W-:Y:S05]  /*09d0*/  @!P0 BRA `(.L_x_124) ;  /* 0x0000000400b08947 */ /* 0x000fea0003800000 */
[----:B------:R-:W-:Y:S01]  /*09e0*/  ISETP.GE.U32.AND P1, PT, R6, 0x8, PT ;  /* 0x000000080600780c */ /* 0x000fe20003f26070 */
[----:B------:R-:W-:Y:S01]  /*09f0*/  BSSY.RECONVERGENT B2, `(.L_x_129) ;  /* 0x0000038000027945 */ /* 0x000fe20003800200 */
[----:B------:R-:W-:-:S04]  /*0a00*/  LOP3.LUT R4, R5, 0x7, RZ, 0xc0, !PT ;  /* 0x0000000705047812 */ /* 0x000fc800078ec0ff */
[----:B------:R-:W-:-:S07]  /*0a10*/  ISETP.NE.AND P0, PT, R4, RZ, PT ;  /* 0x000000ff0400720c */ /* 0x000fce0003f05270 */
[----:B------:R-:W-:Y:S06]  /*0a20*/  @!P1 BRA `(.L_x_130) ;  /* 0x0000000000d09947 */ /* 0x000fec0003800000 */
[----:B------:R-:W0:Y:S01]  /*0a30*/  LDC.64 R8, c[0x0][0x380] ;  /* 0x0000e000ff087b82 */ /* 0x000e220000000a00 */
[----:B------:R-:W-:-:S04]  /*0a40*/  IMAD.IADD R27, R7, 0x1, R26 ;  /* 0x00000001071b7824 */ /* 0x000fc800078e021a */
[C---:B------:R-:W-:Y:S02]  /*0a50*/  VIADD R15, R27.reuse, 0x280 ;  /* 0x000002801b0f7836 */ /* 0x040fe40000000000 */
[C---:B------:R-:W-:Y:S02]  /*0a60*/  VIADD R17, R27.reuse, 0x500 ;  /* 0x000005001b117836 */ /* 0x040fe40000000000 */
[----:B0-----:R-:W-:-:S04]  /*0a70*/  IMAD.WIDE.U32 R10, R27, 0x8, R8 ;  /* 0x000000081b0a7825 */ /* 0x001fc800078e0008 */
[--C-:B------:R-:W-:Y:S02]  /*0a80*/  IMAD.WIDE.U32 R14, R15, 0x8, R8.reuse ;  /* 0x000000080f0e7825 */ /* 0x100fe400078e0008 */
[----:B------:R-:W2:Y:S02]  /*0a90*/  LDG.E.64 R10, desc[UR6][R10.64] ;  /* 0x000000060a0a7981 */ /* 0x000ea4000c1e1b00 */
[----:B------:R-:W-:Y:S02]  /*0aa0*/  IMAD.WIDE.U32 R16, R17, 0x8, R8 ;  /* 0x0000000811107825 */ /* 0x000fe400078e0008 */
[----:B------:R-:W3:Y:S02]  /*0ab0*/  LDG.E.64 R14, desc[UR6][R14.64] ;  /* 0x000000060e0e7981 */ /* 0x000ee4000c1e1b00 */
[C---:B------:R-:W-:Y:S02]  /*0ac0*/  VIADD R19, R27.reuse, 0x780 ;  /* 0x000007801b137836 */ /* 0x040fe40000000000 */
[----:B------:R-:W4:Y:S01]  /*0ad0*/  LDG.E.64 R16, desc[UR6][R16.64] ;  /* 0x0000000610107981 */ /* 0x000f22000c1e1b00 */
[----:B------:R-:W-:-:S02]  /*0ae0*/  VIADD R21, R27, 0xa00 ;  /* 0x00000a001b157836 */ /* 0x000fc40000000000 */
[----:B------:R-:W-:-:S04]  /*0af0*/  IMAD.WIDE.U32 R18, R19, 0x8, R8 ;  /* 0x0000000813127825 */ /* 0x000fc800078e0008 */
[--C-:B------:R-:W-:Y:S02]  /*0b00*/  IMAD.WIDE.U32 R20, R21, 0x8, R8.reuse ;  /* 0x0000000815147825 */ /* 0x100fe400078e0008 */
[----:B------:R-:W5:Y:S02]  /*0b10*/  LDG.E.64 R18, desc[UR6][R18.64] ;  /* 0x0000000612127981 */ /* 0x000f64000c1e1b00 */
[C---:B------:R-:W-:Y:S02]  /*0b20*/  VIADD R23, R27.reuse, 0xc80 ;  /* 0x00000c801b177836 */ /* 0x040fe40000000000 */
[----:B------:R-:W5:Y:S01]  /*0b30*/  LDG.E.64 R20, desc[UR6][R20.64] ;  /* 0x0000000614147981 */ /* 0x000f62000c1e1b00 */
[----:B------:R-:W-:Y:S02]  /*0b40*/  VIADD R25, R27, 0xf00 ;  /* 0x00000f001b197836 */ /* 0x000fe40000000000 */
[----:B------:R-:W-:-:S04]  /*0b50*/  IMAD.WIDE.U32 R22, R23, 0x8, R8 ;  /* 0x0000000817167825 */ /* 0x000fc800078e0008 */
[--C-:B------:R-:W-:Y:S02]  /*0b60*/  IMAD.WIDE.U32 R24, R25, 0x8, R8.reuse ;  /* 0x0000000819187825 */ /* 0x100fe400078e0008 */
[----:B------:R-:W5:Y:S02]  /*0b70*/  LDG.E.64 R22, desc[UR6][R22.64] ;  /* 0x0000000616167981 */ /* 0x000f64000c1e1b00 */
[----:B------:R-:W-:Y:S02]  /*0b80*/  VIADD R27, R27, 0x1180 ;  /* 0x000011801b1b7836 */ /* 0x000fe40000000000 */
[----:B------:R-:W5:Y:S02]  /*0b90*/  LDG.E.64 R24, desc[UR6][R24.64] ;  /* 0x0000000618187981 */ /* 0x000f64000c1e1b00 */
[----:B------:R-:W-:-:S06]  /*0ba0*/  IMAD.WIDE.U32 R8, R27, 0x8, R8 ;  /* 0x000000081b087825 */ /* 0x000fcc00078e0008 */
[----:B------:R-:W5:Y:S01]  /*0bb0*/  LDG.E.64 R8, desc[UR6][R8.64] ;  /* 0x0000000608087981 */ /* 0x000f62000c1e1b00 */
[----:B------:R-:W-:Y:S01]  /*0bc0*/  VIADD R26, R26, 0x1400 ;  /* 0x000014001a1a7836 */ /* 0x000fe20000000000 */
[----:B--2---:R-:W-:Y:S01]  /*0bd0*/  DSETP.GTU.AND P1, PT, R10, 1, PT ;  /* 0x3ff000000a00742a */ /* 0x004fe20003f2c000 */
[----:B------:R-:W-:-:S05]  /*0be0*/  IMAD.MOV.U32 R10, RZ, RZ, RZ ;  /* 0x000000ffff0a7224 */ /* 0x000fca00078e00ff */
        /* <DEDUP_REMOVED lines=19> */
[----:B------:R-:W-:Y:S01]  /*0d20*/  DSETP.GTU.AND P1, PT, R8, 1, PT ;  /* 0x3ff000000800742a */ /* 0x000fe20003f2c000 */
[----:B------:R-:W-:-:S05]  /*0d30*/  IMAD.MOV.U32 R8, RZ, RZ, RZ ;  /* 0x000000ffff087224 */ /* 0x000fca00078e00ff */
[----:B------:R-:W-:Y:S01]  /*0d40*/  DADD R12, R12, R10 ;  /* 0x000000000c0c7229 */ /* 0x000fe2000000000a */
[----:B------:R-:W-:-:S07]  /*0d50*/  FSEL R9, RZ, 1.875, P1 ;  /* 0x3ff00000ff097808 */ /* 0x000fce0000800000 */
[----:B------:R-:W-:-:S11]  /*0d60*/  DADD R12, R12, R8 ;  /* 0x000000000c0c7229 */ /* 0x000fd60000000008 */
.L_x_130:
[----:B------:R-:W-:Y:S05]  /*0d70*/  BSYNC.RECONVERGENT B2 ;  /* 0x0000000000027941 */ /* 0x000fea0003800200 */
.L_x_129:
        /* <DEDUP_REMOVED lines=13> */
[--C-:B------:R-:W-:Y:S02]  /*0e50*/  IMAD.WIDE.U32 R4, R5, 0x8, R8.reuse ;  /* 0x0000000805047825 */ /* 0x100fe400078e0008 */
[----:B------:R-:W3:Y:S02]  /*0e60*/  LDG.E.64 R14, desc[UR6][R14.64] ;  /* 0x000000060e0e7981 */ /* 0x000ee4000c1e1b00 */
[----:B------:R-:W-:Y:S02]  /*0e70*/  VIADD R17, R17, 0x780 ;  /* 0x0000078011117836 */ /* 0x000fe40000000000 */
[----:B------:R-:W4:Y:S02]  /*0e80*/  LDG.E.64 R4, desc[UR6][R4.64] ;  /* 0x0000000604047981 */ /* 0x000f24000c1e1b00 */
[----:B------:R-:W-:-:S06]  /*0e90*/  IMAD.WIDE.U32 R8, R17, 0x8, R8 ;  /* 0x0000000811087825 */ /* 0x000fcc00078e0008 */
[----:B------:R-:W5:Y:S01]  /*0ea0*/  LDG.E.64 R8, desc[UR6][R8.64] ;  /* 0x0000000608087981 */ /* 0x000f62000c1e1b00 */
[----:B------:R-:W-:Y:S02]  /*0eb0*/  IMAD.MOV.U32 R16, RZ, RZ, RZ ;  /* 0x000000ffff107224 */ /* 0x000fe400078e00ff */
[----:B------:R-:W-:Y:S01]  /*0ec0*/  VIADD R26, R26, 0xa00 ;  /* 0x00000a001a1a7836 */ /* 0x000fe20000000000 */
[----:B--2---:R-:W-:Y:S01]  /*0ed0*/  DSETP.GTU.AND P1, PT, R10, 1, PT ;  /* 0x3ff000000a00742a */ /* 0x004fe20003f2c000 */
[----:B------:R-:W-:-:S05]  /*0ee0*/  IMAD.MOV.U32 R10, RZ, RZ, RZ ;  /* 0x000000ffff0a7224 */ /* 0x000fca00078e00ff */
[----:B------:R-:W-:Y:S01]  /*0ef0*/  FSEL R17, RZ, 1.875, P1 ;  /* 0x3ff00000ff117808 */ /* 0x000fe20000800000 */
[----:B---3--:R-:W-:-:S05]  /*0f00*/  DSETP.GTU.AND P1, PT, R14, 1, PT ;  /* 0x3ff000000e00742a */ /* 0x008fca0003f2c000 */
        /* <DEDUP_REMOVED lines=10> */
.L_x_132:
[----:B------:R-:W-:Y:S05]  /*0fb0*/  BSYNC.RECONVERGENT B2 ;  /* 0x0000000000027941 */ /* 0x000fea0003800200 */
.L_x_131:
[----:B------:R-:W-:Y:S05]  /*0fc0*/  @!P0 BRA `(.L_x_124) ;  /* 0x0000000000348947 */ /* 0x000fea0003800000 */
[----:B------:R-:W0:Y:S01]  /*0fd0*/  LDC.64 R8, c[0x0][0x380] ;  /* 0x0000e000ff087b82 */ /* 0x000e220000000a00 */
[----:B------:R-:W-:Y:S02]  /*0fe0*/  IMAD.IADD R11, R7, 0x1, R26 ;  /* 0x00000001070b7824 */ /* 0x000fe400078e021a */
[----:B------:R-:W-:-:S07]  /*0ff0*/  IMAD.MOV R10, RZ, RZ, -R6 ;  /* 0x000000ffff0a7224 */ /* 0x000fce00078e0a06 */
.L_x_133:
[----:B0-----:R-:W-:-:S06]  /*1000*/  IMAD.WIDE.U32 R4, R11, 0x8, R8 ;  /* 0x000000080b047825 */ /* 0x001fcc00078e0008 */
        /* <DEDUP_REMOVED lines=9> */
.L_x_124:
[----:B------:R-:W-:Y:S05]  /*10a0*/  BSYNC.RECONVERGENT B1 ;  /* 0x0000000000017941 */ /* 0x000fea0003800200 */
.L_x_123:
[----:B------:R-:W-:-:S13]  /*10b0*/  ISETP.GE.U32.AND P0, PT, R3, 0x280, PT ;  /* 0x000002800300780c */ /* 0x000fda0003f06070 */
        /* <DEDUP_REMOVED lines=26> */
[----:B------:R-:W0:Y:S02]  /*1260*/  SHFL.DOWN PT, R5, R11, 0x8, 0x1f ;  /* 0x09001f000b057f89 */ /* 0x000e2400000e0000 */
[----:B0-----:R-:W-:-:S10]  /*1270*/  DADD R4, R4, R10 ;  /* 0x0000000004047229 */ /* 0x001fd4000000000a */
[----:B------:R-:W-:Y:S02]  /*1280*/  FSEL R6, R10, R4, P0 ;  /* 0x000000040a067208 */ /* 0x000fe40000000000 */
[----:B------:R-:W-:Y:S02]  /*1290*/  FSEL R7, R11, R5, P0 ;  /* 0x000000050b077208 */ /* 0x000fe40000000000 */
[----:B-1----:R-:W-:Y:S01]  /*12a0*/  @!P1 LEA R11, R12, R9, 0x18 ;  /* 0x000000090c0b9211 */ /* 0x002fe200078ec0ff */
[----:B------:R-:W-:Y:S01]  /*12b0*/  SHFL.DOWN PT, R4, R6, 0x10, 0x1f ;  /* 0x0a001f0006047f89 */ /* 0x000fe200000e0000 */
[----:B------:R-:W-:Y:S02]  /*12c0*/  @!P1 LOP3.LUT R10, R8, 0xf8, RZ, 0xc0, !PT ;  /* 0x000000f8080a9812 */ /* 0x000fe400078ec0ff */
[----:B------:R-:W-:Y:S01]  /*12d0*/  ISETP.NE.AND P0, PT, R2, RZ, PT ;  /* 0x000000ff0200720c */ /* 0x000fe20003f05270 */
[----:B------:R-:W0:Y:S02]  /*12e0*/  SHFL.DOWN PT, R5, R7, 0x10, 0x1f ;  /* 0x0a001f0007057f89 */ /* 0x000e2400000e0000 */
        /* <DEDUP_REMOVED lines=12> */
[----:B------:R-:W2:Y:S04]  /*13b0*/  LDS.128 R12, [UR4+0x30] ;  /* 0x00003004ff0c7984 */ /* 0x000ea80008000c00 */
[----:B-1----:R-:W1:Y:S01]  /*13c0*/  LDS.128 R8, [UR4+0x40] ;  /* 0x00004004ff087984 */ /* 0x002e620008000c00 */
[----:B0-----:R-:W-:-:S03]  /*13d0*/  DADD R16, R4, R16 ;  /* 0x0000000004107229 */ /* 0x001fc60000000010 */
[----:B------:R-:W0:Y:S05]  /*13e0*/  LDS.128 R4, [UR4+0x50] ;  /* 0x00005004ff047984 */ /* 0x000e2a0008000c00 */
[----:B------:R-:W-:-:S08]  /*13f0*/  DADD R16, R16, R18 ;  /* 0x0000000010107229 */ /* 0x000fd00000000012 */
[----:B--2---:R-:W-:-:S08]  /*1400*/  DADD R12, R16, R12 ;  /* 0x00000000100c7229 */ /* 0x004fd0000000000c */
[----:B------:R-:W-:Y:S02]  /*1410*/  DADD R2, R12, R14 ;  /* 0x000000000c027229 */ /* 0x000fe4000000000e */
[----:B------:R-:W2:Y:S06]  /*1420*/  LDS.128 R12, [UR4+0x60] ;  /* 0x00006004ff0c7984 */ /* 0x000eac0008000c00 */
[----:B-1----:R-:W-:-:S08]  /*1430*/  DADD R2, R2, R8 ;  /* 0x0000000002027229 */ /* 0x002fd00000000008 */
[----:B------:R-:W-:Y:S01]  /*1440*/  DADD R2, R2, R10 ;  /* 0x0000000002027229 */ /* 0x000fe2000000000a */
[----:B------:R-:W1:Y:S07]  /*1450*/  LDS.128 R8, [UR4+0x70] ;  /* 0x00007004ff087984 */ /* 0x000e6e0008000c00 */
[----:B0-----:R-:W-:-:S08]  /*1460*/  DADD R2, R2, R4 ;  /* 0x0000000002027229 */ /* 0x001fd00000000004 */
[----:B------:R-:W-:Y:S01]  /*1470*/  DADD R2, R2, R6 ;  /* 0x0000000002027229 */ /* 0x000fe20000000006 */
[----:B------:R-:W0:Y:S07]  /*1480*/  LDS.128 R4, [UR4+0x80] ;  /* 0x00008004ff047984 */ /* 0x000e2e0008000c00 */
[----:B--2---:R-:W-:-:S08]  /*1490*/  DADD R2, R2, R12 ;  /* 0x0000000002027229 */ /* 0x004fd0000000000c */
        /* <DEDUP_REMOVED lines=14> */
.L_x_134:
[----:B------:R-:W-:-:S05]  /*1580*/  LOP3.LUT R4, R2, 0x3e0, RZ, 0xc0, !PT ;  /* 0x000003e002047812 */ /* 0x000fca00078ec0ff */
[----:B------:R-:W-:Y:S01]  /*1590*/  VIADD R6, R4, 0x20 ;  /* 0x0000002004067836 */ /* 0x000fe20000000000 */
[----:B------:R-:W-:-:S04]  /*15a0*/  LOP3.LUT R4, RZ, R4, RZ, 0x33, !PT ;  /* 0x00000004ff047212 */ /* 0x000fc800078e33ff */
[----:B------:R-:W-:Y:S01]  /*15b0*/  ISETP.GT.U32.AND P0, PT, R6, R3, PT ;  /* 0x000000030600720c */ /* 0x000fe20003f04070 */
        /* <DEDUP_REMOVED lines=13> */
[----:B------:R-:W-:Y:S01]  /*1690*/  VIADD R6, R4, 0x4 ;  /* 0x0000000404067836 */ /* 0x000fe20000000000 */
[----:B------:R-:W-:Y:S02]  /*16a0*/  @!P1 SHF.R.U32.HI R5, RZ, 0x2, R2 ;  /* 0x00000002ff059819 */ /* 0x000fe40000011602 */
[----:B------:R-:W0:Y:S02]  /*16b0*/  SHFL.DOWN PT, R9, R11, 0x2, R7 ;  /* 0x084000000b097989 */ /* 0x000e2400000e0007 */
        /* <DEDUP_REMOVED lines=13> */
[----:B------:R-:W-:-:S03]  /*1790*/  @!P1 MOV R6, 0x400 ;  /* 0x0000040000069802 */ /* 0x000fc60000000f00 */
[----:B------:R-:W0:Y:S01]  /*17a0*/  SHFL.DOWN PT, R9, R11, 0x8, R7 ;  /* 0x090000000b097989 */ /* 0x000e2200000e0007 */
[----:B------:R-:W1:Y:S01]  /*17b0*/  @!P1 S2R R15, SR_CgaCtaId ;  /* 0x00000000000f9919 */ /* 0x000e620000008800 */
[----:B0-----:R-:W-:-:S10]  /*17c0*/  DADD R8, R8, R10 ;  /* 0x0000000008087229 */ /* 0x001fd4000000000a */
[----:B------:R-:W-:Y:S02]  /*17d0*/  FSEL R12, R10, R8, P0 ;  /* 0x000000080a0c7208 */ /* 0x000fe40000000000 */
[----:B------:R-:W-:Y:S02]  /*17e0*/  FSEL R13, R11, R9, P0 ;  /* 0x000000090b0d7208 */ /* 0x000fe40000000000 */
[----:B------:R-:W-:Y:S01]  /*17f0*/  ISETP.GT.AND P0, PT, R4, R7, PT ;  /* 0x000000070400720c */ /* 0x000fe20003f04270 */
[----:B------:R-:W-:Y:S01]  /*1800*/  SHFL.DOWN PT, R8, R12, 0x10, R7 ;  /* 0x0a0000000c087989 */ /* 0x000fe200000e0007 */
[----:B-1----:R-:W-:Y:S02]  /*1810*/  @!P1 LEA R15, R15, R6, 0x18 ;  /* 0x000000060f0f9211 */ /* 0x002fe400078ec0ff */
[----:B------:R-:W-:Y:S01]  /*1820*/  @!P1 LOP3.LUT R6, R5, 0xf8, RZ, 0xc0, !PT ;  /* 0x000000f805069812 */ /* 0x000fe200078ec0ff */
        /* <DEDUP_REMOVED lines=11> */
[----:B------:R-:W-:Y:S01]  /*18e0*/  ISETP.GT.U32.AND P1, PT, R3, 0x20, PT ;  /* 0x000000200300780c */ /* 0x000fe20003f24070 */
[----:B-1----:R-:W-:-:S09]  /*18f0*/  ULEA UR4, UR5, UR4, 0x18 ;  /* 0x0000000405047291 */ /* 0x002fd2000f8ec0ff */
[----:B0-----:R-:W0:Y:S04]  /*1900*/  LDS.128 R12, [UR4+0x20] ;  /* 0x00002004ff0c7984 */ /* 0x001e280008000c00 */
[----:B------:R-:W1:Y:S01]  /*1910*/  LDS.128 R8, [UR4+0x30] ;  /* 0x00003004ff087984 */ /* 0x000e620008000c00 */
[----:B0-----:R-:W-:-:S10]  /*1920*/  DADD R12, R4, R12 ;  /* 0x00000000040c7229 */ /* 0x001fd4000000000c */
[----:B------:R-:W-:Y:S02]  /*1930*/  FSEL R4, R12, R4, P1 ;  /* 0x000000040c047208 */ /* 0x000fe40000800000 */
[----:B------:R-:W-:Y:S02]  /*1940*/  FSEL R5, R13, R5, P1 ;  /* 0x000000050d057208 */ /* 0x000fe40000800000 */
[----:B------:R-:W-:-:S04]  /*1950*/  ISETP.GT.U32.AND P1, PT, R3, 0x40, PT ;  /* 0x000000400300780c */ /* 0x000fc80003f24070 */
[----:B------:R-:W-:-:S10]  /*1960*/  DADD R14, R4, R14 ;  /* 0x00000000040e7229 */ /* 0x000fd4000000000e */
[----:B------:R-:W-:Y:S02]  /*1970*/  FSEL R12, R14, R4, P1 ;  /* 0x000000040e0c7208 */ /* 0x000fe40000800000 */
[----:B------:R-:W-:Y:S02]  /*1980*/  FSEL R13, R15, R5, P1 ;  /* 0x000000050f0d7208 */ /* 0x000fe40000800000 */
[----:B------:R-:W0:Y:S01]  /*1990*/  LDS.128 R4, [UR4+0x40] ;  /* 0x00004004ff047984 */ /* 0x000e220008000c00 */
[----:B------:R-:W-:-:S03]  /*19a0*/  ISETP.GT.U32.AND P1, PT, R3, 0x60, PT ;  /* 0x000000600300780c */ /* 0x000fc60003f24070 */
[----:B-1----:R-:W-:-:S10]  /*19b0*/  DADD R8, R8, R12 ;  /* 0x0000000008087229 */ /* 0x002fd4000000000c */
[----:B------:R-:W-:Y:S02]  /*19c0*/  FSEL R8, R8, R12, P1 ;  /* 0x0000000c08087208 */ /* 0x000fe40000800000 */
[----:B------:R-:W-:Y:S02]  /*19d0*/  FSEL R9, R9, R13, P1 ;  /* 0x0000000d09097208 */ /* 0x000fe40000800000 */
[----:B------:R-:W-:-:S04]  /*19e0*/  ISETP.GT.U32.AND P1, PT, R3, 0x80, PT ;  /* 0x000000800300780c */ /* 0x000fc80003f24070 */
[----:B------:R-:W-:-:S10]  /*19f0*/  DADD R10, R8, R10 ;  /* 0x00000000080a7229 */ /* 0x000fd4000000000a */
[----:B------:R-:W-:Y:S02]  /*1a00*/  FSEL R12, R10, R8, P1 ;  /* 0x000000080a0c7208 */ /* 0x000fe40000800000 */
[----:B------:R-:W-:Y:S02]  /*1a10*/  FSEL R13, R11, R9, P1 ;  /* 0x000000090b0d7208 */ /* 0x000fe40000800000 */
[----:B------:R-:W1:Y:S01]  /*1a20*/  LDS.128 R8, [UR4+0x50] ;  /* 0x00005004ff087984 */ /* 0x000e620008000c00 */
[----:B------:R-:W-:-:S03]  /*1a30*/  ISETP.GT.U32.AND P1, PT, R3, 0xa0, PT ;  /* 0x000000a00300780c */ /* 0x000fc60003f24070 */
        /* <DEDUP_REMOVED lines=52> */
[----:B------:R-:W1:Y:S01]  /*1d80*/  LDS.64 R8, [UR4+0xb0] ;  /* 0x0000b004ff087984 */ /* 0x000e620008000a00 */
        /* <DEDUP_REMOVED lines=8> */
[----:B------:R-:W-:-:S04]  /*1e10*/  ISETP.GT.U32.AND P1, PT, R3, 0x260, PT ;  /* 0x000002600300780c */ /* 0x000fc80003f24070 */
[----:B-1----:R-:W-:-:S10]  /*1e20*/  DADD R8, R8, R4 ;  /* 0x0000000008087229 */ /* 0x002fd40000000004 */
[----:B------:R-:W-:Y:S02]  /*1e30*/  FSEL R4, R8, R4, P1 ;  /* 0x0000000408047208 */ /* 0x000fe40000800000 */
[----:B------:R-:W-:Y:S01]  /*1e40*/  FSEL R5, R9, R5, P1 ;  /* 0x0000000509057208 */ /* 0x000fe20000800000 */
[----:B------:R-:W-:Y:S06]  /*1e50*/  BRA `(.L_x_135) ;  /* 0x0000001800c87947 */ /* 0x000fec0003800000 */
.L_x_120:
[----:B------:R-:W0:Y:S01]  /*1e60*/  S2R R2, SR_TID.X ;  /* 0x0000000000027919 */ /* 0x000e220000002100 */
[----:B------:R-:W1:Y:S02]  /*1e70*/  LDCU.64 UR4, c[0x0][0x380] ;  /* 0x00007000ff0477ac */ /* 0x000e640008000a00 */
[----:B-1----:R-:W-:Y:S02]  /*1e80*/  IMAD.U32 R8, RZ, RZ, UR4 ;  /* 0x00000004ff087e24 */ /* 0x002fe4000f8e00ff */
[----:B------:R-:W-:Y:S02]  /*1e90*/  IMAD.U32 R9, RZ, RZ, UR5 ;  /* 0x00000005ff097e24 */ /* 0x000fe4000f8e00ff */
[----:B0-----:R-:W-:-:S04]  /*1ea0*/  IMAD.IADD R5, R7, 0x1, R2 ;  /* 0x0000000107057824 */ /* 0x001fc800078e0202 */
[----:B------:R-:W-:-:S05]  /*1eb0*/  IMAD.WIDE.U32 R4, R5, 0x8, R8 ;  /* 0x0000000805047825 */ /* 0x000fca00078e0008 */
[----:B------:R-:W2:Y:S04]  /*1ec0*/  LDG.E.64 R10, desc[UR6][R4.64] ;  /* 0x00000006040a7981 */ /* 0x000ea8000c1e1b00 */
[----:B------:R-:W3:Y:S04]  /*1ed0*/  LDG.E.64 R12, desc[UR6][R4.64+0x1400] ;  /* 0x00140006040c7981 */ /* 0x000ee8000c1e1b00 */
[----:B------:R-:W4:Y:S04]  /*1ee0*/  LDG.E.64 R16, desc[UR6][R4.64+0x2800] ;  /* 0x0028000604107981 */ /* 0x000f28000c1e1b00 */
[----:B------:R-:W5:Y:S04]  /*1ef0*/  LDG.E.64 R18, desc[UR6][R4.64+0x3c00] ;  /* 0x003c000604127981 */ /* 0x000f68000c1e1b00 */
[----:B------:R-:W5:Y:S04]  /*1f00*/  LDG.E.64 R20, desc[UR6][R4.64+0x5000] ;  /* 0x0050000604147981 */ /* 0x000f68000c1e1b00 */
[----:B------:R-:W5:Y:S04]  /*1f10*/  LDG.E.64 R22, desc[UR6][R4.64+0x6400] ;  /* 0x0064000604167981 */ /* 0x000f68000c1e1b00 */
[----:B------:R-:W5:Y:S04]  /*1f20*/  LDG.E.64 R24, desc[UR6][R4.64+0x7800] ;  /* 0x0078000604187981 */ /* 0x000f68000c1e1b00 */
[----:B------:R0:W5:Y:S02]  /*1f30*/  LDG.E.64 R28, desc[UR6][R4.64+0x8c00] ;  /* 0x008c0006041c7981 */ /* 0x000164000c1e1b00 */
[----:B0-----:R-:W-:Y:S01]  /*1f40*/  IMAD.MOV.U32 R4, RZ, RZ, RZ ;  /* 0x000000ffff047224 */ /* 0x001fe200078e00ff */
        /* <DEDUP_REMOVED lines=23> */
[----:B------:R-:W-:Y:S02]  /*20c0*/  FSEL R13, RZ, 1.875, P0 ;  /* 0x3ff00000ff0d7808 */ /* 0x000fe40000000000 */
[----:B------:R-:W-:-:S05]  /*20d0*/  ISETP.GE.U32.AND P0, PT, R3, R26, PT ;  /* 0x0000001a0300720c */ /* 0x000fca0003f06070 */
[----:B------:R-:W-:-:S08]  /*20e0*/  DADD R12, R10, R12 ;  /* 0x000000000a0c7229 */ /* 0x000fd0000000000c */
[----:B------:R-:W-:Y:S05]  /*20f0*/  @!P0 BRA `(.L_x_136) ;  /* 0x0000001000f08947 */ /* 0x000fea0003800000 */
[----:B------:R-:W-:Y:S01]  /*2100*/  IMAD R5, R15, 0x1400, R7 ;  /* 0x000014000f057824 */ /* 0x000fe200078e0207 */
[----:B------:R-:W-:Y:S01]  /*2110*/  LOP3.LUT R3, RZ, R2, RZ, 0x33, !PT ;  /* 0x00000002ff037212 */ /* 0x000fe200078e33ff */
[----:B------:R-:W-:Y:S01]  /*2120*/  VIADD R6, R14, 0xffffec00 ;  /* 0xffffec000e067836 */ /* 0x000fe20000000000 */
[----:B------:R-:W-:Y:S01]  /*2130*/  UMOV UR4, URZ ;  /* 0x000000ff00047c82 */ /* 0x000fe20008000000 */
[----:B------:R-:W-:Y:S01]  /*2140*/  IMAD.IADD R10, R0, 0x1, R15 ;  /* 0x00000001000a7824 */ /* 0x000fe200078e020f */
[----:B------:R-:W-:Y:S02]  /*2150*/  IADD3 R4, PT, PT, -R26, R14, R3 ;  /* 0x0000000e1a047210 */ /* 0x000fe40007ffe103 */
[----:B------:R-:W-:Y:S01]  /*2160*/  ISETP.GT.U32.AND P0, PT, R5, R6, PT ;  /* 0x000000060500720c */ /* 0x000fe20003f04070 */
[----:B------:R-:W-:Y:S02]  /*2170*/  IMAD R3, R10, 0x1400, RZ ;  /* 0x000014000a037824 */ /* 0x000fe400078e02ff */
[----:B------:R-:W-:-:S02]  /*2180*/  IMAD.IADD R4, R4, 0x1, -R7 ;  /* 0x0000000104047824 */ /* 0x000fc400078e0a07 */
[----:B------:R-:W-:Y:S01]  /*2190*/  IMAD.MOV.U32 R7, RZ, RZ, R3 ;  /* 0x000000ffff077224 */ /* 0x000fe200078e0003 */
[----:B------:R-:W-:-:S07]  /*21a0*/  IADD3 R27, PT, PT, R3, 0x1400, R2 ;  /* 0x00001400031b7810 */ /* 0x000fce0007ffe002 */
[----:B------:R-:W-:Y:S05]  /*21b0*/  @P0 BRA `(.L_x_137) ;  /* 0x0000000000d40947 */ /* 0x000fea0003800000 */
[----:B------:R-:W0:Y:S08]  /*21c0*/  LDC.64 R8, c[0x0][0x380] ;  /* 0x0000e000ff087b82 */ /* 0x000e300000000a00 */
[----:B------:R-:W1:Y:S02]  /*21d0*/  LDC.64 R14, c[0x0][0x3a8] ;  /* 0x0000ea00ff0e7b82 */ /* 0x000e640000000a00 */
.L_x_138:
[----:B------:R-:W-:-:S04]  /*21e0*/  IMAD.IADD R17, R2, 0x1, R5 ;  /* 0x0000000102117824 */ /* 0x000fc800078e0205 */
[----:B0-----:R-:W-:-:S05]  /*21f0*/  IMAD.WIDE.U32 R16, R17, 0x8, R8 ;  /* 0x0000000811107825 */ /* 0x001fca00078e0008 */
[----:B------:R-:W2:Y:S04]  /*2200*/  LDG.E.64 R10, desc[UR6][R16.64] ;  /* 0x00000006100a7981 */ /* 0x000ea8000c1e1b00 */
[----:B------:R-:W3:Y:S04]  /*2210*/  LDG.E.64 R22, desc[UR6][R16.64+0x1400] ;  /* 0x0014000610167981 */ /* 0x000ee8000c1e1b00 */
[----:B------:R-:W4:Y:S01]  /*2220*/  LDG.E.64 R18, desc[UR6][R16.64+0x2800] ;  /* 0x0028000610127981 */ /* 0x000f22000c1e1b00 */
[----:B------:R-:W-:-:S03]  /*2230*/  IMAD.MOV.U32 R20, RZ, RZ, RZ ;  /* 0x000000ffff147224 */ /* 0x000fc600078e00ff */
[----:B------:R-:W5:Y:S01]  /*2240*/  LDG.E.64 R24, desc[UR6][R16.64+0x8c00] ;  /* 0x008c000610187981 */ /* 0x000f62000c1e1b00 */
[----:B--2---:R-:W-:-:S03]  /*2250*/  DSETP.GTU.AND P0, PT, R10, 1, PT ;  /* 0x3ff000000a00742a */ /* 0x004fc60003f0c000 */
[----:B------:R-:W2:Y:S03]  /*2260*/  LDG.E.64 R10, desc[UR6][R16.64+0x3c00] ;  /* 0x003c0006100a7981 */ /* 0x000ea6000c1e1b00 */
[----:B------:R-:W-:Y:S01]  /*2270*/  FSEL R21, RZ, 1.875, P0 ;  /* 0x3ff00000ff157808 */ /* 0x000fe20000000000 */
[----:B---3--:R-:W-:Y:S01]  /*2280*/  DSETP.GTU.AND P0, PT, R22, 1, PT ;  /* 0x3ff000001600742a */ /* 0x008fe20003f0c000 */
[----:B------:R-:W3:Y:S04]  /*2290*/  LDG.E.64 R22, desc[UR6][R16.64+0x5000] ;  /* 0x0050000610167981 */ /* 0x000ee8000c1e1b00 */
[----:B------:R-:W-:Y:S01]  /*22a0*/  DADD R20, R12, R20 ;  /* 0x000000000c147229 */ /* 0x000fe20000000014 */
[----:B------:R-:W-:Y:S01]  /*22b0*/  FSEL R13, RZ, 1.875, P0 ;  /* 0x3ff00000ff0d7808 */ /* 0x000fe20000000000 */
[----:B------:R-:W-:-:S06]  /*22c0*/  IMAD.MOV.U32 R12, RZ, RZ, RZ ;  /* 0x000000ffff0c7224 */ /* 0x000fcc00078e00ff */
[----:B------:R-:W-:Y:S02]  /*22d0*/  DADD R12, R20, R12 ;  /* 0x00000000140c7229 */ /* 0x000fe4000000000c */
[----:B------:R-:W5:Y:S01]  /*22e0*/  LDG.E.64 R20, desc[UR6][R16.64+0x6400] ;  /* 0x0064000610147981 */ /* 0x000f62000c1e1b00 */
[----:B----4-:R-:W-:-:S03]  /*22f0*/  DSETP.GTU.AND P0, PT, R18, 1, PT ;  /* 0x3ff000001200742a */ /* 0x010fc60003f0c000 */
[----:B------:R1:W4:Y:S02]  /*2300*/  LDG.E.64 R18, desc[UR6][R16.64+0x7800] ;  /* 0x0078000610127981 */ /* 0x000324000c1e1b00 */
[----:B-1----:R-:W-:-:S04]  /*2310*/  IMAD R16, R15, 0x1400, RZ ;  /* 0x000014000f107824 */ /* 0x002fc800078e02ff */
[----:B------:R-:W-:Y:S02]  /*2320*/  IMAD.IADD R7, R16, 0x1, R7 ;  /* 0x0000000110077824 */ /* 0x000fe400078e0207 */
[----:B------:R-:W-:Y:S02]  /*2330*/  IMAD.IADD R4, R4, 0x1, -R16 ;  /* 0x0000000104047824 */ /* 0x000fe400078e0a10 */
[----:B------:R-:W-:Y:S01]  /*2340*/  IMAD.IADD R27, R16, 0x1, R27 ;  /* 0x00000001101b7824 */ /* 0x000fe200078e021b */
[----:B--2---:R-:W-:Y:S01]  /*2350*/  DSETP.GTU.AND P1, PT, R10, 1, PT ;  /* 0x3ff000000a00742a */ /* 0x004fe20003f2c000 */
[----:B------:R-:W-:Y:S01]  /*2360*/  FSEL R11, RZ, 1.875, P0 ;  /* 0x3ff00000ff0b7808 */ /* 0x000fe20000000000 */
[----:B------:R-:W-:-:S06]  /*2370*/  IMAD.MOV.U32 R10, RZ, RZ, RZ ;  /* 0x000000ffff0a7224 */ /* 0x000fcc00078e00ff */
[----:B------:R-:W-:Y:S01]  /*2380*/  DADD R12, R12, R10 ;  /* 0x000000000c0c7229 */ /* 0x000fe2000000000a */
[----:B------:R-:W-:Y:S01]  /*2390*/  FSEL R11, RZ, 1.875, P1 ;  /* 0x3ff00000ff0b7808 */ /* 0x000fe20000800000 */
[----:B---3--:R-:W-:-:S06]  /*23a0*/  DSETP.GTU.AND P0, PT, R22, 1, PT ;  /* 0x3ff000001600742a */ /* 0x008fcc0003f0c000 */
[----:B------:R-:W-:Y:S01]  /*23b0*/  DADD R12, R12, R10 ;  /* 0x000000000c0c7229 */ /* 0x000fe2000000000a */
[----:B------:R-:W-:Y:S01]  /*23c0*/  FSEL R11, RZ, 1.875, P0 ;  /* 0x3ff00000ff0b7808 */ /* 0x000fe20000000000 */
[----:B-----5:R-:W-:-:S06]  /*23d0*/  DSETP.GTU.AND P0, PT, R20, 1, PT ;  /* 0x3ff000001400742a */ /* 0x020fcc0003f0c000 */
[----:B------:R-:W-:Y:S01]  /*23e0*/  DADD R10, R12, R10 ;  /* 0x000000000c0a7229 */ /* 0x000fe2000000000a */
[----:B------:R-:W-:Y:S01]  /*23f0*/  FSEL R13, RZ, 1.875, P0 ;  /* 0x3ff00000ff0d7808 */ /* 0x000fe20000000000 */
[----:B------:R-:W-:Y:S01]  /*2400*/  IMAD.MOV.U32 R12, RZ, RZ, RZ ;  /* 0x000000ffff0c7224 */ /* 0x000fe200078e00ff */
[----:B----4-:R-:W-:-:S05]  /*2410*/  DSETP.GTU.AND P0, PT, R18, 1, PT ;  /* 0x3ff000001200742a */ /* 0x010fca0003f0c000 */
[----:B------:R-:W-:Y:S01]  /*2420*/  DADD R12, R10, R12 ;  /* 0x000000000a0c7229 */ /* 0x000fe2000000000c */
[----:B------:R-:W-:Y:S01]  /*2430*/  FSEL R11, RZ, 1.875, P0 ;  /* 0x3ff00000ff0b7808 */ /* 0x000fe20000000000 */
[----:B------:R-:W-:Y:S01]  /*2440*/  IMAD.MOV.U32 R10, RZ, RZ, RZ ;  /* 0x000000ffff0a7224 */ /* 0x000fe200078e00ff */
[----:B------:R-:W-:-:S05]  /*2450*/  DSETP.GTU.AND P0, PT, R24, 1, PT ;  /* 0x3ff000001800742a */ /* 0x000fca0003f0c000 */
[----:B------:R-:W-:Y:S01]  /*2460*/  DADD R12, R12, R10 ;  /* 0x000000000c0c7229 */ /* 0x000fe2000000000a */
[----:B------:R-:W-:Y:S01]  /*2470*/  IMAD.IADD R10, R14, 0x1, -R5 ;  /* 0x000000010e0a7824 */ /* 0x000fe200078e0a05 */
[----:B------:R-:W-:-:S04]  /*2480*/  FSEL R11, RZ, 1.875, P0 ;  /* 0x3ff00000ff0b7808 */ /* 0x000fc80000000000 */
[----:B------:R-:W-:Y:S01]  /*2490*/  ISETP.GE.U32.AND P0, PT, R10, R16, PT ;  /* 0x000000100a00720c */ /* 0x000fe20003f06070 */
[----:B------:R-:W-:-:S06]  /*24a0*/  IMAD.MOV.U32 R10, RZ, RZ, RZ ;  /* 0x000000ffff0a7224 */ /* 0x000fcc00078e00ff */
[----:B------:R-:W-:-:S06]  /*24b0*/  DADD R12, R12, R10 ;  /* 0x000000000c0c7229 */ /* 0x000fcc000000000a */
[----:B------:R-:W-:Y:S05]  /*24c0*/  @!P0 BRA `(.L_x_136) ;  /* 0x0000000c00fc8947 */ /* 0x000fea0003800000 */
[----:B------:R-:W-:Y:S01]  /*24d0*/  IMAD R5, R15, 0x1400, R5 ;  /* 0x000014000f057824 */ /* 0x000fe200078e0205 */
[----:B------:R-:W-:-:S04]  /*24e0*/  UIADD3 UR4, UPT, UPT, UR4, 0x1, URZ ;  /* 0x0000000104047890 */ /* 0x000fc8000fffe0ff */
[----:B------:R-:W-:-:S13]  /*24f0*/  ISETP.GT.U32.AND P0, PT, R5, R6, PT ;  /* 0x000000060500720c */ /* 0x000fda0003f04070 */
[----:B------:R-:W-:Y:S05]  /*2500*/  @!P0 BRA `(.L_x_138) ;  /* 0xfffffffc00348947 */ /* 0x000fea000383ffff */
.L_x_137:
[----:B------:R-:W-:Y:S01]  /*2510*/  IMAD.IADD R11, R14, 0x1, -R5 ;  /* 0x000000010e0b7824 */ /* 0x000fe200078e0a05 */
[----:B------:R-:W-:Y:S04]  /*2520*/  BSSY.RECONVERGENT B1, `(.L_x_136) ;  /* 0x00000f9000017945 */ /* 0x000fe80003800200 */
[----:B------:R-:W-:-:S04]  /*2530*/  ISETP.GE.AND P0, PT, R2, R11, PT ;  /* 0x0000000b0200720c */ /* 0x000fc80003f06270 */
[----:B------:R-:W-:-:S13]  /*2540*/  ISETP.GE.U32.OR P0, PT, R5, R14, P0 ;  /* 0x0000000e0500720c */ /* 0x000fda0000706470 */
[----:B------:R-:W-:Y:S05]  /*2550*/  @P0 BRA `(.L_x_139) ;  /* 0x0000000c00d40947 */ /* 0x000fea0003800000 */
[----:B------:R-:W-:Y:S01]  /*2560*/  LOP3.LUT R6, RZ, R2, RZ, 0x33, !PT ;  /* 0x00000002ff067212 */ /* 0x000fe200078e33ff */
[----:B------:R-:W-:Y:S01]  /*2570*/  IMAD R15, R15, UR4, RZ ;  /* 0x000000040f0f7c24 */ /* 0x000fe2000f8e02ff */
[----:B------:R-:W-:Y:S02]  /*2580*/  BSSY.RECONVERGENT B2, `(.L_x_140) ;  /* 0x0000082000027945 */ /* 0x000fe40003800200 */
[----:B------:R-:W-:Y:S01]  /*2590*/  IADD3 R14, PT, PT, -R3, R14, R6 ;  /* 0x0000000e030e7210 */ /* 0x000fe20007ffe106 */
[----:B------:R-:W-:-:S04]  /*25a0*/  IMAD.MOV.U32 R6, RZ, RZ, R2 ;  /* 0x000000ffff067224 */ /* 0x000fc800078e0002 */
[----:B------:R-:W-:-:S04]  /*25b0*/  IMAD R14, R15, -0x1400, R14 ;  /* 0xffffec000f0e7824 */ /* 0x000fc800078e020e */
[C---:B------:R-:W-:Y:S01]  /*25c0*/  IMAD.HI.U32 R24, R14.reuse, -0x33333333, RZ ;  /* 0xcccccccd0e187827 */ /* 0x040fe200078e00ff */
[----:B------:R-:W-:-:S04]  /*25d0*/  ISETP.GE.U32.AND P0, PT, R14, 0x2580, PT ;  /* 0x000025800e00780c */ /* 0x000fc80003f06070 */
[----:B------:R-:W-:-:S04]  /*25e0*/  LEA.HI R24, R24, 0x1, RZ, 0x17 ;  /* 0x0000000118187811 */ /* 0x000fc800078fb8ff */
[----:B------:R-:W-:-:S05]  /*25f0*/  LOP3.LUT R25, R24, 0xf, RZ, 0xc0, !PT ;  /* 0x0000000f18197812 */ /* 0x000fca00078ec0ff */
[----:B------:R-:W-:Y:S05]  /*2600*/  @!P0 BRA `(.L_x_141) ;  /* 0x0000000400e48947 */ /* 0x000fea0003800000 */
[----:B------:R-:W-:Y:S01]  /*2610*/  IMAD.HI.U32 R3, R4, -0x33333333, RZ ;  /* 0xcccccccd04037827 */ /* 0x000fe200078e00ff */
[----:B------:R-:W-:Y:S04]  /*2620*/  BSSY.RECONVERGENT B3, `(.L_x_142) ;  /* 0x0000076000037945 */ /* 0x000fe80003800200 */
[----:B------:R-:W-:-:S04]  /*2630*/  LEA.HI R3, R3, 0x1, RZ, 0x17 ;  /* 0x0000000103037811 */ /* 0x000fc800078fb8ff */
[----:B------:R-:W-:Y:S02]  /*2640*/  LOP3.LUT R6, R3, 0xfffff0, RZ, 0xc0, !PT ;  /* 0x00fffff003067812 */ /* 0x000fe400078ec0ff */
[----:B------:R-:W-:-:S03]  /*2650*/  LOP3.LUT R3, R2, 0x1400, RZ, 0xfc, !PT ;  /* 0x0000140002037812 */ /* 0x000fc600078efcff */
[----:B------:R-:W-:-:S07]  /*2660*/  IMAD.MOV R6, RZ, RZ, -R6 ;  /* 0x000000ffff067224 */ /* 0x000fce00078e0a06 */
.L_x_143:
[C---:B------:R-:W-:Y:S02]  /*2670*/  VIADD R17, R27.reuse, 0xffffec00 ;  /* 0xffffec001b117836 */ /* 0x040fe40000000000 */
[----:B------:R-:W-:Y:S02]  /*2680*/  VIADD R21, R27, 0xffffee80 ;  /* 0xffffee801b157836 */ /* 0x000fe40000000000 */
[----:B------:R-:W-:-:S04]  /*2690*/  IMAD.WIDE.U32 R16, R17, 0x8, R8 ;  /* 0x0000000811107825 */ /* 0x000fc800078e0008 */
[--C-:B------:R-:W-:Y:S02]  /*26a0*/  IMAD.WIDE.U32 R20, R21, 0x8, R8.reuse ;  /* 0x0000000815147825 */ /* 0x100fe400078e0008 */
[----:B------:R-:W2:Y:S02]  /*26b0*/  LDG.E.64 R16, desc[UR6][R16.64] ;  /* 0x0000000610107981 */ /* 0x000ea4000c1e1b00 */
[----:B------:R-:W-:Y:S02]  /*26c0*/  VIADD R19, R27, 0xfffff100 ;  /* 0xfffff1001b137836 */ /* 0x000fe40000000000 */
[----:B------:R-:W3:Y:S02]  /*26d0*/  LDG.E.64 R20, desc[UR6][R20.64] ;  /* 0x0000000614147981 */ /* 0x000ee4000c1e1b00 */
[----:B------:R-:W-:-:S06]  /*26e0*/  IMAD.WIDE.U32 R18, R19, 0x8, R8 ;  /* 0x0000000813127825 */ /* 0x000fcc00078e0008 */
        /* <DEDUP_REMOVED lines=8> */
[----:B------:R-:W-:Y:S02]  /*2770*/  VIADD R29, R27, 0xfffffd80 ;  /* 0xfffffd801b1d7836 */ /* 0x000fe40000000000 */
[----:B------:R-:W-:Y:S01]  /*2780*/  IMAD.MOV.U32 R22, RZ, RZ, RZ ;  /* 0x000000ffff167224 */ /* 0x000fe200078e00ff */
        /* <DEDUP_REMOVED lines=8> */
[----:B------:R-:W2:Y:S01]  /*2810*/  LDG.E.64 R20, desc[UR6][R20.64] ;  /* 0x0000000614147981 */ /* 0x000ea2000c1e1b00 */
[----:B------:R-:W-:Y:S01]  /*2820*/  IMAD.MOV.U32 R12, RZ, RZ, RZ ;  /* 0x000000ffff0c7224 */ /* 0x000fe200078e00ff */
[----:B----4-:R-:W-:Y:S01]  /*2830*/  DSETP.GTU.AND P0, PT, R18, 1, PT ;  /* 0x3ff000001200742a */ /* 0x010fe20003f0c000 */
[----:B------:R-:W-:-:S04]  /*2840*/  IMAD.WIDE.U32 R18, R23, 0x8, R8 ;  /* 0x0000000817127825 */ /* 0x000fc800078e0008 */
[----:B------:R-:W-:Y:S01]  /*2850*/  DADD R12, R16, R12 ;  /* 0x00000000100c7229 */ /* 0x000fe2000000000c */
[----:B------:R-:W-:Y:S01]  /*2860*/  IMAD.WIDE.U32 R16, R29, 0x8, R8 ;  /* 0x000000081d107825 */ /* 0x000fe200078e0008 */
[----:B------:R-:W3:Y:S01]  /*2870*/  LDG.E.64 R18, desc[UR6][R18.64] ;  /* 0x0000000612127981 */ /* 0x000ee2000c1e1b00 */
[----:B------:R-:W-:-:S04]  /*2880*/  FSEL R23, RZ, 1.875, P0 ;  /* 0x3ff00000ff177808 */ /* 0x000fc80000000000 */
[----:B------:R-:W4:Y:S02]  /*2890*/  LDG.E.64 R16, desc[UR6][R16.64] ;  /* 0x0000000610107981 */ /* 0x000f24000c1e1b00 */
[----:B------:R-:W-:Y:S01]  /*28a0*/  DADD R22, R12, R22 ;  /* 0x000000000c167229 */ /* 0x000fe20000000016 */
[----:B------:R-:W-:-:S06]  /*28b0*/  IMAD.WIDE.U32 R12, R27, 0x8, R8 ;  /* 0x000000081b0c7825 */ /* 0x000fcc00078e0008 */
[----:B------:R-:W4:Y:S01]  /*28c0*/  LDG.E.64 R12, desc[UR6][R12.64] ;  /* 0x000000060c0c7981 */ /* 0x000f22000c1e1b00 */
[----:B-----5:R-:W-:Y:S01]  /*28d0*/  DSETP.GTU.AND P0, PT, R10, 1, PT ;  /* 0x3ff000000a00742a */ /* 0x020fe20003f0c000 */
[----:B------:R-:W-:-:S04]  /*28e0*/  VIADD R11, R27, 0x280 ;  /* 0x000002801b0b7836 */ /* 0x000fc80000000000 */
        /* <DEDUP_REMOVED lines=8> */
[C---:B------:R-:W-:Y:S01]  /*2970*/  VIADD R29, R27.reuse, 0xa00 ;  /* 0x00000a001b1d7836 */ /* 0x040fe20000000000 */
[----:B--2---:R-:W-:Y:S01]  /*2980*/  DSETP.GTU.AND P0, PT, R20, 1, PT ;  /* 0x3ff000001400742a */ /* 0x004fe20003f0c000 */
[----:B------:R-:W-:-:S05]  /*2990*/  VIADD R21, R27, 0x500 ;  /* 0x000005001b157836 */ /* 0x000fca0000000000 */
[----:B------:R-:W-:Y:S01]  /*29a0*/  FSEL R15, RZ, 1.875, P0 ;  /* 0x3ff00000ff0f7808 */ /* 0x000fe20000000000 */
[----:B------:R-:W-:Y:S01]  /*29b0*/  IMAD.WIDE.U32 R20, R21, 0x8, R8 ;  /* 0x0000000815147825 */ /* 0x000fe200078e0008 */
[----:B---3--:R-:W-:-:S04]  /*29c0*/  DSETP.GTU.AND P0, PT, R18, 1, PT ;  /* 0x3ff000001200742a */ /* 0x008fc80003f0c000 */
[----:B------:R-:W-:Y:S02]  /*29d0*/  DADD R14, R22, R14 ;  /* 0x00000000160e7229 */ /* 0x000fe4000000000e */
[----:B----4-:R-:W-:Y:S01]  /*29e0*/  DSETP.GTU.AND P1, PT, R16, 1, PT ;  /* 0x3ff000001000742a */ /* 0x010fe20003f2c000 */
[----:B------:R0:W2:Y:S01]  /*29f0*/  LDG.E.64 R22, desc[UR6][R20.64] ;  /* 0x0000000614167981 */ /* 0x0000a2000c1e1b00 */
[----:B------:R-:W-:Y:S01]  /*2a00*/  FSEL R17, RZ, 1.875, P0 ;  /* 0x3ff00000ff117808 */ /* 0x000fe20000000000 */
[----:B------:R-:W-:Y:S02]  /*2a10*/  IMAD.MOV.U32 R16, RZ, RZ, RZ ;  /* 0x000000ffff107224 */ /* 0x000fe400078e00ff */
[----:B------:R-:W-:-:S04]  /*2a20*/  VIADD R19, R27, 0x780 ;  /* 0x000007801b137836 */ /* 0x000fc80000000000 */
[----:B------:R-:W-:Y:S01]  /*2a30*/  DADD R16, R14, R16 ;  /* 0x000000000e107229 */ /* 0x000fe20000000010 */
[----:B------:R-:W-:Y:S01]  /*2a40*/  IMAD.WIDE.U32 R18, R19, 0x8, R8 ;  /* 0x0000000813127825 */ /* 0x000fe200078e0008 */
[----:B------:R-:W-:-:S03]  /*2a50*/  FSEL R15, RZ, 1.875, P1 ;  /* 0x3ff00000ff0f7808 */ /* 0x000fc60000800000 */
[----:B------:R-:W-:Y:S01]  /*2a60*/  IMAD.MOV.U32 R14, RZ, RZ, RZ ;  /* 0x000000ffff0e7224 */ /* 0x000fe200078e00ff */
[----:B------:R-:W-:Y:S01]  /*2a70*/  DSETP.GTU.AND P0, PT, R12, 1, PT ;  /* 0x3ff000000c00742a */ /* 0x000fe20003f0c000 */
[----:B------:R-:W3:Y:S04]  /*2a80*/  LDG.E.64 R18, desc[UR6][R18.64] ;  /* 0x0000000612127981 */ /* 0x000ee8000c1e1b00 */
[----:B------:R-:W-:Y:S01]  /*2a90*/  DADD R12, R16, R14 ;  /* 0x00000000100c7229 */ /* 0x000fe2000000000e */
[----:B------:R-:W-:Y:S01]  /*2aa0*/  IMAD.WIDE.U32 R16, R29, 0x8, R8 ;  /* 0x000000081d107825 */ /* 0x000fe200078e0008 */
[----:B0-----:R-:W-:-:S03]  /*2ab0*/  FSEL R21, RZ, 1.875, P0 ;  /* 0x3ff00000ff157808 */ /* 0x001fc60000000000 */
[----:B------:R-:W-:Y:S02]  /*2ac0*/  VIADD R15, R27, 0xc80 ;  /* 0x00000c801b0f7836 */ /* 0x000fe40000000000 */
[----:B------:R-:W-:Y:S01]  /*2ad0*/  IMAD.MOV.U32 R20, RZ, RZ, RZ ;  /* 0x000000ffff147224 */ /* 0x000fe200078e00ff */
[----:B------:R-:W4:Y:S01]  /*2ae0*/  LDG.E.64 R16, desc[UR6][R16.64] ;  /* 0x0000000610107981 */ /* 0x000f22000c1e1b00 */
        /* <DEDUP_REMOVED lines=10> */
[----:B------:R-:W-:Y:S02]  /*2b90*/  VIADD R6, R6, 0x10 ;  /* 0x0000001006067836 */ /* 0x000fe40000000000 */
[----:B------:R-:W-:Y:S02]  /*2ba0*/  VIADD R3, R3, 0x2800 ;  /* 0x0000280003037836 */ /* 0x000fe40000000000 */
[----:B------:R-:W-:Y:S01]  /*2bb0*/  VIADD R27, R27, 0x2800 ;  /* 0x000028001b1b7836 */ /* 0x000fe20000000000 */
[----:B--2---:R-:W-:Y:S01]  /*2bc0*/  DSETP.GTU.AND P1, PT, R22, 1, PT ;  /* 0x3ff000001600742a */ /* 0x004fe20003f2c000 */
[----:B------:R-:W-:Y:S01]  /*2bd0*/  FSEL R23, RZ, 1.875, P0 ;  /* 0x3ff00000ff177808 */ /* 0x000fe20000000000 */
[----:B------:R-:W-:-:S06]  /*2be0*/  IMAD.MOV.U32 R22, RZ, RZ, RZ ;  /* 0x000000ffff167224 */ /* 0x000fcc00078e00ff */
[----:B------:R-:W-:Y:S01]  /*2bf0*/  DADD R22, R20, R22 ;  /* 0x0000000014167229 */ /* 0x000fe20000000016 */
[----:B------:R-:W-:Y:S01]  /*2c00*/  FSEL R21, RZ, 1.875, P1 ;  /* 0x3ff00000ff157808 */ /* 0x000fe20000800000 */
[----:B------:R-:W-:Y:S01]  /*2c10*/  IMAD.MOV.U32 R20, RZ, RZ, RZ ;  /* 0x000000ffff147224 */ /* 0x000fe200078e00ff */
[----:B---3--:R-:W-:-:S05]  /*2c20*/  DSETP.GTU.AND P0, PT, R18, 1, PT ;  /* 0x3ff000001200742a */ /* 0x008fca0003f0c000 */
[----:B------:R-:W-:Y:S01]  /*2c30*/  DADD R22, R22, R20 ;  /* 0x0000000016167229 */ /* 0x000fe20000000014 */
[----:B------:R-:W-:Y:S01]  /*2c40*/  IMAD.MOV.U32 R18, RZ, RZ, RZ ;  /* 0x000000ffff127224 */ /* 0x000fe200078e00ff */
[----:B------:R-:W-:Y:S01]  /*2c50*/  FSEL R19, RZ, 1.875, P0 ;  /* 0x3ff00000ff137808 */ /* 0x000fe20000000000 */
[----:B----4-:R-:W-:-:S05]  /*2c60*/  DSETP.GTU.AND P0, PT, R16, 1, PT ;  /* 0x3ff000001000742a */ /* 0x010fca0003f0c000 */
[----:B------:R-:W-:Y:S01]  /*2c70*/  DADD R22, R22, R18 ;  /* 0x0000000016167229 */ /* 0x000fe20000000012 */
[----:B------:R-:W-:Y:S01]  /*2c80*/  IMAD.MOV.U32 R16, RZ, RZ, RZ ;  /* 0x000000ffff107224 */ /* 0x000fe200078e00ff */
[----:B------:R-:W-:Y:S01]  /*2c90*/  FSEL R17, RZ, 1.875, P0 ;  /* 0x3ff00000ff117808 */ /* 0x000fe20000000000 */
[----:B------:R-:W-:Y:S01]  /*2ca0*/  DSETP.GTU.AND P0, PT, R14, 1, PT ;  /* 0x3ff000000e00742a */ /* 0x000fe20003f0c000 */
[----:B------:R-:W-:-:S04]  /*2cb0*/  IMAD.MOV.U32 R14, RZ, RZ, RZ ;  /* 0x000000ffff0e7224 */ /* 0x000fc800078e00ff */
[----:B------:R-:W-:Y:S01]  /*2cc0*/  DADD R22, R22, R16 ;  /* 0x0000000016167229 */ /* 0x000fe20000000010 */
[----:B------:R-:W-:Y:S01]  /*2cd0*/  FSEL R15, RZ, 1.875, P0 ;  /* 0x3ff00000ff0f7808 */ /* 0x000fe20000000000 */
[----:B-----5:R-:W-:-:S06]  /*2ce0*/  DSETP.GTU.AND P0, PT, R12, 1, PT ;  /* 0x3ff000000c00742a */ /* 0x020fcc0003f0c000 */
[----:B------:R-:W-:Y:S01]  /*2cf0*/  DADD R22, R22, R14 ;  /* 0x0000000016167229 */ /* 0x000fe2000000000e */
[----:B------:R-:W-:Y:S01]  /*2d00*/  IMAD.MOV.U32 R12, RZ, RZ, RZ ;  /* 0x000000ffff0c7224 */ /* 0x000fe200078e00ff */
[----:B------:R-:W-:Y:S01]  /*2d10*/  FSEL R13, RZ, 1.875, P0 ;  /* 0x3ff00000ff0d7808 */ /* 0x000fe20000000000 */
[----:B------:R-:W-:-:S05]  /*2d20*/  DSETP.GTU.AND P0, PT, R10, 1, PT ;  /* 0x3ff000000a00742a */ /* 0x000fca0003f0c000 */
[----:B------:R-:W-:Y:S01]  /*2d30*/  DADD R22, R22, R12 ;  /* 0x0000000016167229 */ /* 0x000fe2000000000c */
[----:B------:R-:W-:Y:S02]  /*2d40*/  FSEL R13, RZ, 1.875, P0 ;  /* 0x3ff00000ff0d7808 */ /* 0x000fe40000000000 */
[----:B------:R-:W-:-:S05]  /*2d50*/  ISETP.NE.AND P0, PT, R6, RZ, PT ;  /* 0x000000ff0600720c */ /* 0x000fca0003f05270 */
[----:B------:R-:W-:-:S08]  /*2d60*/  DADD R12, R22, R12 ;  /* 0x00000000160c7229 */ /* 0x000fd0000000000c */
[----:B------:R-:W-:Y:S05]  /*2d70*/  @P0 BRA `(.L_x_143) ;  /* 0xfffffff8003c0947 */ /* 0x000fea000383ffff */
[----:B------:R-:W-:Y:S05]  /*2d80*/  BSYNC.RECONVERGENT B3 ;  /* 0x0000000000037941 */ /* 0x000fea0003800200 */
.L_x_142:
[----:B------:R-:W-:-:S07]  /*2d90*/  VIADD R6, R3, 0xffffec00 ;  /* 0xffffec0003067836 */ /* 0x000fce0000000000 */
.L_x_141:
[----:B------:R-:W-:Y:S05]  /*2da0*/  BSYNC.RECONVERGENT B2 ;  /* 0x0000000000027941 */ /* 0x000fea0003800200 */
.L_x_140:
[----:B------:R-:W-:-:S13]  /*2db0*/  ISETP.NE.AND P0, PT, R25, RZ, PT ;  /* 0x000000ff1900720c */ /* 0x000fda0003f05270 */
[----:B------:R-:W-:Y:S05]  /*2dc0*/  @!P0 BRA `(.L_x_139) ;  /* 0x0000000400b88947 */ /* 0x000fea0003800000 */
[----:B------:R-:W-:Y:S01]  /*2dd0*/  ISETP.GE.U32.AND P1, PT, R25, 0x8, PT ;  /* 0x000000081900780c */ /* 0x000fe20003f26070 */
[----:B------:R-:W-:Y:S01]  /*2de0*/  BSSY.RECONVERGENT B2, `(.L_x_144) ;  /* 0x0000038000027945 */ /* 0x000fe20003800200 */
[----:B------:R-:W-:-:S04]  /*2df0*/  LOP3.LUT R3, R24, 0x7, RZ, 0xc0, !PT ;  /* 0x0000000718037812 */ /* 0x000fc800078ec0ff */
[----:B------:R-:W-:-:S07]  /*2e00*/  ISETP.NE.AND P0, PT, R3, RZ, PT ;  /* 0x000000ff0300720c */ /* 0x000fce0003f05270 */
[----:B------:R-:W-:Y:S06]  /*2e10*/  @!P1 BRA `(.L_x_145) ;  /* 0x0000000000d09947 */ /* 0x000fec0003800000 */
[----:B------:R-:W-:-:S04]  /*2e20*/  IMAD.IADD R21, R6, 0x1, R5 ;  /* 0x0000000106157824 */ /* 0x000fc800078e0205 */
[----:B------:R-:W-:-:S06]  /*2e30*/  IMAD.WIDE.U32 R18, R21, 0x8, R8 ;  /* 0x0000000815127825 */ /* 0x000fcc00078e0008 */
[----:B------:R-:W2:Y:S01]  /*2e40*/  LDG.E.64 R18, desc[UR6][R18.64] ;  /* 0x0000000612127981 */ /* 0x000ea2000c1e1b00 */
[----:B------:R-:W-:-:S04]  /*2e50*/  VIADD R23, R21, 0x280 ;  /* 0x0000028015177836 */ /* 0x000fc80000000000 */
[----:B------:R-:W-:-:S04]  /*2e60*/  IMAD.WIDE.U32 R22, R23, 0x8, R8 ;  /* 0x0000000817167825 */ /* 0x000fc800078e0008 */
[C---:B------:R-:W-:Y:S02]  /*2e70*/  VIADD R27, R21.reuse, 0x500 ;  /* 0x00000500151b7836 */ /* 0x040fe40000000000 */
[----:B------:R-:W3:Y:S01]  /*2e80*/  LDG.E.64 R22, desc[UR6][R22.64] ;  /* 0x0000000616167981 */ /* 0x000ee2000c1e1b00 */
[----:B------:R-:W-:Y:S02]  /*2e90*/  VIADD R11, R21, 0x780 ;  /* 0x00000780150b7836 */ /* 0x000fe40000000000 */
[----:B------:R-:W-:-:S04]  /*2ea0*/  IMAD.WIDE.U32 R26, R27, 0x8, R8 ;  /* 0x000000081b1a7825 */ /* 0x000fc800078e0008 */
[--C-:B------:R-:W-:Y:S02]  /*2eb0*/  IMAD.WIDE.U32 R10, R11, 0x8, R8.reuse ;  /* 0x000000080b0a7825 */ /* 0x100fe400078e0008 */
[----:B------:R-:W4:Y:S02]  /*2ec0*/  LDG.E.64 R26, desc[UR6][R26.64] ;  /* 0x000000061a1a7981 */ /* 0x000f24000c1e1b00 */
[C---:B------:R-:W-:Y:S02]  /*2ed0*/  VIADD R15, R21.reuse, 0xa00 ;  /* 0x00000a00150f7836 */ /* 0x040fe40000000000 */
[----:B------:R-:W5:Y:S01]  /*2ee0*/  LDG.E.64 R10, desc[UR6][R10.64] ;  /* 0x000000060a0a7981 */ /* 0x000f62000c1e1b00 */
[----:B------:R-:W-:Y:S02]  /*2ef0*/  VIADD R17, R21, 0xc80 ;  /* 0x00000c8015117836 */ /* 0x000fe40000000000 */
[----:B------:R-:W-:-:S04]  /*2f00*/  IMAD.WIDE.U32 R14, R15, 0x8, R8 ;  /* 0x000000080f0e7825 */ /* 0x000fc800078e0008 */
[----:B------:R-:W-:Y:S02]  /*2f10*/  IMAD.WIDE.U32 R16, R17, 0x8, R8 ;  /* 0x0000000811107825 */ /* 0x000fe400078e0008 */
[----:B------:R-:W5:Y:S04]  /*2f20*/  LDG.E.64 R14, desc[UR6][R14.64] ;  /* 0x000000060e0e7981 */ /* 0x000f68000c1e1b00 */
[----:B------:R-:W5:Y:S01]  /*2f30*/  LDG.E.64 R16, desc[UR6][R16.64] ;  /* 0x0000000610107981 */ /* 0x000f62000c1e1b00 */
[----:B--2---:R-:W-:Y:S01]  /*2f40*/  DSETP.GTU.AND P1, PT, R18, 1, PT ;  /* 0x3ff000001200742a */ /* 0x004fe20003f2c000 */
[----:B------:R-:W-:-:S04]  /*2f50*/  VIADD R19, R21, 0xf00 ;  /* 0x00000f0015137836 */ /* 0x000fc80000000000 */
[----:B------:R-:W-:-:S04]  /*2f60*/  IMAD.WIDE.U32 R18, R19, 0x8, R8 ;  /* 0x0000000813127825 */ /* 0x000fc800078e0008 */
[----:B------:R-:W-:Y:S02]  /*2f70*/  VIADD R21, R21, 0x1180 ;  /* 0x0000118015157836 */ /* 0x000fe40000000000 */
[----:B------:R-:W2:Y:S02]  /*2f80*/  LDG.E.64 R18, desc[UR6][R18.64] ;  /* 0x0000000612127981 */ /* 0x000ea4000c1e1b00 */
[----:B------:R-:W-:-:S06]  /*2f90*/  IMAD.WIDE.U32 R20, R21, 0x8, R8 ;  /* 0x0000000815147825 */ /* 0x000fcc00078e0008 */
[----:B------:R-:W2:Y:S01]  /*2fa0*/  LDG.E.64 R20, desc[UR6][R20.64] ;  /* 0x0000000614147981 */ /* 0x000ea2000c1e1b00 */
[----:B---3--:R-:W-:Y:S01]  /*2fb0*/  DSETP.GTU.AND P2, PT, R22, 1, PT ;  /* 0x3ff000001600742a */ /* 0x008fe20003f4c000 */
[----:B------:R-:W-:Y:S01]  /*2fc0*/  FSEL R23, RZ, 1.875, P1 ;  /* 0x3ff00000ff177808 */ /* 0x000fe20000800000 */
[----:B------:R-:W-:Y:S01]  /*2fd0*/  IMAD.MOV.U32 R22, RZ, RZ, RZ ;  /* 0x000000ffff167224 */ /* 0x000fe200078e00ff */
[----:B----4-:R-:W-:-:S05]  /*2fe0*/  DSETP.GTU.AND P1, PT, R26, 1, PT ;  /* 0x3ff000001a00742a */ /* 0x010fca0003f2c000 */
[----:B------:R-:W-:Y:S01]  /*2ff0*/  DADD R22, R12, R22 ;  /* 0x000000000c167229 */ /* 0x000fe20000000016 */
[----:B------:R-:W-:Y:S01]  /*3000*/  FSEL R13, RZ, 1.875, P2 ;  /* 0x3ff00000ff0d7808 */ /* 0x000fe20001000000 */
[----:B------:R-:W-:-:S06]  /*3010*/  IMAD.MOV.U32 R12, RZ, RZ, RZ ;  /* 0x000000ffff0c7224 */ /* 0x000fcc00078e00ff */
[----:B------:R-:W-:Y:S01]  /*3020*/  DADD R22, R22, R12 ;  /* 0x0000000016167229 */ /* 0x000fe2000000000c */
[----:B------:R-:W-:Y:S01]  /*3030*/  FSEL R13, RZ, 1.875, P1 ;  /* 0x3ff00000ff0d7808 */ /* 0x000fe20000800000 */
[----:B-----5:R-:W-:Y:S01]  /*3040*/  DSETP.GTU.AND P1, PT, R10, 1, PT ;  /* 0x3ff000000a00742a */ /* 0x020fe20003f2c000 */
[----:B------:R-:W-:-:S05]  /*3050*/  IMAD.MOV.U32 R10, RZ, RZ, RZ ;  /* 0x000000ffff0a7224 */ /* 0x000fca00078e00ff */
        /* <DEDUP_REMOVED lines=8> */
[----:B------:R-:W-:Y:S01]  /*30e0*/  DADD R22, R22, R10 ;  /* 0x0000000016167229 */ /* 0x000fe2000000000a */
[----:B------:R-:W-:Y:S01]  /*30f0*/  VIADD R6, R6, 0x1400 ;  /* 0x0000140006067836 */ /* 0x000fe20000000000 */
[----:B--2---:R-:W-:-:S06]  /*3100*/  DSETP.GTU.AND P1, PT, R18, 1, PT ;  /* 0x3ff000001200742a */ /* 0x004fcc0003f2c000 */
[----:B------:R-:W-:Y:S01]  /*3110*/  FSEL R11, RZ, 1.875, P1 ;  /* 0x3ff00000ff0b7808 */ /* 0x000fe20000800000 */
[----:B------:R-:W-:-:S05]  /*3120*/  DSETP.GTU.AND P1, PT, R20, 1, PT ;  /* 0x3ff000001400742a */ /* 0x000fca0003f2c000 */
[----:B------:R-:W-:Y:S01]  /*3130*/  DADD R22, R22, R10 ;  /* 0x0000000016167229 */ /* 0x000fe2000000000a */
[----:B------:R-:W-:-:S07]  /*3140*/  FSEL R13, RZ, 1.875, P1 ;  /* 0x3ff00000ff0d7808 */ /* 0x000fce0000800000 */
[----:B------:R-:W-:-:S11]  /*3150*/  DADD R12, R22, R12 ;  /* 0x00000000160c7229 */ /* 0x000fd6000000000c */
.L_x_145:
[----:B------:R-:W-:Y:S05]  /*3160*/  BSYNC.RECONVERGENT B2 ;  /* 0x0000000000027941 */ /* 0x000fea0003800200 */
.L_x_144:
[----:B------:R-:W-:Y:S05]  /*3170*/  @!P0 BRA `(.L_x_139) ;  /* 0x0000000000cc8947 */ /* 0x000fea0003800000 */
[----:B------:R-:W-:Y:S01]  /*3180*/  ISETP.GE.U32.AND P1, PT, R3, 0x4, PT ;  /* 0x000000040300780c */ /* 0x000fe20003f26070 */
[----:B------:R-:W-:Y:S01]  /*3190*/  BSSY.RECONVERGENT B2, `(.L_x_146) ;  /* 0x0000020000027945 */ /* 0x000fe20003800200 */
[----:B------:R-:W-:-:S11]  /*31a0*/  LOP3.LUT P0, RZ, R24, 0x3, RZ, 0xc0, !PT ;  /* 0x0000000318ff7812 */ /* 0x000fd6000780c0ff */
[----:B------:R-:W-:Y:S05]  /*31b0*/  @!P1 BRA `(.L_x_147) ;  /* 0x0000000000749947 */ /* 0x000fea0003800000 */
[----:B------:R-:W-:-:S04]  /*31c0*/  IMAD.IADD R5, R6, 0x1, R5 ;  /* 0x0000000106057824 */ /* 0x000fc800078e0205 */
[----:B------:R-:W-:-:S04]  /*31d0*/  IMAD.WIDE.U32 R16, R5, 0x8, R8 ;  /* 0x0000000805107825 */ /* 0x000fc800078e0008 */
[C---:B------:R-:W-:Y:S02]  /*31e0*/  VIADD R19, R5.reuse, 0x280 ;  /* 0x0000028005137836 */ /* 0x040fe40000000000 */
[----:B------:R-:W2:Y:S01]  /*31f0*/  LDG.E.64 R16, desc[UR6][R16.64] ;  /* 0x0000000610107981 */ /* 0x000ea2000c1e1b00 */
[----:B------:R-:W-:Y:S02]  /*3200*/  VIADD R15, R5, 0x500 ;  /* 0x00000500050f7836 */ /* 0x000fe40000000000 */
[----:B------:R-:W-:-:S04]  /*3210*/  IMAD.WIDE.U32 R18, R19, 0x8, R8 ;  /* 0x0000000813127825 */ /* 0x000fc800078e0008 */
        /* <DEDUP_REMOVED lines=18> */
[----:B-----5:R-:W-:Y:S01]  /*3340*/  DSETP.GTU.AND P1, PT, R10, 1, PT ;  /* 0x3ff000000a00742a */ /* 0x020fe20003f2c000 */
[----:B------:R-:W-:-:S05]  /*3350*/  IMAD.MOV.U32 R10, RZ, RZ, RZ ;  /* 0x000000ffff0a7224 */ /* 0x000fca00078e00ff */
[----:B------:R-:W-:Y:S01]  /*3360*/  DADD R12, R12, R14 ;  /* 0x000000000c0c7229 */ /* 0x000fe2000000000e */
[----:B------:R-:W-:-:S07]  /*3370*/  FSEL R11, RZ, 1.875, P1 ;  /* 0x3ff00000ff0b7808 */ /* 0x000fce0000800000 */
[----:B------:R-:W-:-:S11]  /*3380*/  DADD R12, R12, R10 ;  /* 0x000000000c0c7229 */ /* 0x000fd6000000000a */
.L_x_147:
[----:B------:R-:W-:Y:S05]  /*3390*/  BSYNC.RECONVERGENT B2 ;  /* 0x0000000000027941 */ /* 0x000fea0003800200 */
.L_x_146:
[----:B------:R-:W-:Y:S05]  /*33a0*/  @!P0 BRA `(.L_x_139) ;  /* 0x0000000000408947 */ /* 0x000fea0003800000 */
[----:B------:R-:W-:-:S04]  /*33b0*/  IMAD.HI.U32 R3, R4, -0x33333333, RZ ;  /* 0xcccccccd04037827 */ /* 0x000fc800078e00ff */
[----:B------:R-:W-:Y:S01]  /*33c0*/  IMAD.IADD R11, R6, 0x1, R7 ;  /* 0x00000001060b7824 */ /* 0x000fe200078e0207 */
[----:B------:R-:W-:-:S04]  /*33d0*/  LOP3.LUT R3, R3, 0xffff, RZ, 0xc0, !PT ;  /* 0x0000ffff03037812 */ /* 0x000fc800078ec0ff */
[----:B------:R-:W-:-:S04]  /*33e0*/  LEA.HI R3, R3, 0x1, RZ, 0x17 ;  /* 0x0000000103037811 */ /* 0x000fc800078fb8ff */
[----:B------:R-:W-:-:S05]  /*33f0*/  LOP3.LUT R3, R3, 0x3, RZ, 0xc0, !PT ;  /* 0x0000000303037812 */ /* 0x000fca00078ec0ff */
[----:B------:R-:W-:-:S07]  /*3400*/  IMAD.MOV R3, RZ, RZ, -R3 ;  /* 0x000000ffff037224 */ /* 0x000fce00078e0a03 */
.L_x_148:
[----:B------:R-:W-:-:S06]  /*3410*/  IMAD.WIDE.U32 R4, R11, 0x8, R8 ;  /* 0x000000080b047825 */ /* 0x000fcc00078e0008 */
        /* <DEDUP_REMOVED lines=9> */
.L_x_139:
[----:B------:R-:W-:Y:S05]  /*34b0*/  BSYNC.RECONVERGENT B1 ;  /* 0x0000000000017941 */ /* 0x000fea0003800200 */
.L_x_136:
        /* <DEDUP_REMOVED lines=47> */
[----:B------:R-:W0:Y:S04]  /*37b0*/  LDS.128 R16, [UR4+0x20] ;  /* 0x00002004ff107984 */ /* 0x000e280008000c00 */
[----:B------:R-:W1:Y:S04]  /*37c0*/  LDS.128 R12, [UR4+0x30] ;  /* 0x00003004ff0c7984 */ /* 0x000e680008000c00 */
[----:B------:R-:W2:Y:S01]  /*37d0*/  LDS.128 R8, [UR4+0x40] ;  /* 0x00004004ff087984 */ /* 0x000ea20008000c00 */
[----:B0-----:R-:W-:-:S03]  /*37e0*/  DADD R16, R4, R16 ;  /* 0x0000000004107229 */ /* 0x001fc60000000010 */
[----:B------:R-:W0:Y:S05]  /*37f0*/  LDS.128 R4, [UR4+0x50] ;  /* 0x00005004ff047984 */ /* 0x000e2a0008000c00 */
[----:B------:R-:W-:-:S08]  /*3800*/  DADD R16, R16, R18 ;  /* 0x0000000010107229 */ /* 0x000fd00000000012 */
[----:B-1----:R-:W-:-:S08]  /*3810*/  DADD R12, R16, R12 ;  /* 0x00000000100c7229 */ /* 0x002fd0000000000c */
[----:B------:R-:W-:Y:S02]  /*3820*/  DADD R2, R12, R14 ;  /* 0x000000000c027229 */ /* 0x000fe4000000000e */
[----:B------:R-:W1:Y:S06]  /*3830*/  LDS.128 R12, [UR4+0x60] ;  /* 0x00006004ff0c7984 */ /* 0x000e6c0008000c00 */
        /* <DEDUP_REMOVED lines=10> */
[----:B------:R-:W-:Y:S01]  /*38e0*/  DADD R2, R2, R10 ;  /* 0x0000000002027229 */ /* 0x000fe2000000000a */
[----:B------:R-:W2:Y:S07]  /*38f0*/  LDS.128 R8, [UR4+0xa0] ;  /* 0x0000a004ff087984 */ /* 0x000eae0008000c00 */
[----:B0-----:R-:W-:Y:S01]  /*3900*/  DADD R2, R2, R4 ;  /* 0x0000000002027229 */ /* 0x001fe20000000004 */
[----:B------:R-:W0:Y:S07]  /*3910*/  LDS.64 R4, [UR4+0xb0] ;  /* 0x0000b004ff047984 */ /* 0x000e2e0008000a00 */
[----:B------:R-:W-:-:S08]  /*3920*/  DADD R2, R2, R6 ;  /* 0x0000000002027229 */ /* 0x000fd00000000006 */
[----:B-1----:R-:W-:-:S08]  /*3930*/  DADD R2, R2, R12 ;  /* 0x0000000002027229 */ /* 0x002fd0000000000c */
[----:B------:R-:W-:-:S08]  /*3940*/  DADD R2, R2, R14 ;  /* 0x0000000002027229 */ /* 0x000fd0000000000e */
[----:B--2---:R-:W-:-:S08]  /*3950*/  DADD R2, R2, R8 ;  /* 0x0000000002027229 */ /* 0x004fd00000000008 */
[----:B------:R-:W-:-:S08]  /*3960*/  DADD R2, R2, R10 ;  /* 0x0000000002027229 */ /* 0x000fd0000000000a */
[----:B0-----:R-:W-:-:S11]  /*3970*/  DADD R4, R2, R4 ;  /* 0x0000000002047229 */ /* 0x001fd60000000004 */
.L_x_135:
[----:B------:R-:W-:Y:S05]  /*3980*/  BSYNC.RECONVERGENT B0 ;  /* 0x0000000000007941 */ /* 0x000fea0003800200 */
.L_x_119:
[----:B------:R-:W-:Y:S05]  /*3990*/  @P0 EXIT ;  /* 0x000000000000094d */ /* 0x000fea0003800000 */
[----:B------:R-:W2:Y:S02]  /*39a0*/  LDC.64 R2, c[0x0][0x388] ;  /* 0x0000e200ff027b82 */ /* 0x000ea40000000a00 */
[----:B--2---:R-:W-:-:S05]  /*39b0*/  IMAD.WIDE.U32 R2, R0, 0x8, R2 ;  /* 0x0000000800027825 */ /* 0x004fca00078e0002 */
[----:B------:R-:W-:Y:S01]  /*39c0*/  STG.E.64 desc[UR6][R2.64], R4 ;  /* 0x0000000402007986 */ /* 0x000fe2000c101b06 */
[----:B------:R-:W-:Y:S05]  /*39d0*/  EXIT ;  /* 0x000000000000794d */ /* 0x000fea0003800000 */
.L_x_149:
        /* <DEDUP_REMOVED lines=10> */
.L_x_322:


//--------------------- .text._ZN3cub18CUB_300001_SM_10006detail6reduce28DeviceReduceSingleTileKernelINS2_10policy_hubIdjN4cuda3std3__44plusIdEEE10Policy1000EN6thrust24THRUST_300001_SM_1000_NS6detail15normal_iteratorINSD_10device_ptrIdEEEEPijS9_id16greater_than_oneEEvT0_T1_T2_T3_T4_T6_ --------------------------
	.section	.text._ZN3cub18CUB_300001_SM_10006detail6reduce28DeviceReduceSingleTileKernelINS2_10policy_hubIdjN4cuda3std3__44plusIdEEE10Policy1000EN6thrust24THRUST_300001_SM_1000_NS6detail15normal_iteratorINSD_10device_ptrIdEEEEPijS9_id16greater_than_oneEEvT0_T1_T2_T3_T4_T6_,"ax",@progbits
	.align	128
        .global         _ZN3cub18CUB_300001_SM_10006detail6reduce28DeviceReduceSingleTileKernelINS2_10policy_hubIdjN4cuda3std3__44plusIdEEE10Policy1000EN6thrust24THRUST_300001_SM_1000_NS6detail15normal_iteratorINSD_10device_ptrIdEEEEPijS9_id16greater_than_oneEEvT0_T1_T2_T3_T4_T6_
        .type           _ZN3cub18CUB_300001_SM_10006detail6reduce28DeviceReduceSingleTileKernelINS2_10policy_hubIdjN4cuda3std3__44plusIdEEE10Policy1000EN6thrust24THRUST_300001_SM_1000_NS6detail15normal_iteratorINSD_10device_ptrIdEEEEPijS9_id16greater_than_oneEEvT0_T1_T2_T3_T4_T6_,@function
        .size           _ZN3cub18CUB_300001_SM_10006detail6reduce28DeviceReduceSingleTileKernelINS2_10policy_hubIdjN4cuda3std3__44plusIdEEE10Policy1000EN6thrust24THRUST_300001_SM_1000_NS6detail15normal_iteratorINSD_10device_ptrIdEEEEPijS9_id16greater_than_oneEEvT0_T1_T2_T3_T4_T6_,(.L_x_323 - _ZN3cub18CUB_300001_SM_10006detail6reduce28DeviceReduceSingleTileKernelINS2_10policy_hubIdjN4cuda3std3__44plusIdEEE10Policy1000EN6thrust24THRUST_300001_SM_1000_NS6detail15normal_iteratorINSD_10device_ptrIdEEEEPijS9_id16greater_than_oneEEvT0_T1_T2_T3_T4_T6_)
        .other          _ZN3cub18CUB_300001_SM_10006detail6reduce28DeviceReduceSingleTileKernelINS2_10policy_hubIdjN4cuda3std3__44plusIdEEE10Policy1000EN6thrust24THRUST_300001_SM_1000_NS6detail15normal_iteratorINSD_10device_ptrIdEEEEPijS9_id16greater_than_oneEEvT0_T1_T2_T3_T4_T6_,@"STO_CUDA_ENTRY STV_DEFAULT"
_ZN3cub18CUB_300001_SM_10006detail6reduce28DeviceReduceSingleTileKernelINS2_10policy_hubIdjN4cuda3std3__44plusIdEEE10Policy1000EN6thrust24THRUST_300001_SM_1000_NS6detail15normal_iteratorINSD_10device_ptrIdEEEEPijS9_id16greater_than_oneEEvT0_T1_T2_T3_T4_T6_:
.text._ZN3cub18CUB_300001_SM_10006detail6reduce28DeviceReduceSingleTileKernelINS2_10policy_hubIdjN4cuda3std3__44plusIdEEE10Policy1000EN6thrust24THRUST_300001_SM_1000_NS6detail15normal_iteratorINSD_10device_ptrIdEEEEPijS9_id16greater_than_oneEEvT0_T1_T2_T3_T4_T6_:
        /* <DEDUP_REMOVED lines=13> */
.L_x_150:
[----:B------:R-:W-:Y:S01]  /*00d0*/  ISETP.GT.U32.AND P0, PT, R2, 0x13ff, PT ;  /* 0x000013ff0200780c */ /* 0x000fe20003f04070 */
[----:B------:R-:W-:-:S12]  /*00e0*/  BSSY.RECONVERGENT B0, `(.L_x_151) ;  /* 0x0000341000007945 */ /* 0x000fd80003800200 */
        /* <DEDUP_REMOVED lines=14> */
.L_x_154:
[----:B------:R-:W-:Y:S05]  /*01d0*/  BSYNC.RECONVERGENT B1 ;  /* 0x0000000000017941 */ /* 0x000fea0003800200 */
.L_x_153:
[----:B------:R-:W-:Y:S01]  /*01e0*/  ISETP.GE.U32.AND P0, PT, R41, R2, PT ;  /* 0x000000022900720c */ /* 0x000fe20003f06070 */
[----:B------:R-:W-:-:S12]  /*01f0*/  BSSY.RECONVERGENT B1, `(.L_x_155) ;  /* 0x00000b3000017945 */ /* 0x000fd80003800200 */
[----:B------:R-:W-:Y:S05]  /*0200*/  @P0 BRA `(.L_x_156) ;  /* 0x0000000800c40947 */ /* 0x000fea0003800000 */
[----:B------:R-:W-:Y:S01]  /*0210*/  LOP3.LUT R7, RZ, R41, RZ, 0x33, !PT ;  /* 0x00000029ff077212 */ /* 0x000fe200078e33ff */
[----:B------:R-:W-:Y:S04]  /*0220*/  BSSY.RECONVERGENT B2, `(.L_x_157) ;  /* 0x0000056000027945 */ /* 0x000fe80003800200 */
[----:B------:R-:W-:-:S04]  /*0230*/  IMAD.IADD R7, R7, 0x1, R2 ;  /* 0x0000000107077824 */ /* 0x000fc800078e0202 */
[C---:B------:R-:W-:Y:S01]  /*0240*/  IMAD.HI.U32 R0, R7.reuse, -0x33333333, RZ ;  /* 0xcccccccd07007827 */ /* 0x040fe200078e00ff */
[----:B------:R-:W-:-:S04]  /*0250*/  ISETP.GE.U32.AND P1, PT, R7, 0x2580, PT ;  /* 0x000025800700780c */ /* 0x000fc80003f26070 */
[----:B------:R-:W-:-:S04]  /*0260*/  LEA.HI R0, R0, 0x1, RZ, 0x17 ;  /* 0x0000000100007811 */ /* 0x000fc800078fb8ff */
[----:B------:R-:W-:-:S04]  /*0270*/  LOP3.LUT R40, R0, 0xf, RZ, 0xc0, !PT ;  /* 0x0000000f00287812 */ /* 0x000fc800078ec0ff */
[----:B------:R-:W-:Y:S01]  /*0280*/  ISETP.NE.AND P0, PT, R40, RZ, PT ;  /* 0x000000ff2800720c */ /* 0x000fe20003f05270 */
[----:B------:R-:W-:-:S12]  /*0290*/  @!P1 BRA `(.L_x_158) ;  /* 0x0000000400389947 */ /* 0x000fd80003800000 */
[----:B------:R-:W0:Y:S01]  /*02a0*/  LDC.64 R6, c[0x0][0x380] ;  /* 0x0000e000ff067b82 */ /* 0x000e220000000a00 */
[----:B------:R-:W-:-:S05]  /*02b0*/  LOP3.LUT R42, R0, 0xfffff0, RZ, 0xc0, !PT ;  /* 0x00fffff0002a7812 */ /* 0x000fca00078ec0ff */
[----:B------:R-:W-:Y:S02]  /*02c0*/  IMAD.MOV R42, RZ, RZ, -R42 ;  /* 0x000000ffff2a7224 */ /* 0x000fe400078e0a2a */
[----:B0-----:R-:W-:-:S03]  /*02d0*/  IMAD.WIDE.U32 R6, R41, 0x8, R6 ;  /* 0x0000000829067825 */ /* 0x001fc600078e0006 */
[----:B------:R-:W-:-:S05]  /*02e0*/  IADD3 R6, P1, PT, R6, 0xa000, RZ ;  /* 0x0000a00006067810 */ /* 0x000fca0007f3e0ff */
[----:B------:R-:W-:-:S08]  /*02f0*/  IMAD.X R7, RZ, RZ, R7, P1 ;  /* 0x000000ffff077224 */ /* 0x000fd000008e0607 */
.L_x_159:
        /* <DEDUP_REMOVED lines=27> */
[----:B----4-:R-:W-:-:S05]  /*04b0*/  DSETP.GTU.AND P1, PT, R10, 1, PT ;  /* 0x3ff000000a00742a */ /* 0x010fca0003f2c000 */
        /* <DEDUP_REMOVED lines=41> */
[----:B------:R-:W-:-:S05]  /*0750*/  ISETP.NE.AND P1, PT, R42, RZ, PT ;  /* 0x000000ff2a00720c */ /* 0x000fca0003f25270 */
[----:B------:R-:W-:-:S08]  /*0760*/  DADD R4, R38, R4 ;  /* 0x0000000026047229 */ /* 0x000fd00000000004 */
[----:B------:R-:W-:Y:S05]  /*0770*/  @P1 BRA `(.L_x_159) ;  /* 0xfffffff800e01947 */ /* 0x000fea000383ffff */
.L_x_158:
[----:B------:R-:W-:Y:S05]  /*0780*/  BSYNC.RECONVERGENT B2 ;  /* 0x0000000000027941 */ /* 0x000fea0003800200 */
.L_x_157:
[----:B------:R-:W-:Y:S05]  /*0790*/  @!P0 BRA `(.L_x_156) ;  /* 0x0000000400608947 */ /* 0x000fea0003800000 */
[----:B------:R-:W-:Y:S01]  /*07a0*/  ISETP.GE.U32.AND P1, PT, R40, 0x8, PT ;  /* 0x000000082800780c */ /* 0x000fe20003f26070 */
[----:B------:R-:W-:Y:S01]  /*07b0*/  BSSY.RECONVERGENT B2, `(.L_x_160) ;  /* 0x000002c000027945 */ /* 0x000fe20003800200 */
[----:B------:R-:W-:-:S04]  /*07c0*/  LOP3.LUT R22, R0, 0x7, RZ, 0xc0, !PT ;  /* 0x0000000700167812 */ /* 0x000fc800078ec0ff */
[----:B------:R-:W-:-:S07]  /*07d0*/  ISETP.NE.AND P0, PT, R22, RZ, PT ;  /* 0x000000ff1600720c */ /* 0x000fce0003f05270 */
[----:B------:R-:W-:Y:S06]  /*07e0*/  @!P1 BRA `(.L_x_161) ;  /* 0x0000000000a09947 */ /* 0x000fec0003800000 */
        /* <DEDUP_REMOVED lines=38> */
[----:B------:R-:W-:-:S07]  /*0a50*/  FSEL R7, RZ, 1.875, P1 ;  /* 0x3ff00000ff077808 */ /* 0x000fce0000800000 */
[----:B------:R-:W-:-:S11]  /*0a60*/  DADD R4, R4, R6 ;  /* 0x0000000004047229 */ /* 0x000fd60000000006 */
.L_x_161:
[----:B------:R-:W-:Y:S05]  /*0a70*/  BSYNC.RECONVERGENT B2 ;  /* 0x0000000000027941 */ /* 0x000fea0003800200 */
.L_x_160:
        /* <DEDUP_REMOVED lines=11> */
[----:B------:R0:W5:Y:S01]  /*0b30*/  LDG.E.64 R14, desc[UR6][R6.64+0x3c00] ;  /* 0x003c0006060e7981 */ /* 0x000162000c1e1b00 */
[----:B------:R-:W-:-:S02]  /*0b40*/  VIADD R41, R41, 0xa00 ;  /* 0x00000a0029297836 */ /* 0x000fc40000000000 */
[----:B0-----:R-:W-:Y:S01]  /*0b50*/  IMAD.MOV.U32 R6, RZ, RZ, RZ ;  /* 0x000000ffff067224 */ /* 0x001fe200078e00ff */
        /* <DEDUP_REMOVED lines=11> */
[----:B------:R-:W-:-:S07]  /*0c10*/  FSEL R7, RZ, 1.875, P1 ;  /* 0x3ff00000ff077808 */ /* 0x000fce0000800000 */
[----:B------:R-:W-:-:S11]  /*0c20*/  DADD R4, R4, R6 ;  /* 0x0000000004047229 */ /* 0x000fd60000000006 */
.L_x_163:
[----:B------:R-:W-:Y:S05]  /*0c30*/  BSYNC.RECONVERGENT B2 ;  /* 0x0000000000027941 */ /* 0x000fea0003800200 */
.L_x_162:
[----:B------:R-:W-:Y:S05]  /*0c40*/  @!P0 BRA `(.L_x_156) ;  /* 0x0000000000348947 */ /* 0x000fea0003800000 */
[----:B------:R-:W0:Y:S01]  /*0c50*/  LDC.64 R6, c[0x0][0x380] ;  /* 0x0000e000ff067b82 */ /* 0x000e220000000a00 */
[----:B------:R-:W-:Y:S02]  /*0c60*/  IMAD.MOV R0, RZ, RZ, -R0 ;  /* 0x000000ffff007224 */ /* 0x000fe400078e0a00 */
[----:B0-----:R-:W-:-:S07]  /*0c70*/  IMAD.WIDE.U32 R6, R41, 0x8, R6 ;  /* 0x0000000829067825 */ /* 0x001fce00078e0006 */
.L_x_164:
[----:B------:R0:W2:Y:S01]  /*0c80*/  LDG.E.64 R8, desc[UR6][R6.64] ;  /* 0x0000000606087981 */ /* 0x0000a2000c1e1b00 */
[----:B------:R-:W-:Y:S01]  /*0c90*/  VIADD R0, R0, 0x1 ;  /* 0x0000000100007836 */ /* 0x000fe20000000000 */
[----:B0-----:R-:W-:-:S05]  /*0ca0*/  IADD3 R6, P1, PT, R6, 0x1400, RZ ;  /* 0x0000140006067810 */ /* 0x001fca0007f3e0ff */
[----:B------:R-:W-:Y:S01]  /*0cb0*/  IMAD.X R7, RZ, RZ, R7, P1 ;  /* 0x000000ffff077224 */ /* 0x000fe200008e0607 */
[----:B--2---:R-:W-:Y:S01]  /*0cc0*/  DSETP.GTU.AND P0, PT, R8, 1, PT ;  /* 0x3ff000000800742a */ /* 0x004fe20003f0c000 */
[----:B------:R-:W-:-:S05]  /*0cd0*/  IMAD.MOV.U32 R8, RZ, RZ, RZ ;  /* 0x000000ffff087224 */ /* 0x000fca00078e00ff */
[----:B------:R-:W-:Y:S02]  /*0ce0*/  FSEL R9, RZ, 1.875, P0 ;  /* 0x3ff00000ff097808 */ /* 0x000fe40000000000 */
[----:B------:R-:W-:-:S04]  /*0cf0*/  ISETP.NE.AND P0, PT, R0, RZ, PT ;  /* 0x000000ff0000720c */ /* 0x000fc80003f05270 */
[----:B------:R-:W-:-:S09]  /*0d00*/  DADD R4, R4, R8 ;  /* 0x0000000004047229 */ /* 0x000fd20000000008 */
[----:B------:R-:W-:Y:S05]  /*0d10*/  @P0 BRA `(.L_x_164) ;  /* 0xfffffffc00d80947 */ /* 0x000fea000383ffff */
.L_x_156:
[----:B------:R-:W-:Y:S05]  /*0d20*/  BSYNC.RECONVERGENT B1 ;  /* 0x0000000000017941 */ /* 0x000fea0003800200 */
.L_x_155:
        /* <DEDUP_REMOVED lines=28> */
[----:B-1----:R-:W-:-:S03]  /*0ef0*/  @!P1 LEA R9, R9, R2, 0x18 ;  /* 0x0000000209099211 */ /* 0x002fc600078ec0ff */
[----:B------:R-:W0:Y:S02]  /*0f00*/  SHFL.DOWN PT, R5, R11, 0x8, 0x1f ;  /* 0x09001f000b057f89 */ /* 0x000e2400000e0000 */
[----:B0-----:R-:W-:-:S10]  /*0f10*/  DADD R4, R4, R10 ;  /* 0x0000000004047229 */ /* 0x001fd4000000000a */
[----:B------:R-:W-:Y:S02]  /*0f20*/  FSEL R6, R10, R4, P0 ;  /* 0x000000040a067208 */ /* 0x000fe40000000000 */
[----:B------:R-:W-:Y:S01]  /*0f30*/  FSEL R7, R11, R5, P0 ;  /* 0x000000050b077208 */ /* 0x000fe20000000000 */
[----:B------:R-:W-:Y:S01]  /*0f40*/  @!P1 IMAD.IADD R11, R0, 0x1, R9 ;  /* 0x00000001000b9824 */ /* 0x000fe200078e0209 */
        /* <DEDUP_REMOVED lines=23> */
[----:B------:R-:W-:Y:S02]  /*10c0*/  DADD R2, R4, R6 ;  /* 0x0000000004027229 */ /* 0x000fe40000000006 */
[----:B------:R-:W1:Y:S06]  /*10d0*/  LDS.128 R4, [UR4+0x70] ;  /* 0x00007004ff047984 */ /* 0x000e6c0008000c00 */
        /* <DEDUP_REMOVED lines=18> */
.L_x_165:
        /* <DEDUP_REMOVED lines=37> */
[----:B------:R-:W-:Y:S01]  /*1450*/  @!P1 MOV R9, 0x400 ;  /* 0x0000040000099802 */ /* 0x000fe20000000f00 */
[----:B------:R-:W-:Y:S01]  /*1460*/  SHFL.DOWN PT, R4, R6, 0x10, R11 ;  /* 0x0a00000006047989 */ /* 0x000fe200000e000b */
[----:B------:R-:W-:Y:S02]  /*1470*/  @!P1 SHF.R.U32.HI R8, RZ, 0x2, R3 ;  /* 0x00000002ff089819 */ /* 0x000fe40000011603 */
[----:B------:R-:W-:Y:S01]  /*1480*/  ISETP.GT.AND P0, PT, R0, R11, PT ;  /* 0x0000000b0000720c */ /* 0x000fe20003f04270 */
        /* <DEDUP_REMOVED lines=101> */
.L_x_152:
[----:B------:R-:W0:Y:S01]  /*1ae0*/  S2R R0, SR_TID.X ;  /* 0x0000000000007919 */ /* 0x000e220000002100 */
[----:B------:R-:W1:Y:S02]  /*1af0*/  LDCU.64 UR4, c[0x0][0x380] ;  /* 0x00007000ff0477ac */ /* 0x000e640008000a00 */
[----:B-1----:R-:W-:Y:S02]  /*1b00*/  IMAD.U32 R6, RZ, RZ, UR4 ;  /* 0x00000004ff067e24 */ /* 0x002fe4000f8e00ff */
[----:B------:R-:W-:Y:S02]  /*1b10*/  IMAD.U32 R7, RZ, RZ, UR5 ;  /* 0x00000005ff077e24 */ /* 0x000fe4000f8e00ff */
        /* <DEDUP_REMOVED lines=9> */
[----:B------:R-:W-:Y:S01]  /*1bb0*/  IMAD.MOV.U32 R36, RZ, RZ, RZ ;  /* 0x000000ffff247224 */ /* 0x000fe200078e00ff */
[----:B------:R-:W-:Y:S01]  /*1bc0*/  UMOV UR4, 0x1400 ;  /* 0x0000140000047882 */ /* 0x000fe20000000000 */
        /* <DEDUP_REMOVED lines=10> */
[----:B------:R-:W-:-:S08]  /*1c70*/  DADD R8, R8, R20 ;  /* 0x0000000008087229 */ /* 0x000fd00000000014 */
        /* <DEDUP_REMOVED lines=12> */
[----:B------:R-:W-:-:S05]  /*1d40*/  VIADD R5, R2, 0xffffec00 ;  /* 0xffffec0002057836 */ /* 0x000fca0000000000 */
[----:B------:R-:W-:Y:S01]  /*1d50*/  DADD R8, R8, R10 ;  /* 0x0000000008087229 */ /* 0x000fe2000000000a */
[----:B------:R-:W-:Y:S02]  /*1d60*/  FSEL R37, RZ, 1.875, P0 ;  /* 0x3ff00000ff257808 */ /* 0x000fe40000000000 */
[----:B------:R-:W-:-:S05]  /*1d70*/  ISETP.GE.U32.AND P0, PT, R5, 0x1400, PT ;  /* 0x000014000500780c */ /* 0x000fca0003f06070 */
[----:B------:R-:W-:-:S08]  /*1d80*/  DADD R36, R8, R36 ;  /* 0x0000000008247229 */ /* 0x000fd00000000024 */
[----:B------:R-:W-:Y:S05]  /*1d90*/  @!P0 BRA `(.L_x_167) ;  /* 0x0000000000c48947 */ /* 0x000fea0003800000 */
[----:B------:R-:W0:Y:S01]  /*1da0*/  LDC R4, c[0x0][0x390] ;  /* 0x0000e400ff047b82 */ /* 0x000e220000000800 */
[----:B------:R-:W-:-:S07]  /*1db0*/  UMOV UR4, 0x1400 ;  /* 0x0000140000047882 */ /* 0x000fce0000000000 */
[----:B------:R-:W1:Y:S02]  /*1dc0*/  LDC.64 R6, c[0x0][0x380] ;  /* 0x0000e000ff067b82 */ /* 0x000e640000000a00 */
.L_x_169:
[----:B------:R-:W-:-:S04]  /*1dd0*/  VIADD R13, R0, UR4 ;  /* 0x00000004000d7c36 */ /* 0x000fc80008000000 */
[----:B-1----:R-:W-:-:S05]  /*1de0*/  IMAD.WIDE.U32 R12, R13, 0x8, R6 ;  /* 0x000000080d0c7825 */ /* 0x002fca00078e0006 */
        /* <DEDUP_REMOVED lines=34> */
[----:B0-----:R-:W-:-:S04]  /*2010*/  IMAD.MOV.U32 R2, RZ, RZ, R4 ;  /* 0x000000ffff027224 */ /* 0x001fc800078e0004 */
[----:B------:R-:W-:Y:S01]  /*2020*/  VIADD R3, R2, -UR4 ;  /* 0x8000000402037c36 */ /* 0x000fe20008000000 */
[----:B------:R-:W-:Y:S01]  /*2030*/  DADD R36, R36, R8 ;  /* 0x0000000024247229 */ /* 0x000fe20000000008 */
[----:B------:R-:W-:-:S03]  /*2040*/  FSEL R9, RZ, 1.875, P0 ;  /* 0x3ff00000ff097808 */ /* 0x000fc60000000000 */
[----:B------:R-:W-:-:S04]  /*2050*/  ISETP.GE.U32.AND P0, PT, R3, 0x1400, PT ;  /* 0x000014000300780c */ /* 0x000fc80003f06070 */
[----:B------:R-:W-:-:S09]  /*2060*/  DADD R36, R36, R8 ;  /* 0x0000000024247229 */ /* 0x000fd20000000008 */
[----:B------:R-:W-:Y:S05]  /*2070*/  @!P0 BRA `(.L_x_168) ;  /* 0x0000000c00f48947 */ /* 0x000fea0003800000 */
[----:B------:R-:W-:-:S06]  /*2080*/  UIADD3 UR4, UPT, UPT, UR4, 0x1400, URZ ;  /* 0x0000140004047890 */ /* 0x000fcc000fffe0ff */
[----:B------:R-:W-:-:S13]  /*2090*/  ISETP.LT.U32.AND P0, PT, R5, UR4, PT ;  /* 0x0000000405007c0c */ /* 0x000fda000bf01070 */
[----:B------:R-:W-:Y:S05]  /*20a0*/  @!P0 BRA `(.L_x_169) ;  /* 0xfffffffc00488947 */ /* 0x000fea000383ffff */
.L_x_167:
[----:B------:R-:W-:Y:S01]  /*20b0*/  VIADD R3, R2, -UR4 ;  /* 0x8000000402037c36 */ /* 0x000fe20008000000 */
[----:B------:R-:W-:Y:S04]  /*20c0*/  BSSY.RECONVERGENT B1, `(.L_x_168) ;  /* 0x00000f8000017945 */ /* 0x000fe80003800200 */
[----:B------:R-:W-:-:S04]  /*20d0*/  ISETP.GE.AND P0, PT, R0, R3, PT ;  /* 0x000000030000720c */ /* 0x000fc80003f06270 */
[----:B------:R-:W-:-:S13]  /*20e0*/  ISETP.LE.U32.OR P0, PT, R2, UR4, P0 ;  /* 0x0000000402007c0c */ /* 0x000fda0008703470 */
[----:B------:R-:W-:Y:S05]  /*20f0*/  @P0 BRA `(.L_x_170) ;  /* 0x0000000c00d00947 */ /* 0x000fea0003800000 */
[----:B------:R-:W-:Y:S01]  /*2100*/  LOP3.LUT R3, RZ, R0, RZ, 0x33, !PT ;  /* 0x00000000ff037212 */ /* 0x000fe200078e33ff */
[----:B------:R-:W-:Y:S03]  /*2110*/  BSSY.RECONVERGENT B2, `(.L_x_171) ;  /* 0x0000082000027945 */ /* 0x000fe60003800200 */
[----:B------:R-:W-:-:S04]  /*2120*/  IADD3 R3, PT, PT, R2, -UR4, R3 ;  /* 0x8000000402037c10 */ /* 0x000fc8000fffe003 */
[C---:B------:R-:W-:Y:S01]  /*2130*/  ISETP.GE.U32.AND P0, PT, R3.reuse, 0x2580, PT ;  /* 0x000025800300780c */ /* 0x040fe20003f06070 */
[----:B------:R-:W-:-:S05]  /*2140*/  IMAD.HI.U32 R2, R3, -0x33333333, RZ ;  /* 0xcccccccd03027827 */ /* 0x000fca00078e00ff */
[----:B------:R-:W-:Y:S01]  /*2150*/  LEA.HI R3, R2, 0x1, RZ, 0x17 ;  /* 0x0000000102037811 */ /* 0x000fe200078fb8ff */
[----:B------:R-:W-:-:S03]  /*2160*/  IMAD.MOV.U32 R2, RZ, RZ, R0 ;  /* 0x000000ffff027224 */ /* 0x000fc600078e0000 */
[----:B------:R-:W-:-:S03]  /*2170*/  LOP3.LUT R4, R3, 0xf, RZ, 0xc0, !PT ;  /* 0x0000000f03047812 */ /* 0x000fc600078ec0ff */
[----:B------:R-:W-:Y:S05]  /*2180*/  @!P0 BRA `(.L_x_172) ;  /* 0x0000000400e88947 */ /* 0x000fea0003800000 */
[----:B------:R-:W-:Y:S01]  /*2190*/  LOP3.LUT R42, R3, 0xfffff0, RZ, 0xc0, !PT ;  /* 0x00fffff0032a7812 */ /* 0x000fe200078ec0ff */
[----:B------:R-:W-:Y:S01]  /*21a0*/  BSSY.RECONVERGENT B3, `(.L_x_173) ;  /* 0x0000077000037945 */ /* 0x000fe20003800200 */
[C---:B------:R-:W-:Y:S01]  /*21b0*/  LOP3.LUT R2, R0.reuse, 0x1400, RZ, 0xfc, !PT ;  /* 0x0000140000027812 */ /* 0x040fe200078efcff */
[----:B------:R-:W-:Y:S02]  /*21c0*/  VIADD R5, R0, UR4 ;  /* 0x0000000400057c36 */ /* 0x000fe40008000000 */
[----:B------:R-:W-:-:S07]  /*21d0*/  IMAD.MOV R42, RZ, RZ, -R42 ;  /* 0x000000ffff2a7224 */ /* 0x000fce00078e0a2a */
.L_x_174:
[----:B------:R-:W-:-:S04]  /*21e0*/  IMAD.WIDE.U32 R40, R5, 0x8, R6 ;  /* 0x0000000805287825 */ /* 0x000fc800078e0006 */
[C---:B------:R-:W-:Y:S02]  /*21f0*/  VIADD R39, R5.reuse, 0x280 ;  /* 0x0000028005277836 */ /* 0x040fe40000000000 */
[----:B------:R-:W2:Y:S01]  /*2200*/  LDG.E.64 R40, desc[UR6][R40.64] ;  /* 0x0000000628287981 */ /* 0x000ea2000c1e1b00 */
[----:B------:R-:W-:Y:S02]  /*2210*/  VIADD R35, R5, 0x500 ;  /* 0x0000050005237836 */ /* 0x000fe40000000000 */
[----:B------:R-:W-:-:S04]  /*2220*/  IMAD.WIDE.U32 R38, R39, 0x8, R6 ;  /* 0x0000000827267825 */ /* 0x000fc800078e0006 */
[--C-:B------:R-:W-:Y:S02]  /*2230*/  IMAD.WIDE.U32 R34, R35, 0x8, R6.reuse ;  /* 0x0000000823227825 */ /* 0x100fe400078e0006 */
[----:B------:R-:W3:Y:S02]  /*2240*/  LDG.E.64 R38, desc[UR6][R38.64] ;  /* 0x0000000626267981 */ /* 0x000ee4000c1e1b00 */
[C---:B------:R-:W-:Y:S02]  /*2250*/  VIADD R33, R5.reuse, 0x780 ;  /* 0x0000078005217836 */ /* 0x040fe40000000000 */
[----:B------:R-:W4:Y:S01]  /*2260*/  LDG.E.64 R34, desc[UR6][R34.64] ;  /* 0x0000000622227981 */ /* 0x000f22000c1e1b00 */
[----:B------:R-:W-:Y:S02]  /*2270*/  VIADD R31, R5, 0xa00 ;  /* 0x00000a00051f7836 */ /* 0x000fe40000000000 */
        /* <DEDUP_REMOVED lines=41> */
[----:B------:R-:W-:-:S05]  /*2510*/  IMAD.MOV.U32 R40, RZ, RZ, RZ ;  /* 0x000000ffff287224 */ /* 0x000fca00078e00ff */
[----:B------:R-:W-:Y:S01]  /*2520*/  FSEL R41, RZ, 1.875, P0 ;  /* 0x3ff00000ff297808 */ /* 0x000fe20000000000 */
[----:B---3--:R-:W-:-:S05]  /*2530*/  DSETP.GTU.AND P0, PT, R38, 1, PT ;  /* 0x3ff000002600742a */ /* 0x008fca0003f0c000 */
[----:B------:R-:W-:Y:S01]  /*2540*/  DADD R40, R36, R40 ;  /* 0x0000000024287229 */ /* 0x000fe20000000028 */
[----:B------:R-:W-:Y:S01]  /*2550*/  IMAD.MOV.U32 R36, RZ, RZ, RZ ;  /* 0x000000ffff247224 */ /* 0x000fe200078e00ff */
[----:B------:R-:W-:Y:S01]  /*2560*/  FSEL R37, RZ, 1.875, P0 ;  /* 0x3ff00000ff257808 */ /* 0x000fe20000000000 */
        /* <DEDUP_REMOVED lines=58> */
[----:B------:R-:W-:Y:S05]  /*2910*/  BSYNC.RECONVERGENT B3 ;  /* 0x0000000000037941 */ /* 0x000fea0003800200 */
.L_x_173:
[----:B------:R-:W-:-:S07]  /*2920*/  VIADD R2, R2, 0xffffec00 ;  /* 0xffffec0002027836 */ /* 0x000fce0000000000 */
.L_x_172:
[----:B------:R-:W-:Y:S05]  /*2930*/  BSYNC.RECONVERGENT B2 ;  /* 0x0000000000027941 */ /* 0x000fea0003800200 */
.L_x_171:
[----:B------:R-:W-:-:S13]  /*2940*/  ISETP.NE.AND P0, PT, R4, RZ, PT ;  /* 0x000000ff0400720c */ /* 0x000fda0003f05270 */
[----:B------:R-:W-:Y:S05]  /*2950*/  @!P0 BRA `(.L_x_170) ;  /* 0x0000000400b88947 */ /* 0x000fea0003800000 */
[----:B------:R-:W-:Y:S01]  /*2960*/  ISETP.GE.U32.AND P1, PT, R4, 0x8, PT ;  /* 0x000000080400780c */ /* 0x000fe20003f26070 */
[----:B------:R-:W-:Y:S01]  /*2970*/  BSSY.RECONVERGENT B2, `(.L_x_175) ;  /* 0x000003c000027945 */ /* 0x000fe20003800200 */
[----:B------:R-:W-:-:S04]  /*2980*/  LOP3.LUT R22, R3, 0x7, RZ, 0xc0, !PT ;  /* 0x0000000703167812 */ /* 0x000fc800078ec0ff */
[----:B------:R-:W-:-:S07]  /*2990*/  ISETP.NE.AND P0, PT, R22, RZ, PT ;  /* 0x000000ff1600720c */ /* 0x000fce0003f05270 */
[----:B------:R-:W-:Y:S06]  /*29a0*/  @!P1 BRA `(.L_x_176) ;  /* 0x0000000000e09947 */ /* 0x000fec0003800000 */
[----:B------:R-:W-:-:S04]  /*29b0*/  VIADD R5, R2, UR4 ;  /* 0x0000000402057c36 */ /* 0x000fc80008000000 */
        /* <DEDUP_REMOVED lines=55> */
.L_x_176:
[----:B------:R-:W-:Y:S05]  /*2d30*/  BSYNC.RECONVERGENT B2 ;  /* 0x0000000000027941 */ /* 0x000fea0003800200 */
.L_x_175:
        /* <DEDUP_REMOVED lines=27> */
[----:B----4-:R-:W-:-:S05]  /*2ef0*/  DSETP.GTU.AND P1, PT, R12, 1, PT ;  /* 0x3ff000000c00742a */ /* 0x010fca0003f2c000 */
[----:B------:R-:W-:Y:S01]  /*2f00*/  DADD R8, R8, R4 ;  /* 0x0000000008087229 */ /* 0x000fe20000000004 */
[----:B------:R-:W-:Y:S01]  /*2f10*/  FSEL R5, RZ, 1.875, P1 ;  /* 0x3ff00000ff057808 */ /* 0x000fe20000800000 */
[----:B-----5:R-:W-:-:S06]  /*2f20*/  DSETP.GTU.AND P1, PT, R14, 1, PT ;  /* 0x3ff000000e00742a */ /* 0x020fcc0003f2c000 */
[----:B------:R-:W-:Y:S01]  /*2f30*/  DADD R8, R8, R4 ;  /* 0x0000000008087229 */ /* 0x000fe20000000004 */
[----:B------:R-:W-:-:S07]  /*2f40*/  FSEL R37, RZ, 1.875, P1 ;  /* 0x3ff00000ff257808 */ /* 0x000fce0000800000 */
[----:B------:R-:W-:-:S11]  /*2f50*/  DADD R36, R8, R36 ;  /* 0x0000000008247229 */ /* 0x000fd60000000024 */
.L_x_178:
[----:B------:R-:W-:Y:S05]  /*2f60*/  BSYNC.RECONVERGENT B2 ;  /* 0x0000000000027941 */ /* 0x000fea0003800200 */
.L_x_177:
[----:B------:R-:W-:Y:S05]  /*2f70*/  @!P0 BRA `(.L_x_170) ;  /* 0x0000000000308947 */ /* 0x000fea0003800000 */
[----:B------:R-:W-:Y:S02]  /*2f80*/  VIADD R9, R2, UR4 ;  /* 0x0000000402097c36 */ /* 0x000fe40008000000 */
[----:B------:R-:W-:-:S07]  /*2f90*/  IMAD.MOV R8, RZ, RZ, -R3 ;  /* 0x000000ffff087224 */ /* 0x000fce00078e0a03 */
.L_x_179:
        /* <DEDUP_REMOVED lines=10> */
.L_x_170:
[----:B------:R-:W-:Y:S05]  /*3040*/  BSYNC.RECONVERGENT B1 ;  /* 0x0000000000017941 */ /* 0x000fea0003800200 */
.L_x_168:
        /* <DEDUP_REMOVED lines=49> */
[----:B------:R-:W0:Y:S05]  /*3360*/  LDS.128 R8, [UR4+0x50] ;  /* 0x00005004ff087984 */ /* 0x000e2a0008000c00 */
[----:B------:R-:W-:-:S08]  /*3370*/  DADD R12, R12, R14 ;  /* 0x000000000c0c7229 */ /* 0x000fd0000000000e */
[----:B-1----:R-:W-:-:S08]  /*3380*/  DADD R12, R12, R16 ;  /* 0x000000000c0c7229 */ /* 0x002fd00000000010 */
[----:B------:R-:W-:Y:S02]  /*3390*/  DADD R18, R12, R18 ;  /* 0x000000000c127229 */ /* 0x000fe40000000012 */
[----:B------:R-:W1:Y:S06]  /*33a0*/  LDS.128 R12, [UR4+0x60] ;  /* 0x00006004ff0c7984 */ /* 0x000e6c0008000c00 */
[----:B--2---:R-:W-:-:S08]  /*33b0*/  DADD R4, R18, R4 ;  /* 0x0000000012047229 */ /* 0x004fd00000000004 */
[----:B------:R-:W-:Y:S02]  /*33c0*/  DADD R2, R4, R6 ;  /* 0x0000000004027229 */ /* 0x000fe40000000006 */
[----:B------:R-:W2:Y:S06]  /*33d0*/  LDS.128 R4, [UR4+0x70] ;  /* 0x00007004ff047984 */ /* 0x000eac0008000c00 */
        /* <DEDUP_REMOVED lines=17> */
.L_x_166:
[----:B------:R-:W-:Y:S05]  /*34f0*/  BSYNC.RECONVERGENT B0 ;  /* 0x0000000000007941 */ /* 0x000fea0003800200 */
.L_x_151:
[----:B------:R-:W-:Y:S05]  /*3500*/  @P0 EXIT ;  /* 0x000000000000094d */ /* 0x000fea0003800000 */
[----:B------:R-:W2:Y:S01]  /*3510*/  LDCU UR4, c[0x0][0x398] ;  /* 0x00007300ff0477ac */ /* 0x000ea20008000800 */
[----:B-1----:R-:W1:Y:S01]  /*3520*/  LDC.64 R4, c[0x0][0x388] ;  /* 0x0000e200ff047b82 */ /* 0x002e620000000a00 */
[----:B--2---:R-:W2:Y:S02]  /*3530*/  I2F.F64 R2, UR4 ;  /* 0x0000000400027d12 */ /* 0x004ea40008201c00 */
[----:B--2---:R-:W-:-:S10]  /*3540*/  DADD R2, R2, R8 ;  /* 0x0000000002027229 */ /* 0x004fd40000000008 */
[----:B------:R-:W1:Y:S02]  /*3550*/  F2I.F64.TRUNC R3, R2 ;  /* 0x0000000200037311 */ /* 0x000e64000030d100 */
[----:B-1----:R-:W-:Y:S01]  /*3560*/  STG.E desc[UR6][R4.64], R3 ;  /* 0x0000000304007986 */ /* 0x002fe2000c101906 */
[----:B------:R-:W-:Y:S05]  /*3570*/  EXIT ;  /* 0x000000000000794d */ /* 0x000fea0003800000 */
.L_x_180:
        /* <DEDUP_REMOVED lines=16> */
.L_x_323:


//--------------------- .text._ZN3cub18CUB_300001_SM_10006detail9transform16transform_kernelINS2_10policy_hubILb1EN4cuda3std3__45tupleIJN6thrust24THRUST_300001_SM_1000_NS6detail15normal_iteratorINSA_10device_ptrIdEEEESF_EEEE10policy1000El11add_squaresSF_JPdSK_EEEvT0_iT1_T2_DpNS2_10kernel_argIT3_EE --------------------------
	.section	.text._ZN3cub18CUB_300001_SM_10006detail9transform16transform_kernelINS2_10policy_hubILb1EN4cuda3std3__45tupleIJN6thrust24THRUST_300001_SM_1000_NS6detail15normal_iteratorINSA_10device_ptrIdEEEESF_EEEE10policy1000El11add_squaresSF_JPdSK_EEEvT0_iT1_T2_DpNS2_10kernel_argIT3_EE,"ax",@progbits
	.align	128
        .global         _ZN3cub18CUB_300001_SM_10006detail9transform16transform_kernelINS2_10policy_hubILb1EN4cuda3std3__45tupleIJN6thrust24THRUST_300001_SM_1000_NS6detail15normal_iteratorINSA_10device_ptrIdEEEESF_EEEE10policy1000El11add_squaresSF_JPdSK_EEEvT0_iT1_T2_DpNS2_10kernel_argIT3_EE
        .type           _ZN3cub18CUB_300001_SM_10006detail9transform16transform_kernelINS2_10policy_hubILb1EN4cuda3std3__45tupleIJN6thrust24THRUST_300001_SM_1000_NS6detail15normal_iteratorINSA_10device_ptrIdEEEESF_EEEE10policy1000El11add_squaresSF_JPdSK_EEEvT0_iT1_T2_DpNS2_10kernel_argIT3_EE,@function
        .size           _ZN3cub18CUB_300001_SM_10006detail9transform16transform_kernelINS2_10policy_hubILb1EN4cuda3std3__45tupleIJN6thrust24THRUST_300001_SM_1000_NS6detail15normal_iteratorINSA_10device_ptrIdEEEESF_EEEE10policy1000El11add_squaresSF_JPdSK_EEEvT0_iT1_T2_DpNS2_10kernel_argIT3_EE,(.L_x_324 - _ZN3cub18CUB_300001_SM_10006detail9transform16transform_kernelINS2_10policy_hubILb1EN4cuda3std3__45tupleIJN6thrust24THRUST_300001_SM_1000_NS6detail15normal_iteratorINSA_10device_ptrIdEEEESF_EEEE10policy1000El11add_squaresSF_JPdSK_EEEvT0_iT1_T2_DpNS2_10kernel_argIT3_EE)
        .other          _ZN3cub18CUB_300001_SM_10006detail9transform16transform_kernelINS2_10policy_hubILb1EN4cuda3std3__45tupleIJN6thrust24THRUST_300001_SM_1000_NS6detail15normal_iteratorINSA_10device_ptrIdEEEESF_EEEE10policy1000El11add_squaresSF_JPdSK_EEEvT0_iT1_T2_DpNS2_10kernel_argIT3_EE,@"STO_CUDA_ENTRY STV_DEFAULT"
_ZN3cub18CUB_300001_SM_10006detail9transform16transform_kernelINS2_10policy_hubILb1EN4cuda3std3__45tupleIJN6thrust24THRUST_300001_SM_1000_NS6detail15normal_iteratorINSA_10device_ptrIdEEEESF_EEEE10policy1000El11add_squaresSF_JPdSK_EEEvT0_iT1_T2_DpNS2_10kernel_argIT3_EE:
.text._ZN3cub18CUB_300001_SM_10006detail9transform16transform_kernelINS2_10policy_hubILb1EN4cuda3std3__45tupleIJN6thrust24THRUST_300001_SM_1000_NS6detail15normal_iteratorINSA_10device_ptrIdEEEESF_EEEE10policy1000El11add_squaresSF_JPdSK_EEEvT0_iT1_T2_DpNS2_10kernel_argIT3_EE:
[----:B------:R-:W-:Y:S08]  /*0000*/  LDC R1, c[0x0][0x37c] ;  /* 0x0000df00ff017b82 */ /* 0x000ff00000000800 */
[----:B------:R-:W0:Y:S01]  /*0010*/  LDC R12, c[0x0][0x388] ;  /* 0x0000e200ff0c7b82 */ /* 0x000e220000000800 */
[----:B------:R-:W1:Y:S01]  /*0020*/  LDCU.64 UR4, c[0x0][0x380] ;  /* 0x00007000ff0477ac */ /* 0x000e620008000a00 */
[----:B------:R-:W2:Y:S01]  /*0030*/  S2R R15, SR_TID.X ;  /* 0x00000000000f7919 */ /* 0x000ea20000002100 */
[----:B------:R-:W-:Y:S05]  /*0040*/  BSSY.RECONVERGENT B0, `(.L_x_181) ;  /* 0x0000029000007945 */ /* 0x000fea0003800200 */
[----:B------:R-:W3:Y:S01]  /*0050*/  S2UR UR12, SR_CTAID.X ;  /* 0x00000000000c79c3 */ /* 0x000ee20000002500 */
[----:B0-----:R-:W-:-:S05]  /*0060*/  IMAD.SHL.U32 R5, R12, 0x80, RZ ;  /* 0x000000800c057824 */ /* 0x001fca00078e00ff */
[----:B------:R-:W-:Y:S01]  /*0070*/  SHF.R.S32.HI R0, RZ, 0x1f, R5 ;  /* 0x0000001fff007819 */ /* 0x000fe20000011405 */
[----:B---3--:R-:W-:-:S04]  /*0080*/  IMAD.WIDE.U32 R2, R5, UR12, RZ ;  /* 0x0000000c05027c25 */ /* 0x008fc8000f8e00ff */
[----:B------:R-:W-:Y:S01]  /*0090*/  IMAD R7, R0, UR12, RZ ;  /* 0x0000000c00077c24 */ /* 0x000fe2000f8e02ff */
[----:B-1----:R-:W-:Y:S01]  /*00a0*/  IADD3 R4, P1, PT, -R2, UR4, RZ ;  /* 0x0000000402047c10 */ /* 0x002fe2000ff3e1ff */
[----:B--2---:R-:W-:Y:S02]  /*00b0*/  IMAD.SHL.U32 R11, R15, 0x80, RZ ;  /* 0x000000800f0b7824 */ /* 0x004fe400078e00ff */
[----:B------:R-:W-:Y:S01]  /*00c0*/  IMAD.IADD R7, R3, 0x1, R7 ;  /* 0x0000000103077824 */ /* 0x000fe200078e0207 */
[----:B------:R-:W-:-:S04]  /*00d0*/  ISETP.LT.U32.AND P0, PT, R4, R5, PT ;  /* 0x000000050400720c */ /* 0x000fc80003f01070 */
[----:B------:R-:W-:-:S04]  /*00e0*/  IADD3.X R9, PT, PT, ~R7, UR5, RZ, P1, !PT ;  /* 0x0000000507097c10 */ /* 0x000fc80008ffe5ff */
[----:B------:R-:W-:-:S04]  /*00f0*/  ISETP.LT.AND.EX P0, PT, R9, R0, PT, P0 ;  /* 0x000000000900720c */ /* 0x000fc80003f01300 */
[----:B------:R-:W-:-:S04]  /*0100*/  SEL R0, R4, R5, P0 ;  /* 0x0000000504007207 */ /* 0x000fc80000000000 */
[----:B------:R-:W-:-:S04]  /*0110*/  SHF.L.U32 R4, R0, 0x3, RZ ;  /* 0x0000000300047819 */ /* 0x000fc800000006ff */
[----:B------:R-:W-:-:S13]  /*0120*/  ISETP.GE.AND P0, PT, R11, R4, PT ;  /* 0x000000040b00720c */ /* 0x000fda0003f06270 */
[----:B------:R-:W-:Y:S05]  /*0130*/  @P0 BRA `(.L_x_182) ;  /* 0x0000000000640947 */ /* 0x000fea0003800000 */
[----:B------:R-:W0:Y:S01]  /*0140*/  LDCU.64 UR4, c[0x0][0x398] ;  /* 0x00007300ff0477ac */ /* 0x000e220008000a00 */
[C---:B------:R-:W-:Y:S01]  /*0150*/  IMAD.SHL.U32 R6, R2.reuse, 0x8, RZ ;  /* 0x0000000802067824 */ /* 0x040fe200078e00ff */
[----:B------:R-:W-:Y:S01]  /*0160*/  SHF.L.U64.HI R10, R2, 0x3, R7 ;  /* 0x00000003020a7819 */ /* 0x000fe20000010207 */
[----:B------:R-:W-:Y:S01]  /*0170*/  BSSY.RECONVERGENT B1, `(.L_x_183) ;  /* 0x000000b000017945 */ /* 0x000fe20003800200 */
[----:B------:R-:W-:Y:S02]  /*0180*/  IMAD.MOV.U32 R13, RZ, RZ, R11 ;  /* 0x000000ffff0d7224 */ /* 0x000fe400078e000b */
[----:B0-----:R-:W-:-:S04]  /*0190*/  IADD3 R8, P0, PT, R6, UR4, RZ ;  /* 0x0000000406087c10 */ /* 0x001fc8000ff1e0ff */
[----:B------:R-:W-:-:S03]  /*01a0*/  IADD3.X R9, PT, PT, R10, UR5, RZ, P0, !PT ;  /* 0x000000050a097c10 */ /* 0x000fc600087fe4ff */
[----:B------:R-:W-:-:S07]  /*01b0*/  IMAD.WIDE.U32 R8, R15, 0x80, R8 ;  /* 0x000000800f087825 */ /* 0x000fce00078e0008 */
.L_x_184:
[----:B------:R-:W-:Y:S01]  /*01c0*/  VIADD R13, R13, 0x4000 ;  /* 0x000040000d0d7836 */ /* 0x000fe20000000000 */
[----:B------:R0:W-:Y:S04]  /*01d0*/  CCTL.E.PF2 [R8] ;  /* 0x000000000800798f */ /* 0x0001e80000800100 */
[----:B------:R-:W-:Y:S02]  /*01e0*/  ISETP.GE.AND P0, PT, R13, R4, PT ;  /* 0x000000040d00720c */ /* 0x000fe40003f06270 */
[----:B0-----:R-:W-:-:S04]  /*01f0*/  IADD3 R8, P1, PT, R8, 0x4000, RZ ;  /* 0x0000400008087810 */ /* 0x001fc80007f3e0ff */
[----:B------:R-:W-:-:S07]  /*0200*/  IADD3.X R9, PT, PT, RZ, R9, RZ, P1, !PT ;  /* 0x00000009ff097210 */ /* 0x000fce0000ffe4ff */
[----:B------:R-:W-:Y:S05]  /*0210*/  @!P0 BRA `(.L_x_184) ;  /* 0xfffffffc00e88947 */ /* 0x000fea000383ffff */
[----:B------:R-:W-:Y:S05]  /*0220*/  BSYNC.RECONVERGENT B1 ;  /* 0x0000000000017941 */ /* 0x000fea0003800200 */
.L_x_183:
[----:B------:R-:W0:Y:S02]  /*0230*/  LDCU.64 UR4, c[0x0][0x3a8] ;  /* 0x00007500ff0477ac */ /* 0x000e240008000a00 */
[----:B0-----:R-:W-:-:S04]  /*0240*/  IADD3 R8, P0, PT, R6, UR4, RZ ;  /* 0x0000000406087c10 */ /* 0x001fc8000ff1e0ff */
[----:B------:R-:W-:-:S03]  /*0250*/  IADD3.X R9, PT, PT, R10, UR5, RZ, P0, !PT ;  /* 0x000000050a097c10 */ /* 0x000fc600087fe4ff */
[----:B------:R-:W-:-:S07]  /*0260*/  IMAD.WIDE.U32 R8, R15, 0x80, R8 ;  /* 0x000000800f087825 */ /* 0x000fce00078e0008 */
.L_x_185:
[----:B------:R-:W-:Y:S01]  /*0270*/  VIADD R11, R11, 0x4000 ;  /* 0x000040000b0b7836 */ /* 0x000fe20000000000 */
[----:B------:R0:W-:Y:S04]  /*0280*/  CCTL.E.PF2 [R8] ;  /* 0x000000000800798f */ /* 0x0001e80000800100 */
[----:B------:R-:W-:Y:S02]  /*0290*/  ISETP.GE.AND P0, PT, R11, R4, PT ;  /* 0x000000040b00720c */ /* 0x000fe40003f06270 */
[----:B0-----:R-:W-:-:S05]  /*02a0*/  IADD3 R8, P1, PT, R8, 0x4000, RZ ;  /* 0x0000400008087810 */ /* 0x001fca0007f3e0ff */
[----:B------:R-:W-:-:S06]  /*02b0*/  IMAD.X R9, RZ, RZ, R9, P1 ;  /* 0x000000ffff097224 */ /* 0x000fcc00008e0609 */
[----:B------:R-:W-:Y:S05]  /*02c0*/  @!P0 BRA `(.L_x_185) ;  /* 0xfffffffc00e88947 */ /* 0x000fea000383ffff */
.L_x_182:
[----:B------:R-:W-:Y:S05]  /*02d0*/  BSYNC.RECONVERGENT B0 ;  /* 0x0000000000007941 */ /* 0x000fea0003800200 */
.L_x_181:
[----:B------:R-:W0:Y:S01]  /*02e0*/  LDCU.128 UR8, c[0x0][0x390] ;  /* 0x00007200ff0877ac */ /* 0x000e220008000c00 */
[----:B------:R-:W-:Y:S01]  /*02f0*/  ISETP.NE.AND P0, PT, R5, R0, PT ;  /* 0x000000000500720c */ /* 0x000fe20003f05270 */
[C---:B------:R-:W-:Y:S01]  /*0300*/  IMAD.SHL.U32 R6, R2.reuse, 0x8, RZ ;  /* 0x0000000802067824 */ /* 0x040fe200078e00ff */
[----:B------:R-:W-:Y:S01]  /*0310*/  SHF.L.U64.HI R7, R2, 0x3, R7 ;  /* 0x0000000302077819 */ /* 0x000fe20000010207 */
[----:B------:R-:W1:Y:S03]  /*0320*/  LDCU.64 UR6, c[0x0][0x3a8] ;  /* 0x00007500ff0677ac */ /* 0x000e660008000a00 */
[C---:B------:R-:W-:Y:S01]  /*0330*/  R2UR UR13, R6.reuse ;  /* 0x00000000060d72ca */ /* 0x040fe200000e0000 */
[----:B------:R-:W2:Y:S01]  /*0340*/  LDCU.64 UR14, c[0x0][0x358] ;  /* 0x00006b00ff0e77ac */ /* 0x000ea20008000a00 */
[----:B------:R-:W-:Y:S02]  /*0350*/  R2UR UR16, R7 ;  /* 0x00000000071072ca */ /* 0x000fe400000e0000 */
[----:B0-----:R-:W-:-:S02]  /*0360*/  IADD3 R2, P2, PT, R6, UR10, RZ ;  /* 0x0000000a06027c10 */ /* 0x001fc4000ff5e0ff */
[C---:B-1----:R-:W-:Y:S02]  /*0370*/  IADD3 R4, P3, PT, R6.reuse, UR6, RZ ;  /* 0x0000000606047c10 */ /* 0x042fe4000ff7e0ff */
[----:B------:R-:W-:Y:S02]  /*0380*/  IADD3 R6, P1, PT, R6, UR8, RZ ;  /* 0x0000000806067c10 */ /* 0x000fe4000ff3e0ff */
[C---:B------:R-:W-:Y:S02]  /*0390*/  IADD3.X R3, PT, PT, R7.reuse, UR11, RZ, P2, !PT ;  /* 0x0000000b07037c10 */ /* 0x040fe400097fe4ff */
[C---:B------:R-:W-:Y:S02]  /*03a0*/  IADD3.X R5, PT, PT, R7.reuse, UR7, RZ, P3, !PT ;  /* 0x0000000707057c10 */ /* 0x040fe40009ffe4ff */
[----:B------:R-:W-:Y:S01]  /*03b0*/  IADD3.X R7, PT, PT, R7, UR9, RZ, P1, !PT ;  /* 0x0000000907077c10 */ /* 0x000fe20008ffe4ff */
[----:B--2---:R-:W-:Y:S06]  /*03c0*/  @!P0 BRA `(.L_x_186) ;  /* 0x0000000c00d08947 */ /* 0x004fec0003800000 */
[----:B------:R-:W-:-:S13]  /*03d0*/  ISETP.GE.AND P0, PT, R12, 0x1, PT ;  /* 0x000000010c00780c */ /* 0x000fda0003f06270 */
[----:B------:R-:W-:Y:S05]  /*03e0*/  @!P0 EXIT ;  /* 0x000000000000894d */ /* 0x000fea0003800000 */
[C---:B------:R-:W-:Y:S01]  /*03f0*/  ISETP.GE.U32.AND P0, PT, R12.reuse, 0x8, PT ;  /* 0x000000080c00780c */ /* 0x040fe20003f06070 */
[----:B------:R-:W-:Y:S01]  /*0400*/  HFMA2 R14, -RZ, RZ, 0, 0 ;  /* 0x00000000ff0e7431 */ /* 0x000fe200000001ff */
[----:B------:R-:W-:-:S11]  /*0410*/  LOP3.LUT R20, R12, 0x7, RZ, 0xc0, !PT ;  /* 0x000000070c147812 */ /* 0x000fd600078ec0ff */
[----:B------:R-:W-:Y:S05]  /*0420*/  @!P0 BRA `(.L_x_187) ;  /* 0x00000008005c8947 */ /* 0x000fea0003800000 */
[----:B------:R-:W-:-:S13]  /*0430*/  ISETP.GE.AND P1, PT, R15, R0, PT ;  /* 0x000000000f00720c */ /* 0x000fda0003f26270 */
[----:B------:R-:W-:-:S04]  /*0440*/  @!P1 IMAD.WIDE.U32 R10, R15, 0x8, R4 ;  /* 0x000000080f0a9825 */ /* 0x000fc800078e0004 */
[C---:B------:R-:W-:Y:S02]  /*0450*/  @!P1 IMAD.WIDE.U32 R18, R15.reuse, 0x8, R2 ;  /* 0x000000080f129825 */ /* 0x040fe400078e0002 */
[----:B------:R-:W2:Y:S04]  /*0460*/  @!P1 LDG.E.64 R10, desc[UR14][R10.64] ;  /* 0x0000000e0a0a9981 */ /* 0x000ea8000c1e1b00 */
[----:B------:R-:W3:Y:S01]  /*0470*/  @!P1 LDG.E.64 R18, desc[UR14][R18.64] ;  /* 0x0000000e12129981 */ /* 0x000ee2000c1e1b00 */
[C---:B------:R-:W-:Y:S02]  /*0480*/  VIADD R13, R15.reuse, 0x80 ;  /* 0x000000800f0d7836 */ /* 0x040fe40000000000 */
[----:B------:R-:W-:-:S03]  /*0490*/  @!P1 IMAD.WIDE.U32 R24, R15, 0x8, R6 ;  /* 0x000000080f189825 */ /* 0x000fc600078e0006 */
[----:B------:R-:W-:Y:S01]  /*04a0*/  ISETP.GE.AND P0, PT, R13, R0, PT ;  /* 0x000000000d00720c */ /* 0x000fe20003f06270 */
[----:B--2---:R-:W-:-:S08]  /*04b0*/  @!P1 DMUL R8, R10, R10 ;  /* 0x0000000a0a089228 */ /* 0x004fd00000000000 */
[----:B---3--:R-:W-:Y:S01]  /*04c0*/  @!P1 DFMA R22, R18, R18, R8 ;  /* 0x000000121216922b */ /* 0x008fe20000000008 */
[----:B------:R-:W-:-:S06]  /*04d0*/  IMAD.WIDE R8, R13, 0x8, R4 ;  /* 0x000000080d087825 */ /* 0x000fcc00078e0204 */
[----:B------:R0:W-:Y:S01]  /*04e0*/  @!P1 STG.E.64 desc[UR14][R24.64], R22 ;  /* 0x0000001618009986 */ /* 0x0001e2000c101b0e */
[----:B------:R-:W-:-:S03]  /*04f0*/  IMAD.WIDE R10, R13, 0x8, R2 ;  /* 0x000000080d0a7825 */ /* 0x000fc600078e0202 */
[----:B------:R-:W2:Y:S04]  /*0500*/  @!P0 LDG.E.64 R26, desc[UR14][R8.64] ;  /* 0x0000000e081a8981 */ /* 0x000ea8000c1e1b00 */
[----:B------:R-:W3:Y:S01]  /*0510*/  @!P0 LDG.E.64 R16, desc[UR14][R10.64] ;  /* 0x0000000e0a108981 */ /* 0x000ee2000c1e1b00 */
[C---:B------:R-:W-:Y:S01]  /*0520*/  VIADD R21, R15.reuse, 0x100 ;  /* 0x000001000f157836 */ /* 0x040fe20000000000 */
[----:B------:R-:W-:Y:S01]  /*0530*/  IADD3 R29, PT, PT, R15, 0x200, RZ ;  /* 0x000002000f1d7810 */ /* 0x000fe20007ffe0ff */
[----:B------:R-:W-:Y:S01]  /*0540*/  BSSY.RECONVERGENT B0, `(.L_x_188) ;  /* 0x0000017000007945 */ /* 0x000fe20003800200 */
[----:B------:R-:W-:Y:S02]  /*0550*/  LOP3.LUT R14, R12, 0x7ffffff8, RZ, 0xc0, !PT ;  /* 0x7ffffff80c0e7812 */ /* 0x000fe400078ec0ff */
[-C--:B------:R-:W-:Y:S01]  /*0560*/  ISETP.GE.AND P6, PT, R21, R0.reuse, PT ;  /* 0x000000001500720c */ /* 0x080fe20003fc6270 */
[----:B------:R-:W-:Y:S01]  /*0570*/  VIADD R21, R15, 0x280 ;  /* 0x000002800f157836 */ /* 0x000fe20000000000 */
[----:B------:R-:W-:Y:S01]  /*0580*/  ISETP.GE.AND P4, PT, R29, R0, PT ;  /* 0x000000001d00720c */ /* 0x000fe20003f86270 */
[----:B0-----:R-:W-:-:S02]  /*0590*/  VIADD R23, R15, 0x300 ;  /* 0x000003000f177836 */ /* 0x001fc40000000000 */
[----:B------:R-:W-:Y:S01]  /*05a0*/  VIADD R25, R15, 0x380 ;  /* 0x000003800f197836 */ /* 0x000fe20000000000 */
[-C--:B------:R-:W-:Y:S02]  /*05b0*/  ISETP.GE.AND P3, PT, R21, R0.reuse, PT ;  /* 0x000000001500720c */ /* 0x080fe40003f66270 */
[-C--:B------:R-:W-:Y:S02]  /*05c0*/  ISETP.GE.AND P2, PT, R23, R0.reuse, PT ;  /* 0x000000001700720c */ /* 0x080fe40003f46270 */
[----:B------:R-:W-:Y:S01]  /*05d0*/  ISETP.GE.AND P1, PT, R25, R0, PT ;  /* 0x000000001900720c */ /* 0x000fe20003f26270 */
[----:B--2---:R-:W-:Y:S01]  /*05e0*/  @!P0 DMUL R18, R26, R26 ;  /* 0x0000001a1a128228 */ /* 0x004fe20000000000 */
[----:B------:R-:W-:-:S05]  /*05f0*/  VIADD R27, R15, 0x180 ;  /* 0x000001800f1b7836 */ /* 0x000fca0000000000 */
[----:B------:R-:W-:Y:S02]  /*0600*/  ISETP.GE.AND P5, PT, R27, R0, PT ;  /* 0x000000001b00720c */ /* 0x000fe40003fa6270 */
[----:B---3--:R-:W-:Y:S01]  /*0610*/  @!P0 DFMA R18, R16, R16, R18 ;  /* 0x000000101012822b */ /* 0x008fe20000000012 */
[----:B------:R-:W-:-:S06]  /*0620*/  IMAD.WIDE R16, R13, 0x8, R6 ;  /* 0x000000080d107825 */ /* 0x000fcc00078e0206 */
[----:B------:R0:W-:Y:S01]  /*0630*/  @!P0 STG.E.64 desc[UR14][R16.64], R18 ;  /* 0x0000001210008986 */ /* 0x0001e2000c101b0e */
[----:B------:R-:W-:Y:S01]  /*0640*/  ISETP.NE.AND P0, PT, R14, 0x8, PT ;  /* 0x000000080e00780c */ /* 0x000fe20003f05270 */
[----:B------:R-:W-:-:S12]  /*0650*/  @P6 BRA `(.L_x_189) ;  /* 0x0000000000146947 */ /* 0x000fd80003800000 */
[----:B0-----:R-:W2:Y:S04]  /*0660*/  LDG.E.64 R18, desc[UR14][R8.64+0x400] ;  /* 0x0004000e08127981 */ /* 0x001ea8000c1e1b00 */
[----:B------:R-:W3:Y:S01]  /*0670*/  LDG.E.64 R12, desc[UR14][R10.64+0x400] ;  /* 0x0004000e0a0c7981 */ /* 0x000ee2000c1e1b00 */
[----:B--2---:R-:W-:-:S08]  /*0680*/  DMUL R18, R18, R18 ;  /* 0x0000001212127228 */ /* 0x004fd00000000000 */
[----:B---3--:R-:W-:-:S07]  /*0690*/  DFMA R18, R12, R12, R18 ;  /* 0x0000000c0c12722b */ /* 0x008fce0000000012 */
[----:B------:R1:W-:Y:S04]  /*06a0*/  STG.E.64 desc[UR14][R16.64+0x400], R18 ;  /* 0x0004001210007986 */ /* 0x0003e8000c101b0e */
.L_x_189:
[----:B------:R-:W-:Y:S05]  /*06b0*/  BSYNC.RECONVERGENT B0 ;  /* 0x0000000000007941 */ /* 0x000fea0003800200 */
.L_x_188:
[----:B------:R-:W-:Y:S04]  /*06c0*/  BSSY.RECONVERGENT B0, `(.L_x_190) ;  /* 0x0000007000007945 */ /* 0x000fe80003800200 */
[----:B------:R-:W-:Y:S05]  /*06d0*/  @P5 BRA `(.L_x_191) ;  /* 0x0000000000145947 */ /* 0x000fea0003800000 */
[----:B01----:R-:W2:Y:S04]  /*06e0*/  LDG.E.64 R18, desc[UR14][R8.64+0x800] ;  /* 0x0008000e08127981 */ /* 0x003ea8000c1e1b00 */
[----:B------:R-:W3:Y:S01]  /*06f0*/  LDG.E.64 R12, desc[UR14][R10.64+0x800] ;  /* 0x0008000e0a0c7981 */ /* 0x000ee2000c1e1b00 */
[----:B--2---:R-:W-:-:S08]  /*0700*/  DMUL R18, R18, R18 ;  /* 0x0000001212127228 */ /* 0x004fd00000000000 */
[----:B---3--:R-:W-:-:S07]  /*0710*/  DFMA R18, R12, R12, R18 ;  /* 0x0000000c0c12722b */ /* 0x008fce0000000012 */
[----:B------:R2:W-:Y:S04]  /*0720*/  STG.E.64 desc[UR14][R16.64+0x800], R18 ;  /* 0x0008001210007986 */ /* 0x0005e8000c101b0e */
.L_x_191:
[----:B------:R-:W-:Y:S05]  /*0730*/  BSYNC.RECONVERGENT B0 ;  /* 0x0000000000007941 */ /* 0x000fea0003800200 */
.L_x_190:
[----:B------:R-:W-:Y:S04]  /*0740*/  BSSY.RECONVERGENT B0, `(.L_x_192) ;  /* 0x0000007000007945 */ /* 0x000fe80003800200 */
[----:B------:R-:W-:Y:S05]  /*0750*/  @P4 BRA `(.L_x_193) ;  /* 0x0000000000144947 */ /* 0x000fea0003800000 */
[----:B012---:R-:W2:Y:S04]  /*0760*/  LDG.E.64 R18, desc[UR14][R8.64+0xc00] ;  /* 0x000c000e08127981 */ /* 0x007ea8000c1e1b00 */
[----:B------:R-:W3:Y:S01]  /*0770*/  LDG.E.64 R12, desc[UR14][R10.64+0xc00] ;  /* 0x000c000e0a0c7981 */ /* 0x000ee2000c1e1b00 */
[----:B--2---:R-:W-:-:S08]  /*0780*/  DMUL R18, R18, R18 ;  /* 0x0000001212127228 */ /* 0x004fd00000000000 */
[----:B---3--:R-:W-:-:S07]  /*0790*/  DFMA R18, R12, R12, R18 ;  /* 0x0000000c0c12722b */ /* 0x008fce0000000012 */
[----:B------:R3:W-:Y:S04]  /*07a0*/  STG.E.64 desc[UR14][R16.64+0xc00], R18 ;  /* 0x000c001210007986 */ /* 0x0007e8000c101b0e */
.L_x_193:
[----:B------:R-:W-:Y:S05]  /*07b0*/  BSYNC.RECONVERGENT B0 ;  /* 0x0000000000007941 */ /* 0x000fea0003800200 */
.L_x_192:
[----:B------:R-:W-:Y:S04]  /*07c0*/  BSSY.RECONVERGENT B0, `(.L_x_194) ;  /* 0x0000007000007945 */ /* 0x000fe80003800200 */
[----:B------:R-:W-:Y:S05]  /*07d0*/  @P3 BRA `(.L_x_195) ;  /* 0x0000000000143947 */ /* 0x000fea0003800000 */
[----:B0123--:R-:W2:Y:S04]  /*07e0*/  LDG.E.64 R18, desc[UR14][R8.64+0x1000] ;  /* 0x0010000e08127981 */ /* 0x00fea8000c1e1b00 */
[----:B------:R-:W3:Y:S01]  /*07f0*/  LDG.E.64 R12, desc[UR14][R10.64+0x1000] ;  /* 0x0010000e0a0c7981 */ /* 0x000ee2000c1e1b00 */
[----:B--2---:R-:W-:-:S08]  /*0800*/  DMUL R18, R18, R18 ;  /* 0x0000001212127228 */ /* 0x004fd00000000000 */
[----:B---3--:R-:W-:-:S07]  /*0810*/  DFMA R18, R12, R12, R18 ;  /* 0x0000000c0c12722b */ /* 0x008fce0000000012 */
[----:B------:R4:W-:Y:S04]  /*0820*/  STG.E.64 desc[UR14][R16.64+0x1000], R18 ;  /* 0x0010001210007986 */ /* 0x0009e8000c101b0e */
.L_x_195:
[----:B------:R-:W-:Y:S05]  /*0830*/  BSYNC.RECONVERGENT B0 ;  /* 0x0000000000007941 */ /* 0x000fea0003800200 */
.L_x_194:
[----:B------:R-:W-:Y:S04]  /*0840*/  BSSY.RECONVERGENT B0, `(.L_x_196) ;  /* 0x0000007000007945 */ /* 0x000fe80003800200 */
[----:B------:R-:W-:Y:S05]  /*0850*/  @P2 BRA `(.L_x_197) ;  /* 0x0000000000142947 */ /* 0x000fea0003800000 */
[----:B01234-:R-:W2:Y:S04]  /*0860*/  LDG.E.64 R18, desc[UR14][R8.64+0x1400] ;  /* 0x0014000e08127981 */ /* 0x01fea8000c1e1b00 */
[----:B------:R-:W3:Y:S01]  /*0870*/  LDG.E.64 R12, desc[UR14][R10.64+0x1400] ;  /* 0x0014000e0a0c7981 */ /* 0x000ee2000c1e1b00 */
[----:B--2---:R-:W-:-:S08]  /*0880*/  DMUL R18, R18, R18 ;  /* 0x0000001212127228 */ /* 0x004fd00000000000 */
[----:B---3--:R-:W-:-:S07]  /*0890*/  DFMA R18, R12, R12, R18 ;  /* 0x0000000c0c12722b */ /* 0x008fce0000000012 */
[----:B------:R0:W-:Y:S04]  /*08a0*/  STG.E.64 desc[UR14][R16.64+0x1400], R18 ;  /* 0x0014001210007986 */ /* 0x0001e8000c101b0e */
.L_x_197:
[----:B------:R-:W-:Y:S05]  /*08b0*/  BSYNC.RECONVERGENT B0 ;  /* 0x0000000000007941 */ /* 0x000fea0003800200 */
.L_x_196:
[----:B------:R-:W-:Y:S04]  /*08c0*/  BSSY.RECONVERGENT B0, `(.L_x_198) ;  /* 0x0000007000007945 */ /* 0x000fe80003800200 */
[----:B------:R-:W-:Y:S05]  /*08d0*/  @P1 BRA `(.L_x_199) ;  /* 0x0000000000141947 */ /* 0x000fea0003800000 */
[----:B------:R-:W5:Y:S04]  /*08e0*/  LDG.E.64 R8, desc[UR14][R8.64+0x1800] ;  /* 0x0018000e08087981 */ /* 0x000f68000c1e1b00 */
[----:B------:R-:W2:Y:S01]  /*08f0*/  LDG.E.64 R10, desc[UR14][R10.64+0x1800] ;  /* 0x0018000e0a0a7981 */ /* 0x000ea2000c1e1b00 */
[----:B-----5:R-:W-:-:S08]  /*0900*/  DMUL R12, R8, R8 ;  /* 0x00000008080c7228 */ /* 0x020fd00000000000 */
[----:B--2---:R-:W-:-:S07]  /*0910*/  DFMA R12, R10, R10, R12 ;  /* 0x0000000a0a0c722b */ /* 0x004fce000000000c */
[----:B------:R2:W-:Y:S04]  /*0920*/  STG.E.64 desc[UR14][R16.64+0x1800], R12 ;  /* 0x0018000c10007986 */ /* 0x0005e8000c101b0e */
.L_x_199:
[----:B------:R-:W-:Y:S05]  /*0930*/  BSYNC.RECONVERGENT B0 ;  /* 0x0000000000007941 */ /* 0x000fea0003800200 */
.L_x_198:
[----:B------:R-:W-:Y:S05]  /*0940*/  @!P0 BRA `(.L_x_187) ;  /* 0x0000000400148947 */ /* 0x000fea0003800000 */
[----:B01234-:R-:W-:-:S07]  /*0950*/  MOV R16, 0x8 ;  /* 0x0000000800107802 */ /* 0x01ffce0000000f00 */
.L_x_202:
[----:B------:R-:W-:-:S05]  /*0960*/  IMAD R17, R16, 0x80, R15 ;  /* 0x0000008010117824 */ /* 0x000fca00078e020f */
[----:B------:R-:W-:-:S13]  /*0970*/  ISETP.GE.AND P0, PT, R17, R0, PT ;  /* 0x000000001100720c */ /* 0x000fda0003f06270 */
[----:B------:R-:W-:-:S04]  /*0980*/  @!P0 IMAD.WIDE.U32 R10, R17, 0x8, R4 ;  /* 0x00000008110a8825 */ /* 0x000fc800078e0004 */
[C---:B------:R-:W-:Y:S02]  /*0990*/  @!P0 IMAD.WIDE.U32 R24, R17.reuse, 0x8, R2 ;  /* 0x0000000811188825 */ /* 0x040fe400078e0002 */
[----:B------:R-:W2:Y:S04]  /*09a0*/  @!P0 LDG.E.64 R10, desc[UR14][R10.64] ;  /* 0x0000000e0a0a8981 */ /* 0x000ea8000c1e1b00 */
[----:B------:R-:W3:Y:S01]  /*09b0*/  @!P0 LDG.E.64 R24, desc[UR14][R24.64] ;  /* 0x0000000e18188981 */ /* 0x000ee2000c1e1b00 */
[C---:B0-----:R-:W-:Y:S02]  /*09c0*/  VIADD R19, R17.reuse, 0x80 ;  /* 0x0000008011137836 */ /* 0x041fe40000000000 */
        /* <DEDUP_REMOVED lines=9> */
[----:B------:R-:W-:-:S05]  /*0a60*/  VIADD R21, R17, 0x100 ;  /* 0x0000010011157836 */ /* 0x000fca0000000000 */
[----:B------:R-:W-:Y:S01]  /*0a70*/  ISETP.GE.AND P0, PT, R21, R0, PT ;  /* 0x000000001500720c */ /* 0x000fe20003f06270 */
[----:B--2---:R-:W-:-:S08]  /*0a80*/  @!P1 DMUL R22, R22, R22 ;  /* 0x0000001616169228 */ /* 0x004fd00000000000 */
[----:B---3--:R-:W-:Y:S01]  /*0a90*/  @!P1 DFMA R24, R12, R12, R22 ;  /* 0x0000000c0c18922b */ /* 0x008fe20000000016 */
[----:B------:R-:W-:-:S06]  /*0aa0*/  IMAD.WIDE R12, R19, 0x8, R6 ;  /* 0x00000008130c7825 */ /* 0x000fcc00078e0206 */
[----:B------:R1:W-:Y:S04]  /*0ab0*/  @!P1 STG.E.64 desc[UR14][R12.64], R24 ;  /* 0x000000180c009986 */ /* 0x0003e8000c101b0e */
[----:B------:R-:W2:Y:S04]  /*0ac0*/  @!P0 LDG.E.64 R22, desc[UR14][R8.64+0x400] ;  /* 0x0004000e08168981 */ /* 0x000ea8000c1e1b00 */
[----:B------:R-:W0:Y:S01]  /*0ad0*/  @!P0 LDG.E.64 R18, desc[UR14][R10.64+0x400] ;  /* 0x0004000e0a128981 */ /* 0x000e22000c1e1b00 */
[----:B------:R-:W-:-:S04]  /*0ae0*/  IADD3 R21, PT, PT, R17, 0x180, RZ ;  /* 0x0000018011157810 */ /* 0x000fc80007ffe0ff */
[----:B------:R-:W-:Y:S01]  /*0af0*/  ISETP.GE.AND P1, PT, R21, R0, PT ;  /* 0x000000001500720c */ /* 0x000fe20003f26270 */
[----:B--2---:R-:W-:-:S08]  /*0b00*/  @!P0 DMUL R22, R22, R22 ;  /* 0x0000001616168228 */ /* 0x004fd00000000000 */
[----:B0-----:R-:W-:-:S07]  /*0b10*/  @!P0 DFMA R26, R18, R18, R22 ;  /* 0x00000012121a822b */ /* 0x001fce0000000016 */
[----:B------:R0:W-:Y:S04]  /*0b20*/  @!P0 STG.E.64 desc[UR14][R12.64+0x400], R26 ;  /* 0x0004001a0c008986 */ /* 0x0001e8000c101b0e */
[----:B------:R-:W2:Y:S04]  /*0b30*/  @!P1 LDG.E.64 R22, desc[UR14][R8.64+0x800] ;  /* 0x0008000e08169981 */ /* 0x000ea8000c1e1b00 */
[----:B------:R-:W1:Y:S01]  /*0b40*/  @!P1 LDG.E.64 R18, desc[UR14][R10.64+0x800] ;  /* 0x0008000e0a129981 */ /* 0x000e62000c1e1b00 */
[----:B------:R-:W-:-:S05]  /*0b50*/  VIADD R21, R17, 0x200 ;  /* 0x0000020011157836 */ /* 0x000fca0000000000 */
[----:B------:R-:W-:Y:S01]  /*0b60*/  ISETP.GE.AND P0, PT, R21, R0, PT ;  /* 0x000000001500720c */ /* 0x000fe20003f06270 */
[----:B--2---:R-:W-:-:S08]  /*0b70*/  @!P1 DMUL R22, R22, R22 ;  /* 0x0000001616169228 */ /* 0x004fd00000000000 */
[----:B-1----:R-:W-:-:S07]  /*0b80*/  @!P1 DFMA R24, R18, R18, R22 ;  /* 0x000000121218922b */ /* 0x002fce0000000016 */
[----:B------:R1:W-:Y:S04]  /*0b90*/  @!P1 STG.E.64 desc[UR14][R12.64+0x800], R24 ;  /* 0x000800180c009986 */ /* 0x0003e8000c101b0e */
[----:B------:R-:W2:Y:S04]  /*0ba0*/  @!P0 LDG.E.64 R22, desc[UR14][R8.64+0xc00] ;  /* 0x000c000e08168981 */ /* 0x000ea8000c1e1b00 */
[----:B------:R-:W0:Y:S01]  /*0bb0*/  @!P0 LDG.E.64 R18, desc[UR14][R10.64+0xc00] ;  /* 0x000c000e0a128981 */ /* 0x000e22000c1e1b00 */
[----:B------:R-:W-:-:S05]  /*0bc0*/  VIADD R21, R17, 0x280 ;  /* 0x0000028011157836 */ /* 0x000fca0000000000 */
        /* <DEDUP_REMOVED lines=12> */
[----:B------:R-:W3:Y:S01]  /*0c90*/  @!P0 LDG.E.64 R18, desc[UR14][R10.64+0x1400] ;  /* 0x0014000e0a128981 */ /* 0x000ee2000c1e1b00 */
[----:B------:R-:W-:Y:S01]  /*0ca0*/  IADD3 R17, PT, PT, R17, 0x380, RZ ;  /* 0x0000038011117810 */ /* 0x000fe20007ffe0ff */
[----:B------:R-:W-:Y:S01]  /*0cb0*/  VIADD R16, R16, 0x8 ;  /* 0x0000000810107836 */ /* 0x000fe20000000000 */
[----:B------:R-:W-:Y:S04]  /*0cc0*/  BSSY.RECONVERGENT B0, `(.L_x_200) ;  /* 0x000000c000007945 */ /* 0x000fe80003800200 */
[----:B------:R-:W-:Y:S01]  /*0cd0*/  ISETP.NE.AND P1, PT, R16, R14, PT ;  /* 0x0000000e1000720c */ /* 0x000fe20003f25270 */
[----:B--2---:R-:W-:-:S08]  /*0ce0*/  @!P0 DMUL R22, R22, R22 ;  /* 0x0000001616168228 */ /* 0x004fd00000000000 */
[----:B---3--:R-:W-:-:S07]  /*0cf0*/  @!P0 DFMA R22, R18, R18, R22 ;  /* 0x000000121216822b */ /* 0x008fce0000000016 */
[----:B------:R0:W-:Y:S01]  /*0d00*/  @!P0 STG.E.64 desc[UR14][R12.64+0x1400], R22 ;  /* 0x001400160c008986 */ /* 0x0001e2000c101b0e */
[----:B------:R-:W-:-:S13]  /*0d10*/  ISETP.GE.AND P0, PT, R17, R0, PT ;  /* 0x000000001100720c */ /* 0x000fda0003f06270 */
[----:B0-----:R-:W-:Y:S05]  /*0d20*/  @P0 BRA `(.L_x_201) ;  /* 0x0000000000140947 */ /* 0x001fea0003800000 */
[----:B------:R-:W2:Y:S04]  /*0d30*/  LDG.E.64 R8, desc[UR14][R8.64+0x1800] ;  /* 0x0018000e08087981 */ /* 0x000ea8000c1e1b00 */
[----:B------:R-:W3:Y:S01]  /*0d40*/  LDG.E.64 R10, desc[UR14][R10.64+0x1800] ;  /* 0x0018000e0a0a7981 */ /* 0x000ee2000c1e1b00 */
[----:B--2---:R-:W-:-:S08]  /*0d50*/  DMUL R18, R8, R8 ;  /* 0x0000000808127228 */ /* 0x004fd00000000000 */
[----:B---3--:R-:W-:-:S07]  /*0d60*/  DFMA R18, R10, R10, R18 ;  /* 0x0000000a0a12722b */ /* 0x008fce0000000012 */
[----:B------:R0:W-:Y:S04]  /*0d70*/  STG.E.64 desc[UR14][R12.64+0x1800], R18 ;  /* 0x001800120c007986 */ /* 0x0001e8000c101b0e */
.L_x_201:
[----:B------:R-:W-:Y:S05]  /*0d80*/  BSYNC.RECONVERGENT B0 ;  /* 0x0000000000007941 */ /* 0x000fea0003800200 */
.L_x_200:
[----:B------:R-:W-:Y:S05]  /*0d90*/  @P1 BRA `(.L_x_202) ;  /* 0xfffffff800f01947 */ /* 0x000fea000383ffff */
.L_x_187:
[----:B------:R-:W-:-:S13]  /*0da0*/  ISETP.NE.AND P0, PT, R20, RZ, PT ;  /* 0x000000ff1400720c */ /* 0x000fda0003f05270 */
[----:B------:R-:W-:Y:S05]  /*0db0*/  @!P0 EXIT ;  /* 0x000000000000894d */ /* 0x000fea0003800000 */
[----:B------:R-:W5:Y:S01]  /*0dc0*/  LDC R8, c[0x0][0x388] ;  /* 0x0000e200ff087b82 */ /* 0x000f620000000800 */
[----:B------:R-:W-:Y:S02]  /*0dd0*/  ISETP.GE.U32.AND P0, PT, R20, 0x4, PT ;  /* 0x000000041400780c */ /* 0x000fe40003f06070 */
[----:B-----5:R-:W-:-:S04]  /*0de0*/  LOP3.LUT R10, R8, 0x3, RZ, 0xc0, !PT ;  /* 0x00000003080a7812 */ /* 0x020fc800078ec0ff */
[----:B------:R-:W-:-:S07]  /*0df0*/  ISETP.NE.AND P2, PT, R10, RZ, PT ;  /* 0x000000ff0a00720c */ /* 0x000fce0003f45270 */
[----:B------:R-:W-:Y:S06]  /*0e00*/  @!P0 BRA `(.L_x_203) ;  /* 0x0000000000a48947 */ /* 0x000fec0003800000 */
[----:B------:R-:W-:-:S05]  /*0e10*/  IMAD R9, R14, 0x80, R15 ;  /* 0x000000800e097824 */ /* 0x000fca00078e020f */
[----:B------:R-:W-:-:S13]  /*0e20*/  ISETP.GE.AND P0, PT, R9, R0, PT ;  /* 0x000000000900720c */ /* 0x000fda0003f06270 */
[----:B01234-:R-:W-:-:S04]  /*0e30*/  @!P0 IMAD.WIDE R16, R9, 0x8, R4 ;  /* 0x0000000809108825 */ /* 0x01ffc800078e0204 */
[C---:B------:R-:W-:Y:S02]  /*0e40*/  @!P0 IMAD.WIDE R12, R9.reuse, 0x8, R2 ;  /* 0x00000008090c8825 */ /* 0x040fe400078e0202 */
[----:B------:R-:W2:Y:S04]  /*0e50*/  @!P0 LDG.E.64 R16, desc[UR14][R16.64] ;  /* 0x0000000e10108981 */ /* 0x000ea8000c1e1b00 */
[----:B------:R-:W3:Y:S01]  /*0e60*/  @!P0 LDG.E.64 R12, desc[UR14][R12.64] ;  /* 0x0000000e0c0c8981 */ /* 0x000ee2000c1e1b00 */
[C---:B------:R-:W-:Y:S02]  /*0e70*/  VIADD R11, R9.reuse, 0x80 ;  /* 0x00000080090b7836 */ /* 0x040fe40000000000 */
[----:B------:R-:W-:-:S03]  /*0e80*/  @!P0 IMAD.WIDE R20, R9, 0x8, R6 ;  /* 0x0000000809148825 */ /* 0x000fc600078e0206 */
[----:B------:R-:W-:-:S13]  /*0e90*/  ISETP.GE.AND P1, PT, R11, R0, PT ;  /* 0x000000000b00720c */ /* 0x000fda0003f26270 */
[----:B------:R-:W-:Y:S01]  /*0ea0*/  @!P1 IMAD.WIDE R22, R11, 0x8, R4 ;  /* 0x000000080b169825 */ /* 0x000fe200078e0204 */
[----:B--2---:R-:W-:-:S08]  /*0eb0*/  @!P0 DMUL R18, R16, R16 ;  /* 0x0000001010128228 */ /* 0x004fd00000000000 */
[----:B---3--:R-:W-:Y:S01]  /*0ec0*/  @!P0 DFMA R18, R12, R12, R18 ;  /* 0x0000000c0c12822b */ /* 0x008fe20000000012 */
[----:B------:R-:W-:-:S06]  /*0ed0*/  @!P1 IMAD.WIDE R16, R11, 0x8, R2 ;  /* 0x000000080b109825 */ /* 0x000fcc00078e0202 */
[----:B------:R0:W-:Y:S04]  /*0ee0*/  @!P0 STG.E.64 desc[UR14][R20.64], R18 ;  /* 0x0000001214008986 */ /* 0x0001e8000c101b0e */
[----:B------:R-:W2:Y:S04]  /*0ef0*/  @!P1 LDG.E.64 R22, desc[UR14][R22.64] ;  /* 0x0000000e16169981 */ /* 0x000ea8000c1e1b00 */
[----:B------:R-:W3:Y:S01]  /*0f00*/  @!P1 LDG.E.64 R16, desc[UR14][R16.64] ;  /* 0x0000000e10109981 */ /* 0x000ee2000c1e1b00 */
[----:B------:R-:W-:Y:S01]  /*0f10*/  IADD3 R13, PT, PT, R9, 0x100, RZ ;  /* 0x00000100090d7810 */ /* 0x000fe20007ffe0ff */
[----:B------:R-:W-:-:S03]  /*0f20*/  @!P1 IMAD.WIDE R26, R11, 0x8, R6 ;  /* 0x000000080b1a9825 */ /* 0x000fc600078e0206 */
[----:B------:R-:W-:-:S13]  /*0f30*/  ISETP.GE.AND P0, PT, R13, R0, PT ;  /* 0x000000000d00720c */ /* 0x000fda0003f06270 */
[----:B------:R-:W-:-:S04]  /*0f40*/  @!P0 IMAD.WIDE R28, R13, 0x8, R4 ;  /* 0x000000080d1c8825 */ /* 0x000fc800078e0204 */
[----:B0-----:R-:W-:Y:S01]  /*0f50*/  @!P0 IMAD.WIDE R18, R13, 0x8, R2 ;  /* 0x000000080d128825 */ /* 0x001fe200078e0202 */
[----:B--2---:R-:W-:-:S08]  /*0f60*/  @!P1 DMUL R24, R22, R22 ;  /* 0x0000001616189228 */ /* 0x004fd00000000000 */
[----:B---3--:R-:W-:-:S07]  /*0f70*/  @!P1 DFMA R24, R16, R16, R24 ;  /* 0x000000101018922b */ /* 0x008fce0000000018 */
[----:B------:R0:W-:Y:S04]  /*0f80*/  @!P1 STG.E.64 desc[UR14][R26.64], R24 ;  /* 0x000000181a009986 */ /* 0x0001e8000c101b0e */
[----:B------:R-:W2:Y:S04]  /*0f90*/  @!P0 LDG.E.64 R28, desc[UR14][R28.64] ;  /* 0x0000000e1c1c8981 */ /* 0x000ea8000c1e1b00 */
[----:B------:R-:W3:Y:S01]  /*0fa0*/  @!P0 LDG.E.64 R18, desc[UR14][R18.64] ;  /* 0x0000000e12128981 */ /* 0x000ee2000c1e1b00 */
[----:B------:R-:W-:Y:S02]  /*0fb0*/  VIADD R9, R9, 0x180 ;  /* 0x0000018009097836 */ /* 0x000fe40000000000 */
[----:B------:R-:W-:-:S03]  /*0fc0*/  @!P0 IMAD.WIDE R12, R13, 0x8, R6 ;  /* 0x000000080d0c8825 */ /* 0x000fc600078e0206 */
[----:B------:R-:W-:-:S13]  /*0fd0*/  ISETP.GE.AND P1, PT, R9, R0, PT ;  /* 0x000000000900720c */ /* 0x000fda0003f26270 */
[----:B------:R-:W-:-:S04]  /*0fe0*/  @!P1 IMAD.WIDE R22, R9, 0x8, R4 ;  /* 0x0000000809169825 */ /* 0x000fc800078e0204 */
[----:B------:R-:W-:Y:S01]  /*0ff0*/  @!P1 IMAD.WIDE R20, R9, 0x8, R2 ;  /* 0x0000000809149825 */ /* 0x000fe200078e0202 */
[----:B--2---:R-:W-:-:S08]  /*1000*/  @!P0 DMUL R16, R28, R28 ;  /* 0x0000001c1c108228 */ /* 0x004fd00000000000 */
[----:B---3--:R-:W-:-:S07]  /*1010*/  @!P0 DFMA R16, R18, R18, R16 ;  /* 0x000000121210822b */ /* 0x008fce0000000010 */
[----:B------:R1:W-:Y:S04]  /*1020*/  @!P0 STG.E.64 desc[UR14][R12.64], R16 ;  /* 0x000000100c008986 */ /* 0x0003e8000c101b0e */
[----:B------:R-:W2:Y:S04]  /*1030*/  @!P1 LDG.E.64 R22, desc[UR14][R22.64] ;  /* 0x0000000e16169981 */ /* 0x000ea8000c1e1b00 */
[----:B------:R-:W3:Y:S01]  /*1040*/  @!P1 LDG.E.64 R20, desc[UR14][R20.64] ;  /* 0x0000000e14149981 */ /* 0x000ee2000c1e1b00 */
[----:B0-----:R-:W-:-:S04]  /*1050*/  @!P1 IMAD.WIDE R24, R9, 0x8, R6 ;  /* 0x0000000809189825 */ /* 0x001fc800078e0206 */
[----:B------:R-:W-:Y:S01]  /*1060*/  VIADD R14, R14, 0x4 ;  /* 0x000000040e0e7836 */ /* 0x000fe20000000000 */
[----:B--2---:R-:W-:-:S08]  /*1070*/  @!P1 DMUL R18, R22, R22 ;  /* 0x0000001616129228 */ /* 0x004fd00000000000 */
[----:B---3--:R-:W-:-:S07]  /*1080*/  @!P1 DFMA R18, R20, R20, R18 ;  /* 0x000000141412922b */ /* 0x008fce0000000012 */
[----:B------:R1:W-:Y:S04]  /*1090*/  @!P1 STG.E.64 desc[UR14][R24.64], R18 ;  /* 0x0000001218009986 */ /* 0x0003e8000c101b0e */
.L_x_203:
[----:B------:R-:W-:Y:S05]  /*10a0*/  @!P2 EXIT ;  /* 0x000000000000a94d */ /* 0x000fea0003800000 */
[----:B------:R-:W-:Y:S02]  /*10b0*/  ISETP.NE.AND P0, PT, R10, 0x1, PT ;  /* 0x000000010a00780c */ /* 0x000fe40003f05270 */
[----:B------:R-:W-:-:S04]  /*10c0*/  LOP3.LUT R8, R8, 0x1, RZ, 0xc0, !PT ;  /* 0x0000000108087812 */ /* 0x000fc800078ec0ff */
[----:B------:R-:W-:-:S07]  /*10d0*/  ISETP.NE.U32.AND P2, PT, R8, 0x1, PT ;  /* 0x000000010800780c */ /* 0x000fce0003f45070 */
[----:B------:R-:W-:Y:S06]  /*10e0*/  @!P0 BRA `(.L_x_204) ;  /* 0x0000000000548947 */ /* 0x000fec0003800000 */
[----:B01234-:R-:W-:-:S05]  /*10f0*/  IMAD R19, R14, 0x80, R15 ;  /* 0x000000800e137824 */ /* 0x01ffca00078e020f */
[----:B------:R-:W-:-:S13]  /*1100*/  ISETP.GE.AND P0, PT, R19, R0, PT ;  /* 0x000000001300720c */ /* 0x000fda0003f06270 */
[----:B------:R-:W-:-:S04]  /*1110*/  @!P0 IMAD.WIDE R12, R19, 0x8, R4 ;  /* 0x00000008130c8825 */ /* 0x000fc800078e0204 */
[C---:B------:R-:W-:Y:S02]  /*1120*/  @!P0 IMAD.WIDE R10, R19.reuse, 0x8, R2 ;  /* 0x00000008130a8825 */ /* 0x040fe400078e0202 */
[----:B------:R-:W2:Y:S04]  /*1130*/  @!P0 LDG.E.64 R12, desc[UR14][R12.64] ;  /* 0x0000000e0c0c8981 */ /* 0x000ea8000c1e1b00 */
[----:B------:R-:W3:Y:S01]  /*1140*/  @!P0 LDG.E.64 R10, desc[UR14][R10.64] ;  /* 0x0000000e0a0a8981 */ /* 0x000ee2000c1e1b00 */
[C---:B------:R-:W-:Y:S01]  /*1150*/  IADD3 R9, PT, PT, R19.reuse, 0x80, RZ ;  /* 0x0000008013097810 */ /* 0x040fe20007ffe0ff */
        /* <DEDUP_REMOVED lines=9> */
[----:B------:R-:W-:-:S04]  /*11f0*/  @!P1 IMAD.WIDE R8, R9, 0x8, R6 ;  /* 0x0000000809089825 */ /* 0x000fc800078e0206 */
[----:B------:R-:W-:Y:S01]  /*1200*/  VIADD R14, R14, 0x2 ;  /* 0x000000020e0e7836 */ /* 0x000fe20000000000 */
[----:B--2---:R-:W-:-:S08]  /*1210*/  @!P1 DMUL R10, R20, R20 ;  /* 0x00000014140a9228 */ /* 0x004fd00000000000 */
[----:B---3--:R-:W-:-:S07]  /*1220*/  @!P1 DFMA R10, R12, R12, R10 ;  /* 0x0000000c0c0a922b */ /* 0x008fce000000000a */
[----:B------:R0:W-:Y:S04]  /*1230*/  @!P1 STG.E.64 desc[UR14][R8.64], R10 ;  /* 0x0000000a08009986 */ /* 0x0001e8000c101b0e */
.L_x_204:
[----:B------:R-:W-:Y:S05]  /*1240*/  @P2 EXIT ;  /* 0x000000000000294d */ /* 0x000fea0003800000 */
[----:B------:R-:W-:-:S05]  /*1250*/  IMAD R15, R14, 0x80, R15 ;  /* 0x000000800e0f7824 */ /* 0x000fca00078e020f */
[----:B------:R-:W-:-:S13]  /*1260*/  ISETP.GE.AND P0, PT, R15, R0, PT ;  /* 0x000000000f00720c */ /* 0x000fda0003f06270 */
[----:B------:R-:W-:Y:S05]  /*1270*/  @P0 EXIT ;  /* 0x000000000000094d */ /* 0x000fea0003800000 */
[----:B------:R-:W-:-:S04]  /*1280*/  IMAD.WIDE R4, R15, 0x8, R4 ;  /* 0x000000080f047825 */ /* 0x000fc800078e0204 */
[C---:B------:R-:W-:Y:S02]  /*1290*/  IMAD.WIDE R2, R15.reuse, 0x8, R2 ;  /* 0x000000080f027825 */ /* 0x040fe400078e0202 */
[----:B------:R-:W0:Y:S04]  /*12a0*/  LDG.E.64 R4, desc[UR14][R4.64] ;  /* 0x0000000e04047981 */ /* 0x000e28000c1e1b00 */
[----:B------:R-:W5:Y:S01]  /*12b0*/  LDG.E.64 R2, desc[UR14][R2.64] ;  /* 0x0000000e02027981 */ /* 0x000f62000c1e1b00 */
[----:B------:R-:W-:Y:S01]  /*12c0*/  IMAD.WIDE R6, R15, 0x8, R6 ;  /* 0x000000080f067825 */ /* 0x000fe200078e0206 */
[----:B0-----:R-:W-:-:S08]  /*12d0*/  DMUL R8, R4, R4 ;  /* 0x0000000404087228 */ /* 0x001fd00000000000 */
[----:B-----5:R-:W-:-:S07]  /*12e0*/  DFMA R8, R2, R2, R8 ;  /* 0x000000020208722b */ /* 0x020fce0000000008 */
[----:B------:R-:W-:Y:S01]  /*12f0*/  STG.E.64 desc[UR14][R6.64], R8 ;  /* 0x0000000806007986 */ /* 0x000fe2000c101b0e */
[----:B------:R-:W-:Y:S05]  /*1300*/  EXIT ;  /* 0x000000000000794d */ /* 0x000fea0003800000 */
.L_x_186:
[----:B------:R-:W-:-:S13]  /*1310*/  ISETP.GE.AND P0, PT, R12, 0x1, PT ;  /* 0x000000010c00780c */ /* 0x000fda0003f06270 */
[----:B------:R-:W-:Y:S05]  /*1320*/  @!P0 EXIT ;  /* 0x000000000000894d */ /* 0x000fea0003800000 */
[----:B------:R-:W-:Y:S01]  /*1330*/  ISETP.GE.U32.AND P0, PT, R12, 0x8, PT ;  /* 0x000000080c00780c */ /* 0x000fe20003f06070 */
[----:B------:R-:W-:-:S12]  /*1340*/  IMAD.MOV.U32 R0, RZ, RZ, RZ ;  /* 0x000000ffff007224 */ /* 0x000fd800078e00ff */
[----:B------:R-:W-:Y:S05]  /*1350*/  @!P0 BRA `(.L_x_205) ;  /* 0x0000000400388947 */ /* 0x000fea0003800000 */
[----:B------:R-:W0:Y:S01]  /*1360*/  LDC.64 R6, c[0x0][0x390] ;  /* 0x0000e400ff067b82 */ /* 0x000e220000000a00 */
[----:B------:R-:W-:Y:S01]  /*1370*/  UIADD3 UR4, UP2, UPT, UR13, 0xc00, URZ ;  /* 0x00000c000d047890 */ /* 0x000fe2000ff5e0ff */
[----:B------:R-:W-:-:S03]  /*1380*/  LOP3.LUT R0, R12, 0x7ffffff8, RZ, 0xc0, !PT ;  /* 0x7ffffff80c007812 */ /* 0x000fc600078ec0ff */
[----:B------:R-:W-:Y:S02]  /*1390*/  UIADD3 UR10, UP1, UPT, UR4, UR10, URZ ;  /* 0x0000000a040a7290 */ /* 0x000fe4000ff3e0ff */
[----:B------:R-:W-:Y:S01]  /*13a0*/  UIADD3 UR8, UP0, UPT, UR4, UR8, URZ ;  /* 0x0000000804087290 */ /* 0x000fe2000ff1e0ff */
[----:B------:R-:W1:Y:S01]  /*13b0*/  LDC.64 R8, c[0x0][0x398] ;  /* 0x0000e600ff087b82 */ /* 0x000e620000000a00 */
[----:B------:R-:W-:Y:S01]  /*13c0*/  UIADD3.X UR5, UPT, UPT, URZ, UR16, URZ, UP2, !UPT ;  /* 0x00000010ff057290 */ /* 0x000fe200097fe4ff */
[----:B------:R-:W-:Y:S01]  /*13d0*/  IMAD.MOV R12, RZ, RZ, -R0 ;  /* 0x000000ffff0c7224 */ /* 0x000fe200078e0a00 */
[----:B------:R-:W-:Y:S02]  /*13e0*/  UIADD3 UR4, UP2, UPT, UR4, UR6, URZ ;  /* 0x0000000604047290 */ /* 0x000fe4000ff5e0ff */
[----:B------:R-:W-:Y:S02]  /*13f0*/  UIADD3.X UR11, UPT, UPT, UR5, UR11, URZ, UP1, !UPT ;  /* 0x0000000b050b7290 */ /* 0x000fe40008ffe4ff */
[----:B------:R-:W-:Y:S01]  /*1400*/  UIADD3.X UR9, UPT, UPT, UR5, UR9, URZ, UP0, !UPT ;  /* 0x0000000905097290 */ /* 0x000fe200087fe4ff */
[----:B------:R-:W2:Y:S01]  /*1410*/  LDC.64 R10, c[0x0][0x3a8] ;  /* 0x0000ea00ff0a7b82 */ /* 0x000ea20000000a00 */
[----:B------:R-:W-:Y:S01]  /*1420*/  UIADD3.X UR5, UPT, UPT, UR5, UR7, URZ, UP2, !UPT ;  /* 0x0000000705057290 */ /* 0x000fe200097fe4ff */
[----:B0-----:R-:W-:-:S04]  /*1430*/  IMAD.WIDE.U32 R6, R15, 0x8, R6 ;  /* 0x000000080f067825 */ /* 0x001fc800078e0006 */
[----:B-1----:R-:W-:-:S04]  /*1440*/  IMAD.WIDE.U32 R8, R15, 0x8, R8 ;  /* 0x000000080f087825 */ /* 0x002fc800078e0008 */
[C---:B--2---:R-:W-:Y:S01]  /*1450*/  IMAD.WIDE.U32 R10, R15.reuse, 0x8, R10 ;  /* 0x000000080f0a7825 */ /* 0x044fe200078e000a */
[----:B------:R-:W-:-:S07]  /*1460*/  IADD3 R15, PT, PT, R15, 0x80, RZ ;  /* 0x000000800f0f7810 */ /* 0x000fce0007ffe0ff */
.L_x_206:
[----:B0-----:R-:W-:-:S04]  /*1470*/  IADD3 R28, P0, PT, R10, UR13, RZ ;  /* 0x0000000d0a1c7c10 */ /* 0x001fc8000ff1e0ff */
[----:B------:R-:W-:Y:S02]  /*1480*/  IADD3.X R29, PT, PT, R11, UR16, RZ, P0, !PT ;  /* 0x000000100b1d7c10 */ /* 0x000fe400087fe4ff */
[----:B------:R-:W-:-:S03]  /*1490*/  IADD3 R26, P0, PT, R8, UR13, RZ ;  /* 0x0000000d081a7c10 */ /* 0x000fc6000ff1e0ff */
[----:B------:R-:W2:Y:S01]  /*14a0*/  LDG.E.64 R18, desc[UR14][R28.64] ;  /* 0x0000000e1c127981 */ /* 0x000ea2000c1e1b00 */
[----:B------:R-:W-:-:S05]  /*14b0*/  IADD3.X R27, PT, PT, R9, UR16, RZ, P0, !PT ;  /* 0x00000010091b7c10 */ /* 0x000fca00087fe4ff */
[----:B------:R-:W3:Y:S01]  /*14c0*/  LDG.E.64 R16, desc[UR14][R26.64] ;  /* 0x0000000e1a107981 */ /* 0x000ee2000c1e1b00 */
[----:B------:R-:W-:Y:S01]  /*14d0*/  IADD3 R22, P0, PT, R6, UR13, RZ ;  /* 0x0000000d06167c10 */ /* 0x000fe2000ff1e0ff */
[----:B------:R-:W-:Y:S02]  /*14e0*/  IMAD.U32 R20, RZ, RZ, UR4 ;  /* 0x00000004ff147e24 */ /* 0x000fe4000f8e00ff */
[----:B------:R-:W-:Y:S01]  /*14f0*/  IMAD.U32 R21, RZ, RZ, UR5 ;  /* 0x00000005ff157e24 */ /* 0x000fe2000f8e00ff */
[----:B------:R-:W-:Y:S01]  /*1500*/  IADD3.X R23, PT, PT, R7, UR16, RZ, P0, !PT ;  /* 0x0000001007177c10 */ /* 0x000fe200087fe4ff */
[----:B--2---:R-:W-:-:S08]  /*1510*/  DMUL R18, R18, R18 ;  /* 0x0000001212127228 */ /* 0x004fd00000000000 */
[----:B---3--:R-:W-:Y:S01]  /*1520*/  DFMA R24, R16, R16, R18 ;  /* 0x000000101018722b */ /* 0x008fe20000000012 */
[----:B------:R-:W-:Y:S01]  /*1530*/  IMAD.WIDE R16, R15, 0x8, R20 ;  /* 0x000000080f107825 */ /* 0x000fe200078e0214 */
[----:B------:R-:W-:-:S03]  /*1540*/  MOV R18, UR10 ;  /* 0x0000000a00127c02 */ /* 0x000fc60008000f00 */
[----:B------:R-:W-:Y:S02]  /*1550*/  IMAD.U32 R19, RZ, RZ, UR11 ;  /* 0x0000000bff137e24 */ /* 0x000fe4000f8e00ff */
[----:B------:R0:W-:Y:S04]  /*1560*/  STG.E.64 desc[UR14][R22.64], R24 ;  /* 0x0000001816007986 */ /* 0x0001e8000c101b0e */
[----:B------:R-:W2:Y:S01]  /*1570*/  LDG.E.64 R26, desc[UR14][R16.64+-0xc00] ;  /* 0xfff4000e101a7981 */ /* 0x000ea2000c1e1b00 */
[----:B------:R-:W-:-:S05]  /*1580*/  IMAD.WIDE R18, R15, 0x8, R18 ;  /* 0x000000080f127825 */ /* 0x000fca00078e0212 */
[----:B------:R-:W3:Y:S01]  /*1590*/  LDG.E.64 R20, desc[UR14][R18.64+-0xc00] ;  /* 0xfff4000e12147981 */ /* 0x000ee2000c1e1b00 */
[----:B------:R-:W-:Y:S01]  /*15a0*/  MOV R29, UR9 ;  /* 0x00000009001d7c02 */ /* 0x000fe20008000f00 */
[----:B------:R-:W-:Y:S01]  /*15b0*/  IMAD.U32 R28, RZ, RZ, UR8 ;  /* 0x00000008ff1c7e24 */ /* 0x000fe2000f8e00ff */
[----:B--2---:R-:W-:-:S08]  /*15c0*/  DMUL R26, R26, R26 ;  /* 0x0000001a1a1a7228 */ /* 0x004fd00000000000 */
[----:B---3--:R-:W-:Y:S01]  /*15d0*/  DFMA R26, R20, R20, R26 ;  /* 0x00000014141a722b */ /* 0x008fe2000000001a */
[----:B------:R-:W-:-:S06]  /*15e0*/  IMAD.WIDE R20, R15, 0x8, R28 ;  /* 0x000000080f147825 */ /* 0x000fcc00078e021c */
[----:B------:R1:W-:Y:S04]  /*15f0*/  STG.E.64 desc[UR14][R20.64+-0xc00], R26 ;  /* 0xfff4001a14007986 */ /* 0x0003e8000c101b0e */
[----:B------:R-:W2:Y:S04]  /*1600*/  LDG.E.64 R28, desc[UR14][R16.64+-0x800] ;  /* 0xfff8000e101c7981 */ /* 0x000ea8000c1e1b00 */
[----:B0-----:R-:W3:Y:S01]  /*1610*/  LDG.E.64 R22, desc[UR14][R18.64+-0x800] ;  /* 0xfff8000e12167981 */ /* 0x001ee2000c1e1b00 */
[----:B--2---:R-:W-:-:S08]  /*1620*/  DMUL R28, R28, R28 ;  /* 0x0000001c1c1c7228 */ /* 0x004fd00000000000 */
[----:B---3--:R-:W-:-:S07]  /*1630*/  DFMA R28, R22, R22, R28 ;  /* 0x00000016161c722b */ /* 0x008fce000000001c */
[----:B------:R0:W-:Y:S04]  /*1640*/  STG.E.64 desc[UR14][R20.64+-0x800], R28 ;  /* 0xfff8001c14007986 */ /* 0x0001e8000c101b0e */
[----:B------:R-:W2:Y:S04]  /*1650*/  LDG.E.64 R24, desc[UR14][R16.64+-0x400] ;  /* 0xfffc000e10187981 */ /* 0x000ea8000c1e1b00 */
[----:B------:R-:W3:Y:S01]  /*1660*/  LDG.E.64 R22, desc[UR14][R18.64+-0x400] ;  /* 0xfffc000e12167981 */ /* 0x000ee2000c1e1b00 */
[----:B--2---:R-:W-:-:S08]  /*1670*/  DMUL R24, R24, R24 ;  /* 0x0000001818187228 */ /* 0x004fd00000000000 */
[----:B---3--:R-:W-:-:S07]  /*1680*/  DFMA R24, R22, R22, R24 ;  /* 0x000000161618722b */ /* 0x008fce0000000018 */
[----:B------:R2:W-:Y:S04]  /*1690*/  STG.E.64 desc[UR14][R20.64+-0x400], R24 ;  /* 0xfffc001814007986 */ /* 0x0005e8000c101b0e */
[----:B-1----:R-:W3:Y:S04]  /*16a0*/  LDG.E.64 R26, desc[UR14][R16.64] ;  /* 0x0000000e101a7981 */ /* 0x002ee8000c1e1b00 */
[----:B------:R-:W4:Y:S01]  /*16b0*/  LDG.E.64 R22, desc[UR14][R18.64] ;  /* 0x0000000e12167981 */ /* 0x000f22000c1e1b00 */
[----:B---3--:R-:W-:-:S08]  /*16c0*/  DMUL R26, R26, R26 ;  /* 0x0000001a1a1a7228 */ /* 0x008fd00000000000 */
[----:B----4-:R-:W-:-:S07]  /*16d0*/  DFMA R26, R22, R22, R26 ;  /* 0x00000016161a722b */ /* 0x010fce000000001a */
[----:B------:R1:W-:Y:S04]  /*16e0*/  STG.E.64 desc[UR14][R20.64], R26 ;  /* 0x0000001a14007986 */ /* 0x0003e8000c101b0e */
[----:B0-----:R-:W3:Y:S04]  /*16f0*/  LDG.E.64 R28, desc[UR14][R16.64+0x400] ;  /* 0x0004000e101c7981 */ /* 0x001ee8000c1e1b00 */
[----:B------:R-:W4:Y:S01]  /*1700*/  LDG.E.64 R22, desc[UR14][R18.64+0x400] ;  /* 0x0004000e12167981 */ /* 0x000f22000c1e1b00 */
[----:B---3--:R-:W-:-:S08]  /*1710*/  DMUL R28, R28, R28 ;  /* 0x0000001c1c1c7228 */ /* 0x008fd00000000000 */
[----:B----4-:R-:W-:-:S07]  /*1720*/  DFMA R28, R22, R22, R28 ;  /* 0x00000016161c722b */ /* 0x010fce000000001c */
[----:B------:R0:W-:Y:S04]  /*1730*/  STG.E.64 desc[UR14][R20.64+0x400], R28 ;  /* 0x0004001c14007986 */ /* 0x0001e8000c101b0e */
[----:B--2---:R-:W2:Y:S04]  /*1740*/  LDG.E.64 R24, desc[UR14][R16.64+0x800] ;  /* 0x0008000e10187981 */ /* 0x004ea8000c1e1b00 */
[----:B------:R-:W3:Y:S01]  /*1750*/  LDG.E.64 R22, desc[UR14][R18.64+0x800] ;  /* 0x0008000e12167981 */ /* 0x000ee2000c1e1b00 */
[----:B--2---:R-:W-:-:S08]  /*1760*/  DMUL R24, R24, R24 ;  /* 0x0000001818187228 */ /* 0x004fd00000000000 */
[----:B---3--:R-:W-:-:S07]  /*1770*/  DFMA R24, R22, R22, R24 ;  /* 0x000000161618722b */ /* 0x008fce0000000018 */
[----:B------:R0:W-:Y:S04]  /*1780*/  STG.E.64 desc[UR14][R20.64+0x800], R24 ;  /* 0x0008001814007986 */ /* 0x0001e8000c101b0e */
[----:B-1----:R-:W2:Y:S04]  /*1790*/  LDG.E.64 R26, desc[UR14][R16.64+0xc00] ;  /* 0x000c000e101a7981 */ /* 0x002ea8000c1e1b00 */
[----:B------:R-:W3:Y:S01]  /*17a0*/  LDG.E.64 R22, desc[UR14][R18.64+0xc00] ;  /* 0x000c000e12167981 */ /* 0x000ee2000c1e1b00 */
[----:B------:R-:W-:Y:S01]  /*17b0*/  VIADD R12, R12, 0x8 ;  /* 0x000000080c0c7836 */ /* 0x000fe20000000000 */
[----:B------:R-:W-:Y:S01]  /*17c0*/  UIADD3 UR13, UP0, UPT, UR13, 0x2000, URZ ;  /* 0x000020000d0d7890 */ /* 0x000fe2000ff1e0ff */
[----:B------:R-:W-:-:S03]  /*17d0*/  VIADD R15, R15, 0x400 ;  /* 0x000004000f0f7836 */ /* 0x000fc60000000000 */
[----:B------:R-:W-:Y:S01]  /*17e0*/  ISETP.NE.AND P0, PT, R12, RZ, PT ;  /* 0x000000ff0c00720c */ /* 0x000fe20003f05270 */
[----:B------:R-:W-:Y:S01]  /*17f0*/  UIADD3.X UR16, UPT, UPT, URZ, UR16, URZ, UP0, !UPT ;  /* 0x00000010ff107290 */ /* 0x000fe200087fe4ff */
[----:B--2---:R-:W-:-:S08]  /*1800*/  DMUL R26, R26, R26 ;  /* 0x0000001a1a1a7228 */ /* 0x004fd00000000000 */
[----:B---3--:R-:W-:-:S07]  /*1810*/  DFMA R26, R22, R22, R26 ;  /* 0x00000016161a722b */ /* 0x008fce000000001a */
[----:B------:R0:W-:Y:S01]  /*1820*/  STG.E.64 desc[UR14][R20.64+0xc00], R26 ;  /* 0x000c001a14007986 */ /* 0x0001e2000c101b0e */
[----:B------:R-:W-:Y:S05]  /*1830*/  @P0 BRA `(.L_x_206) ;  /* 0xfffffffc000c0947 */ /* 0x000fea000383ffff */
.L_x_205:
[----:B------:R-:W1:Y:S02]  /*1840*/  LDC R12, c[0x0][0x388] ;  /* 0x0000e200ff0c7b82 */ /* 0x000e640000000800 */
[----:B-1----:R-:W-:-:S13]  /*1850*/  LOP3.LUT P0, R10, R12, 0x7, RZ, 0xc0, !PT ;  /* 0x000000070c0a7812 */ /* 0x002fda000780c0ff */
[----:B------:R-:W-:Y:S05]  /*1860*/  @!P0 EXIT ;  /* 0x000000000000894d */ /* 0x000fea0003800000 */
[----:B------:R-:W1:Y:S01]  /*1870*/  LDCU.64 UR4, c[0x0][0x390] ;  /* 0x00007200ff0477ac */ /* 0x000e620008000a00 */
[----:B------:R-:W-:Y:S01]  /*1880*/  SHF.L.U32 R8, R12, 0x7, RZ ;  /* 0x000000070c087819 */ /* 0x000fe200000006ff */
[----:B------:R-:W2:Y:S01]  /*1890*/  S2R R13, SR_TID.X ;  /* 0x00000000000d7919 */ /* 0x000ea20000002100 */
[----:B------:R-:W-:Y:S02]  /*18a0*/  ISETP.GE.U32.AND P0, PT, R10, 0x4, PT ;  /* 0x000000040a00780c */ /* 0x000fe40003f06070 */
[----:B------:R-:W-:Y:S01]  /*18b0*/  SHF.R.S32.HI R6, RZ, 0x1f, R8 ;  /* 0x0000001fff067819 */ /* 0x000fe20000011408 */
[----:B------:R-:W-:Y:S01]  /*18c0*/  IMAD.WIDE.U32 R8, R8, UR12, RZ ;  /* 0x0000000c08087c25 */ /* 0x000fe2000f8e00ff */
[----:B------:R-:W-:-:S03]  /*18d0*/  LOP3.LUT R22, R12, 0x3, RZ, 0xc0, !PT ;  /* 0x000000030c167812 */ /* 0x000fc600078ec0ff */
[----:B------:R-:W-:Y:S01]  /*18e0*/  IMAD R7, R6, UR12, RZ ;  /* 0x0000000c06077c24 */ /* 0x000fe2000f8e02ff */
[----:B------:R-:W-:Y:S01]  /*18f0*/  ISETP.NE.AND P1, PT, R22, RZ, PT ;  /* 0x000000ff1600720c */ /* 0x000fe20003f25270 */
[----:B------:R-:W-:Y:S02]  /*1900*/  IMAD.SHL.U32 R6, R8, 0x8, RZ ;  /* 0x0000000808067824 */ /* 0x000fe400078e00ff */
[----:B------:R-:W-:-:S03]  /*1910*/  IMAD.IADD R7, R9, 0x1, R7 ;  /* 0x0000000109077824 */ /* 0x000fc600078e0207 */
[----:B-1----:R-:W-:Y:S02]  /*1920*/  IADD3 R6, P2, PT, R6, UR4, RZ ;  /* 0x0000000406067c10 */ /* 0x002fe4000ff5e0ff */
[----:B------:R-:W-:-:S04]  /*1930*/  SHF.L.U64.HI R7, R8, 0x3, R7 ;  /* 0x0000000308077819 */ /* 0x000fc80000010207 */
[----:B------:R-:W-:Y:S01]  /*1940*/  IADD3.X R7, PT, PT, R7, UR5, RZ, P2, !PT ;  /* 0x0000000507077c10 */ /* 0x000fe200097fe4ff */
[----:B------:R-:W-:Y:S06]  /*1950*/  @!P0 BRA `(.L_x_207) ;  /* 0x0000000000648947 */ /* 0x000fec0003800000 */
[----:B--2---:R-:W-:-:S05]  /*1960*/  LEA R19, R0, R13, 0x7 ;  /* 0x0000000d00137211 */ /* 0x004fca00078e38ff */
[----:B------:R-:W-:-:S05]  /*1970*/  IMAD.WIDE R10, R19, 0x8, R4 ;  /* 0x00000008130a7825 */ /* 0x000fca00078e0204 */
[----:B------:R-:W2:Y:S01]  /*1980*/  LDG.E.64 R16, desc[UR14][R10.64] ;  /* 0x0000000e0a107981 */ /* 0x000ea2000c1e1b00 */
[----:B------:R-:W-:-:S05]  /*1990*/  IMAD.WIDE R8, R19, 0x8, R2 ;  /* 0x0000000813087825 */ /* 0x000fca00078e0202 */
[----:B------:R-:W3:Y:S01]  /*19a0*/  LDG.E.64 R14, desc[UR14][R8.64] ;  /* 0x0000000e080e7981 */ /* 0x000ee2000c1e1b00 */
[----:B--2---:R-:W-:-:S08]  /*19b0*/  DMUL R16, R16, R16 ;  /* 0x0000001010107228 */ /* 0x004fd00000000000 */
[----:B---3--:R-:W-:Y:S01]  /*19c0*/  DFMA R16, R14, R14, R16 ;  /* 0x0000000e0e10722b */ /* 0x008fe20000000010 */
[----:B------:R-:W-:-:S06]  /*19d0*/  IMAD.WIDE R14, R19, 0x8, R6 ;  /* 0x00000008130e7825 */ /* 0x000fcc00078e0206 */
[----:B------:R1:W-:Y:S04]  /*19e0*/  STG.E.64 desc[UR14][R14.64], R16 ;  /* 0x000000100e007986 */ /* 0x0003e8000c101b0e */
[----:B0-----:R-:W2:Y:S04]  /*19f0*/  LDG.E.64 R20, desc[UR14][R10.64+0x400] ;  /* 0x0004000e0a147981 */ /* 0x001ea8000c1e1b00 */
[----:B------:R-:W3:Y:S01]  /*1a00*/  LDG.E.64 R18, desc[UR14][R8.64+0x400] ;  /* 0x0004000e08127981 */ /* 0x000ee2000c1e1b00 */
[----:B--2---:R-:W-:-:S08]  /*1a10*/  DMUL R20, R20, R20 ;  /* 0x0000001414147228 */ /* 0x004fd00000000000 */
[----:B---3--:R-:W-:-:S07]  /*1a20*/  DFMA R20, R18, R18, R20 ;  /* 0x000000121214722b */ /* 0x008fce0000000014 */
[----:B------:R3:W-:Y:S04]  /*1a30*/  STG.E.64 desc[UR14][R14.64+0x400], R20 ;  /* 0x000400140e007986 */ /* 0x0007e8000c101b0e */
[----:B------:R-:W2:Y:S04]  /*1a40*/  LDG.E.64 R24, desc[UR14][R10.64+0x800] ;  /* 0x0008000e0a187981 */ /* 0x000ea8000c1e1b00 */
[----:B------:R-:W4:Y:S01]  /*1a50*/  LDG.E.64 R18, desc[UR14][R8.64+0x800] ;  /* 0x0008000e08127981 */ /* 0x000f22000c1e1b00 */
[----:B--2---:R-:W-:-:S08]  /*1a60*/  DMUL R24, R24, R24 ;  /* 0x0000001818187228 */ /* 0x004fd00000000000 */
[----:B----4-:R-:W-:-:S07]  /*1a70*/  DFMA R24, R18, R18, R24 ;  /* 0x000000121218722b */ /* 0x010fce0000000018 */
[----:B------:R3:W-:Y:S04]  /*1a80*/  STG.E.64 desc[UR14][R14.64+0x800], R24 ;  /* 0x000800180e007986 */ /* 0x0007e8000c101b0e */
[----:B------:R-:W2:Y:S04]  /*1a90*/  LDG.E.64 R18, desc[UR14][R10.64+0xc00] ;  /* 0x000c000e0a127981 */ /* 0x000ea8000c1e1b00 */
[----:B-1----:R-:W4:Y:S01]  /*1aa0*/  LDG.E.64 R16, desc[UR14][R8.64+0xc00] ;  /* 0x000c000e08107981 */ /* 0x002f22000c1e1b00 */
[----:B------:R-:W-:Y:S01]  /*1ab0*/  VIADD R0, R0, 0x4 ;  /* 0x0000000400007836 */ /* 0x000fe20000000000 */
[----:B--2---:R-:W-:-:S08]  /*1ac0*/  DMUL R18, R18, R18 ;  /* 0x0000001212127228 */ /* 0x004fd00000000000 */
[----:B----4-:R-:W-:-:S07]  /*1ad0*/  DFMA R18, R16, R16, R18 ;  /* 0x000000101012722b */ /* 0x010fce0000000012 */
[----:B------:R3:W-:Y:S04]  /*1ae0*/  STG.E.64 desc[UR14][R14.64+0xc00], R18 ;  /* 0x000c00120e007986 */ /* 0x0007e8000c101b0e */
.L_x_207:
[----:B------:R-:W-:Y:S05]  /*1af0*/  @!P1 EXIT ;  /* 0x000000000000994d */ /* 0x000fea0003800000 */
[----:B------:R-:W-:Y:S02]  /*1b00*/  ISETP.NE.AND P0, PT, R22, 0x1, PT ;  /* 0x000000011600780c */ /* 0x000fe40003f05270 */
[----:B------:R-:W-:-:S04]  /*1b10*/  LOP3.LUT R12, R12, 0x1, RZ, 0xc0, !PT ;  /* 0x000000010c0c7812 */ /* 0x000fc800078ec0ff */
[----:B------:R-:W-:-:S07]  /*1b20*/  ISETP.NE.U32.AND P1, PT, R12, 0x1, PT ;  /* 0x000000010c00780c */ /* 0x000fce0003f25070 */
[----:B------:R-:W-:Y:S06]  /*1b30*/  @!P0 BRA `(.L_x_208) ;  /* 0x00000000003c8947 */ /* 0x000fec0003800000 */
[----:B0-23--:R-:W-:-:S04]  /*1b40*/  IMAD R21, R0, 0x80, R13 ;  /* 0x0000008000157824 */ /* 0x00dfc800078e020d */
[----:B------:R-:W-:-:S05]  /*1b50*/  IMAD.WIDE R18, R21, 0x8, R4 ;  /* 0x0000000815127825 */ /* 0x000fca00078e0204 */
[----:B------:R-:W2:Y:S01]  /*1b60*/  LDG.E.64 R10, desc[UR14][R18.64] ;  /* 0x0000000e120a7981 */ /* 0x000ea2000c1e1b00 */
[----:B------:R-:W-:-:S05]  /*1b70*/  IMAD.WIDE R16, R21, 0x8, R2 ;  /* 0x0000000815107825 */ /* 0x000fca00078e0202 */
[----:B------:R-:W3:Y:S01]  /*1b80*/  LDG.E.64 R8, desc[UR14][R16.64] ;  /* 0x0000000e10087981 */ /* 0x000ee2000c1e1b00 */
[----:B------:R-:W-:Y:S01]  /*1b90*/  IMAD.WIDE R20, R21, 0x8, R6 ;  /* 0x0000000815147825 */ /* 0x000fe200078e0206 */
[----:B--2---:R-:W-:-:S08]  /*1ba0*/  DMUL R10, R10, R10 ;  /* 0x0000000a0a0a7228 */ /* 0x004fd00000000000 */
[----:B---3--:R-:W-:-:S07]  /*1bb0*/  DFMA R10, R8, R8, R10 ;  /* 0x00000008080a722b */ /* 0x008fce000000000a */
[----:B------:R1:W-:Y:S04]  /*1bc0*/  STG.E.64 desc[UR14][R20.64], R10 ;  /* 0x0000000a14007986 */ /* 0x0003e8000c101b0e */
[----:B------:R-:W2:Y:S04]  /*1bd0*/  LDG.E.64 R14, desc[UR14][R18.64+0x400] ;  /* 0x0004000e120e7981 */ /* 0x000ea8000c1e1b00 */
[----:B------:R-:W3:Y:S01]  /*1be0*/  LDG.E.64 R8, desc[UR14][R16.64+0x400] ;  /* 0x0004000e10087981 */ /* 0x000ee2000c1e1b00 */
[----:B------:R-:W-:Y:S01]  /*1bf0*/  IADD3 R0, PT, PT, R0, 0x2, RZ ;  /* 0x0000000200007810 */ /* 0x000fe20007ffe0ff */
[----:B--2---:R-:W-:-:S08]  /*1c00*/  DMUL R14, R14, R14 ;  /* 0x0000000e0e0e7228 */ /* 0x004fd00000000000 */
[----:B---3--:R-:W-:-:S07]  /*1c10*/  DFMA R14, R8, R8, R14 ;  /* 0x00000008080e722b */ /* 0x008fce000000000e */
[----:B------:R1:W-:Y:S04]  /*1c20*/  STG.E.64 desc[UR14][R20.64+0x400], R14 ;  /* 0x0004000e14007986 */ /* 0x0003e8000c101b0e */
.L_x_208:
[----:B------:R-:W-:Y:S05]  /*1c30*/  @P1 EXIT ;  /* 0x000000000000194d */ /* 0x000fea0003800000 */
[----:B--2---:R-:W-:-:S04]  /*1c40*/  IMAD R13, R0, 0x80, R13 ;  /* 0x00000080000d7824 */ /* 0x004fc800078e020d */
[----:B------:R-:W-:-:S04]  /*1c50*/  IMAD.WIDE R4, R13, 0x8, R4 ;  /* 0x000000080d047825 */ /* 0x000fc800078e0204 */
[C---:B------:R-:W-:Y:S02]  /*1c60*/  IMAD.WIDE R2, R13.reuse, 0x8, R2 ;  /* 0x000000080d027825 */ /* 0x040fe400078e0202 */
[----:B------:R-:W2:Y:S04]  /*1c70*/  LDG.E.64 R4, desc[UR14][R4.64] ;  /* 0x0000000e04047981 */ /* 0x000ea8000c1e1b00 */
[----:B------:R-:W4:Y:S01]  /*1c80*/  LDG.E.64 R2, desc[UR14][R2.64] ;  /* 0x0000000e02027981 */ /* 0x000f22000c1e1b00 */
[----:B------:R-:W-:Y:S01]  /*1c90*/  IMAD.WIDE R6, R13, 0x8, R6 ;  /* 0x000000080d067825 */ /* 0x000fe200078e0206 */
[----:B--2---:R-:W-:-:S08]  /*1ca0*/  DMUL R8, R4, R4 ;  /* 0x0000000404087228 */ /* 0x004fd00000000000 */
[----:B----4-:R-:W-:-:S07]  /*1cb0*/  DFMA R8, R2, R2, R8 ;  /* 0x000000020208722b */ /* 0x010fce0000000008 */
[----:B------:R-:W-:Y:S01]  /*1cc0*/  STG.E.64 desc[UR14][R6.64], R8 ;  /* 0x0000000806007986 */ /* 0x000fe2000c101b0e */
[----:B------:R-:W-:Y:S05]  /*1cd0*/  EXIT ;  /* 0x000000000000794d */ /* 0x000fea0003800000 */
.L_x_209:
        /* <DEDUP_REMOVED lines=10> */
.L_x_324:


//--------------------- .text._ZN3cub18CUB_300001_SM_10006detail9transform16transform_kernelINS2_10policy_hubILb1EN4cuda3std3__45tupleIJN6thrust24THRUST_300001_SM_1000_NS6detail15normal_iteratorINSA_10device_ptrIdEEEESF_EEEE10policy1000Ei11add_squaresSF_JPdSK_EEEvT0_iT1_T2_DpNS2_10kernel_argIT3_EE --------------------------
	.section	.text._ZN3cub18CUB_300001_SM_10006detail9transform16transform_kernelINS2_10policy_hubILb1EN4cuda3std3__45tupleIJN6thrust24THRUST_300001_SM_1000_NS6detail15normal_iteratorINSA_10device_ptrIdEEEESF_EEEE10policy1000Ei11add_squaresSF_JPdSK_EEEvT0_iT1_T2_DpNS2_10kernel_argIT3_EE,"ax",@progbits
	.align	128
        .global         _ZN3cub18CUB_300001_SM_10006detail9transform16transform_kernelINS2_10policy_hubILb1EN4cuda3std3__45tupleIJN6thrust24THRUST_300001_SM_1000_NS6detail15normal_iteratorINSA_10device_ptrIdEEEESF_EEEE10policy1000Ei11add_squaresSF_JPdSK_EEEvT0_iT1_T2_DpNS2_10kernel_argIT3_EE
        .type           _ZN3cub18CUB_300001_SM_10006detail9transform16transform_kernelINS2_10policy_hubILb1EN4cuda3std3__45tupleIJN6thrust24THRUST_300001_SM_1000_NS6detail15normal_iteratorINSA_10device_ptrIdEEEESF_EEEE10policy1000Ei11add_squaresSF_JPdSK_EEEvT0_iT1_T2_DpNS2_10kernel_argIT3_EE,@function
        .size           _ZN3cub18CUB_300001_SM_10006detail9transform16transform_kernelINS2_10policy_hubILb1EN4cuda3std3__45tupleIJN6thrust24THRUST_300001_SM_1000_NS6detail15normal_iteratorINSA_10device_ptrIdEEEESF_EEEE10policy1000Ei11add_squaresSF_JPdSK_EEEvT0_iT1_T2_DpNS2_10kernel_argIT3_EE,(.L_x_325 - _ZN3cub18CUB_300001_SM_10006detail9transform16transform_kernelINS2_10policy_hubILb1EN4cuda3std3__45tupleIJN6thrust24THRUST_300001_SM_1000_NS6detail15normal_iteratorINSA_10device_ptrIdEEEESF_EEEE10policy1000Ei11add_squaresSF_JPdSK_EEEvT0_iT1_T2_DpNS2_10kernel_argIT3_EE)
        .other          _ZN3cub18CUB_300001_SM_10006detail9transform16transform_kernelINS2_10policy_hubILb1EN4cuda3std3__45tupleIJN6thrust24THRUST_300001_SM_1000_NS6detail15normal_iteratorINSA_10device_ptrIdEEEESF_EEEE10policy1000Ei11add_squaresSF_JPdSK_EEEvT0_iT1_T2_DpNS2_10kernel_argIT3_EE,@"STO_CUDA_ENTRY STV_DEFAULT"
_ZN3cub18CUB_300001_SM_10006detail9transform16transform_kernelINS2_10policy_hubILb1EN4cuda3std3__45tupleIJN6thrust24THRUST_300001_SM_1000_NS6detail15normal_iteratorINSA_10device_ptrIdEEEESF_EEEE10policy1000Ei11add_squaresSF_JPdSK_EEEvT0_iT1_T2_DpNS2_10kernel_argIT3_EE:
.text._ZN3cub18CUB_300001_SM_10006detail9transform16transform_kernelINS2_10policy_hubILb1EN4cuda3std3__45tupleIJN6thrust24THRUST_300001_SM_1000_NS6detail15normal_iteratorINSA_10device_ptrIdEEEESF_EEEE10policy1000Ei11add_squaresSF_JPdSK_EEEvT0_iT1_T2_DpNS2_10kernel_argIT3_EE:
[----:B------:R-:W-:Y:S08]  /*0000*/  LDC R1, c[0x0][0x37c] ;  /* 0x0000df00ff017b82 */ /* 0x000ff00000000800 */
[----:B------:R-:W0:Y:S01]  /*0010*/  S2UR UR18, SR_CTAID.X ;  /* 0x00000000001279c3 */ /* 0x000e220000002500 */
[----:B------:R-:W1:Y:S01]  /*0020*/  LDCU.64 UR12, c[0x0][0x380] ;  /* 0x00007000ff0c77ac */ /* 0x000e620008000a00 */
[----:B------:R-:W2:Y:S01]  /*0030*/  S2R R0, SR_TID.X ;  /* 0x0000000000007919 */ /* 0x000ea20000002100 */
[----:B------:R-:W-:Y:S01]  /*0040*/  BSSY.RECONVERGENT B0, `(.L_x_210) ;  /* 0x0000020000007945 */ /* 0x000fe20003800200 */
[----:B-1----:R-:W-:-:S04]  /*0050*/  USHF.L.U32 UR11, UR13, 0x7, URZ ;  /* 0x000000070d0b7899 */ /* 0x002fc800080006ff */
[----:B0-----:R-:W-:-:S04]  /*0060*/  UIMAD UR8, UR11, UR18, URZ ;  /* 0x000000120b0872a4 */ /* 0x001fc8000f8e02ff */
[----:B------:R-:W-:-:S04]  /*0070*/  UIADD3 UR10, UPT, UPT, -UR8, UR12, URZ ;  /* 0x0000000c080a7290 */ /* 0x000fc8000fffe1ff */
[----:B------:R-:W-:Y:S01]  /*0080*/  UISETP.LT.AND UP0, UPT, UR11, UR10, UPT ;  /* 0x0000000a0b00728c */ /* 0x000fe2000bf01270 */
[----:B--2---:R-:W-:-:S03]  /*0090*/  IMAD.SHL.U32 R4, R0, 0x80, RZ ;  /* 0x0000008000047824 */ /* 0x004fc600078e00ff */
[----:B------:R-:W-:-:S04]  /*00a0*/  USEL UR12, UR11, UR10, UP0 ;  /* 0x0000000a0b0c7287 */ /* 0x000fc80008000000 */
[----:B------:R-:W-:-:S06]  /*00b0*/  USHF.L.U32 UR4, UR12, 0x3, URZ ;  /* 0x000000030c047899 */ /* 0x000fcc00080006ff */
[----:B------:R-:W-:-:S13]  /*00c0*/  ISETP.GE.AND P0, PT, R4, UR4, PT ;  /* 0x0000000404007c0c */ /* 0x000fda000bf06270 */
[----:B------:R-:W-:Y:S05]  /*00d0*/  @P0 BRA `(.L_x_211) ;  /* 0x0000000000580947 */ /* 0x000fea0003800000 */
[----:B------:R-:W0:Y:S01]  /*00e0*/  LDC.64 R2, c[0x0][0x398] ;  /* 0x0000e600ff027b82 */ /* 0x000e220000000a00 */
[----:B------:R-:W-:Y:S01]  /*00f0*/  IMAD.U32 R7, RZ, RZ, UR8 ;  /* 0x00000008ff077e24 */ /* 0x000fe2000f8e00ff */
[----:B------:R-:W-:Y:S01]  /*0100*/  BSSY.RECONVERGENT B1, `(.L_x_212) ;  /* 0x000000a000017945 */ /* 0x000fe20003800200 */
[----:B------:R-:W-:Y:S01]  /*0110*/  MOV R5, R4 ;  /* 0x0000000400057202 */ /* 0x000fe20000000f00 */
[----:B0-----:R-:W-:-:S04]  /*0120*/  IMAD.WIDE.U32 R2, R0, 0x80, R2 ;  /* 0x0000008000027825 */ /* 0x001fc800078e0002 */
[----:B------:R-:W-:-:S07]  /*0130*/  IMAD.WIDE R2, R7, 0x8, R2 ;  /* 0x0000000807027825 */ /* 0x000fce00078e0202 */
.L_x_213:
[----:B------:R-:W-:Y:S01]  /*0140*/  VIADD R5, R5, 0x4000 ;  /* 0x0000400005057836 */ /* 0x000fe20000000000 */
[----:B------:R0:W-:Y:S04]  /*0150*/  CCTL.E.PF2 [R2] ;  /* 0x000000000200798f */ /* 0x0001e80000800100 */
[----:B------:R-:W-:Y:S02]  /*0160*/  ISETP.GE.AND P0, PT, R5, UR4, PT ;  /* 0x0000000405007c0c */ /* 0x000fe4000bf06270 */
[----:B0-----:R-:W-:-:S05]  /*0170*/  IADD3 R2, P1, PT, R2, 0x4000, RZ ;  /* 0x0000400002027810 */ /* 0x001fca0007f3e0ff */
[----:B------:R-:W-:-:S06]  /*0180*/  IMAD.X R3, RZ, RZ, R3, P1 ;  /* 0x000000ffff037224 */ /* 0x000fcc00008e0603 */
[----:B------:R-:W-:Y:S05]  /*0190*/  @!P0 BRA `(.L_x_213) ;  /* 0xfffffffc00e88947 */ /* 0x000fea000383ffff */
[----:B------:R-:W-:Y:S05]  /*01a0*/  BSYNC.RECONVERGENT B1 ;  /* 0x0000000000017941 */ /* 0x000fea0003800200 */
.L_x_212:
[----:B------:R-:W0:Y:S02]  /*01b0*/  LDC.64 R2, c[0x0][0x3a8] ;  /* 0x0000ea00ff027b82 */ /* 0x000e240000000a00 */
[----:B0-----:R-:W-:-:S04]  /*01c0*/  IMAD.WIDE.U32 R2, R0, 0x80, R2 ;  /* 0x0000008000027825 */ /* 0x001fc800078e0002 */
[----:B------:R-:W-:-:S07]  /*01d0*/  IMAD.WIDE R2, R7, 0x8, R2 ;  /* 0x0000000807027825 */ /* 0x000fce00078e0202 */
.L_x_214:
[----:B------:R-:W-:Y:S01]  /*01e0*/  IADD3 R4, PT, PT, R4, 0x4000, RZ ;  /* 0x0000400004047810 */ /* 0x000fe20007ffe0ff */
[----:B------:R0:W-:Y:S03]  /*01f0*/  CCTL.E.PF2 [R2] ;  /* 0x000000000200798f */ /* 0x0001e60000800100 */
[----:B------:R-:W-:Y:S02]  /*0200*/  ISETP.GE.AND P0, PT, R4, UR4, PT ;  /* 0x0000000404007c0c */ /* 0x000fe4000bf06270 */
[----:B0-----:R-:W-:-:S05]  /*0210*/  IADD3 R2, P1, PT, R2, 0x4000, RZ ;  /* 0x0000400002027810 */ /* 0x001fca0007f3e0ff */
[----:B------:R-:W-:-:S06]  /*0220*/  IMAD.X R3, RZ, RZ, R3, P1 ;  /* 0x000000ffff037224 */ /* 0x000fcc00008e0603 */
[----:B------:R-:W-:Y:S05]  /*0230*/  @!P0 BRA `(.L_x_214) ;  /* 0xfffffffc00e88947 */ /* 0x000fea000383ffff */
.L_x_211:
[----:B------:R-:W-:Y:S05]  /*0240*/  BSYNC.RECONVERGENT B0 ;  /* 0x0000000000007941 */ /* 0x000fea0003800200 */
.L_x_210:
[----:B------:R-:W0:Y:S01]  /*0250*/  LDCU.128 UR4, c[0x0][0x390] ;  /* 0x00007200ff0477ac */ /* 0x000e220008000c00 */
[----:B------:R-:W-:Y:S01]  /*0260*/  UIMAD.WIDE UR8, UR8, 0x8, URZ ;  /* 0x00000008080878a5 */ /* 0x000fe2000f8e02ff */
[----:B------:R-:W1:Y:S01]  /*0270*/  LDCU.64 UR20, c[0x0][0x358] ;  /* 0x00006b00ff1477ac */ /* 0x000e620008000a00 */
[----:B------:R-:W2:Y:S02]  /*0280*/  LDCU.64 UR14, c[0x0][0x3a8] ;  /* 0x00007500ff0e77ac */ /* 0x000ea40008000a00 */
[----:B0-----:R-:W-:-:S04]  /*0290*/  UIADD3 UR16, UP0, UPT, UR8, UR4, URZ ;  /* 0x0000000408107290 */ /* 0x001fc8000ff1e0ff */
[----:B------:R-:W-:Y:S02]  /*02a0*/  UIADD3.X UR17, UPT, UPT, UR9, UR5, URZ, UP0, !UPT ;  /* 0x0000000509117290 */ /* 0x000fe400087fe4ff */
[----:B------:R-:W-:-:S09]  /*02b0*/  UISETP.GT.AND UP0, UPT, UR11, UR10, UPT ;  /* 0x0000000a0b00728c */ /* 0x000fd2000bf04270 */
[----:B-12---:R-:W-:Y:S05]  /*02c0*/  BRA.U UP0, `(.L_x_215) ;  /* 0x00000009008c7547 */ /* 0x006fea000b800000 */
[----:B------:R-:W-:-:S06]  /*02d0*/  UISETP.GE.AND UP0, UPT, UR13, 0x1, UPT ;  /* 0x000000010d00788c */ /* 0x000fcc000bf06270 */
[----:B------:R-:W-:-:S13]  /*02e0*/  PLOP3.LUT P0, PT, PT, PT, UP0, 0x80, 0x8 ;  /* 0x000000000008781c */ /* 0x000fda0003f0f008 */
[----:B------:R-:W-:Y:S05]  /*02f0*/  @!P0 EXIT ;  /* 0x000000000000894d */ /* 0x000fea0003800000 */
[----:B------:R-:W-:Y:S01]  /*0300*/  UISETP.GE.U32.AND UP0, UPT, UR13, 0x8, UPT ;  /* 0x000000080d00788c */ /* 0x000fe2000bf06070 */
[----:B------:R-:W-:-:S08]  /*0310*/  IMAD.MOV.U32 R11, RZ, RZ, RZ ;  /* 0x000000ffff0b7224 */ /* 0x000fd000078e00ff */
[----:B------:R-:W-:Y:S05]  /*0320*/  BRA.U !UP0, `(.L_x_216) ;  /* 0x0000000508447547 */ /* 0x000fea000b800000 */
[----:B------:R-:W0:Y:S01]  /*0330*/  LDC.64 R2, c[0x0][0x390] ;  /* 0x0000e400ff027b82 */ /* 0x000e220000000a00 */
[----:B------:R-:W-:Y:S01]  /*0340*/  UMOV UR11, UR8 ;  /* 0x00000008000b7c82 */ /* 0x000fe20008000000 */
[----:B------:R-:W-:Y:S02]  /*0350*/  ULOP3.LUT UR8, UR13, 0x7ffffff8, URZ, 0xc0, !UPT ;  /* 0x7ffffff80d087892 */ /* 0x000fe4000f8ec0ff */
[----:B------:R-:W-:Y:S02]  /*0360*/  UIADD3 UR10, UP2, UPT, UR11, 0xc00, URZ ;  /* 0x00000c000b0a7890 */ /* 0x000fe4000ff5e0ff */
[----:B------:R-:W-:Y:S02]  /*0370*/  UIADD3 UR8, UPT, UPT, -UR8, URZ, URZ ;  /* 0x000000ff08087290 */ /* 0x000fe4000fffe1ff */
[----:B------:R-:W1:Y:S01]  /*0380*/  LDC.64 R4, c[0x0][0x398] ;  /* 0x0000e600ff047b82 */ /* 0x000e620000000a00 */
[----:B------:R-:W-:Y:S02]  /*0390*/  UIADD3 UR12, UP0, UPT, UR10, UR4, URZ ;  /* 0x000000040a0c7290 */ /* 0x000fe4000ff1e0ff */
[----:B------:R-:W-:-:S02]  /*03a0*/  UIADD3.X UR4, UPT, UPT, URZ, UR9, URZ, UP2, !UPT ;  /* 0x00000009ff047290 */ /* 0x000fc400097fe4ff */
[----:B------:R-:W-:Y:S02]  /*03b0*/  UIADD3 UR6, UP1, UPT, UR10, UR6, URZ ;  /* 0x000000060a067290 */ /* 0x000fe4000ff3e0ff */
[----:B------:R-:W-:Y:S01]  /*03c0*/  UIADD3 UR14, UP2, UPT, UR10, UR14, URZ ;  /* 0x0000000e0a0e7290 */ /* 0x000fe2000ff5e0ff */
[----:B------:R-:W2:Y:S01]  /*03d0*/  LDC.64 R6, c[0x0][0x3a8] ;  /* 0x0000ea00ff067b82 */ /* 0x000ea20000000a00 */
[----:B------:R-:W-:Y:S02]  /*03e0*/  UIADD3.X UR7, UPT, UPT, UR4, UR7, URZ, UP1, !UPT ;  /* 0x0000000704077290 */ /* 0x000fe40008ffe4ff */
[----:B------:R-:W-:Y:S02]  /*03f0*/  UIADD3.X UR5, UPT, UPT, UR4, UR5, URZ, UP0, !UPT ;  /* 0x0000000504057290 */ /* 0x000fe400087fe4ff */
[----:B------:R-:W-:Y:S01]  /*0400*/  UIADD3.X UR15, UPT, UPT, UR4, UR15, URZ, UP2, !UPT ;  /* 0x0000000f040f7290 */ /* 0x000fe200097fe4ff */
[----:B0-----:R-:W-:-:S04]  /*0410*/  IMAD.WIDE.U32 R2, R0, 0x8, R2 ;  /* 0x0000000800027825 */ /* 0x001fc800078e0002 */
[----:B-1----:R-:W-:-:S04]  /*0420*/  IMAD.WIDE.U32 R4, R0, 0x8, R4 ;  /* 0x0000000800047825 */ /* 0x002fc800078e0004 */
[C---:B--2---:R-:W-:Y:S01]  /*0430*/  IMAD.WIDE.U32 R6, R0.reuse, 0x8, R6 ;  /* 0x0000000800067825 */ /* 0x044fe200078e0006 */
[----:B------:R-:W-:-:S07]  /*0440*/  IADD3 R0, PT, PT, R0, 0x80, RZ ;  /* 0x0000008000007810 */ /* 0x000fce0007ffe0ff */
.L_x_217:
[----:B0-----:R-:W-:-:S04]  /*0450*/  IADD3 R18, P0, PT, R6, UR11, RZ ;  /* 0x0000000b06127c10 */ /* 0x001fc8000ff1e0ff */
[----:B------:R-:W-:Y:S02]  /*0460*/  IADD3.X R19, PT, PT, R7, UR9, RZ, P0, !PT ;  /* 0x0000000907137c10 */ /* 0x000fe400087fe4ff */
[----:B------:R-:W-:-:S03]  /*0470*/  IADD3 R16, P0, PT, R4, UR11, RZ ;  /* 0x0000000b04107c10 */ /* 0x000fc6000ff1e0ff */
[----:B------:R-:W2:Y:S01]  /*0480*/  LDG.E.64 R10, desc[UR20][R18.64] ;  /* 0x00000014120a7981 */ /* 0x000ea2000c1e1b00 */
[----:B------:R-:W-:-:S05]  /*0490*/  IADD3.X R17, PT, PT, R5, UR9, RZ, P0, !PT ;  /* 0x0000000905117c10 */ /* 0x000fca00087fe4ff */
[----:B------:R-:W3:Y:S01]  /*04a0*/  LDG.E.64 R8, desc[UR20][R16.64] ;  /* 0x0000001410087981 */ /* 0x000ee2000c1e1b00 */
[----:B------:R-:W-:Y:S01]  /*04b0*/  IADD3 R20, P0, PT, R2, UR11, RZ ;  /* 0x0000000b02147c10 */ /* 0x000fe2000ff1e0ff */
[----:B------:R-:W-:Y:S01]  /*04c0*/  IMAD.U32 R12, RZ, RZ, UR14 ;  /* 0x0000000eff0c7e24 */ /* 0x000fe2000f8e00ff */
[----:B------:R-:W-:Y:S02]  /*04d0*/  MOV R13, UR15 ;  /* 0x0000000f000d7c02 */ /* 0x000fe40008000f00 */
        /* <DEDUP_REMOVED lines=43> */
[----:B------:R-:W-:Y:S01]  /*0790*/  UIADD3 UR11, UP0, UPT, UR11, 0x2000, URZ ;  /* 0x000020000b0b7890 */ /* 0x000fe2000ff1e0ff */
[----:B------:R-:W-:Y:S01]  /*07a0*/  VIADD R0, R0, 0x400 ;  /* 0x0000040000007836 */ /* 0x000fe20000000000 */
[----:B------:R-:W-:-:S02]  /*07b0*/  UIADD3 UR8, UPT, UPT, UR8, 0x8, URZ ;  /* 0x0000000808087890 */ /* 0x000fc4000fffe0ff */
[----:B------:R-:W-:Y:S02]  /*07c0*/  UIADD3.X UR9, UPT, UPT, URZ, UR9, URZ, UP0, !UPT ;  /* 0x00000009ff097290 */ /* 0x000fe400087fe4ff */
[----:B------:R-:W-:Y:S01]  /*07d0*/  UISETP.NE.AND UP0, UPT, UR8, URZ, UPT ;  /* 0x000000ff0800728c */ /* 0x000fe2000bf05270 */
[----:B--2---:R-:W-:-:S08]  /*07e0*/  DMUL R16, R16, R16 ;  /* 0x0000001010107228 */ /* 0x004fd00000000000 */
[----:B---3--:R-:W-:-:S07]  /*07f0*/  DFMA R16, R14, R14, R16 ;  /* 0x0000000e0e10722b */ /* 0x008fce0000000010 */
[----:B------:R0:W-:Y:S01]  /*0800*/  STG.E.64 desc[UR20][R12.64+0xc00], R16 ;  /* 0x000c00100c007986 */ /* 0x0001e2000c101b14 */
[----:B------:R-:W-:Y:S05]  /*0810*/  BRA.U UP0, `(.L_x_217) ;  /* 0xfffffffd000c7547 */ /* 0x000fea000b83ffff */
[----:B------:R-:W1:Y:S02]  /*0820*/  LDC R11, c[0x0][0x384] ;  /* 0x0000e100ff0b7b82 */ /* 0x000e640000000800 */
[----:B-1----:R-:W-:-:S07]  /*0830*/  LOP3.LUT R11, R11, 0x7ffffff8, RZ, 0xc0, !PT ;  /* 0x7ffffff80b0b7812 */ /* 0x002fce00078ec0ff */
.L_x_216:
[----:B------:R-:W1:Y:S02]  /*0840*/  LDC R10, c[0x0][0x384] ;  /* 0x0000e100ff0a7b82 */ /* 0x000e640000000800 */
[----:B-1----:R-:W-:-:S13]  /*0850*/  LOP3.LUT P0, R3, R10, 0x7, RZ, 0xc0, !PT ;  /* 0x000000070a037812 */ /* 0x002fda000780c0ff */
[----:B------:R-:W-:Y:S05]  /*0860*/  @!P0 EXIT ;  /* 0x000000000000894d */ /* 0x000fea0003800000 */
[C---:B------:R-:W-:Y:S01]  /*0870*/  SHF.L.U32 R0, R10.reuse, 0x7, RZ ;  /* 0x000000070a007819 */ /* 0x040fe200000006ff */
[----:B------:R-:W1:Y:S01]  /*0880*/  LDCU.64 UR4, c[0x0][0x3a8] ;  /* 0x00007500ff0477ac */ /* 0x000e620008000a00 */
[----:B------:R-:W-:Y:S02]  /*0890*/  ISETP.GE.U32.AND P0, PT, R3, 0x4, PT ;  /* 0x000000040300780c */ /* 0x000fe40003f06070 */
[----:B0-----:R-:W-:Y:S01]  /*08a0*/  LOP3.LUT R20, R10, 0x3, RZ, 0xc0, !PT ;  /* 0x000000030a147812 */ /* 0x001fe200078ec0ff */
[----:B------:R-:W-:Y:S01]  /*08b0*/  IMAD R0, R0, UR18, RZ ;  /* 0x0000001200007c24 */ /* 0x000fe2000f8e02ff */
[----:B------:R-:W0:Y:S02]  /*08c0*/  LDCU.64 UR6, c[0x0][0x398] ;  /* 0x00007300ff0677ac */ /* 0x000e240008000a00 */
[----:B------:R-:W-:Y:S01]  /*08d0*/  ISETP.NE.AND P1, PT, R20, RZ, PT ;  /* 0x000000ff1400720c */ /* 0x000fe20003f25270 */
[----:B------:R-:W-:Y:S02]  /*08e0*/  IMAD.WIDE R4, R0, 0x8, RZ ;  /* 0x0000000800047825 */ /* 0x000fe400078e02ff */
[----:B------:R-:W2:Y:S01]  /*08f0*/  S2R R0, SR_TID.X ;  /* 0x0000000000007919 */ /* 0x000ea20000002100 */
[----:B-1----:R-:W-:-:S04]  /*0900*/  IADD3 R2, P2, PT, R4, UR4, RZ ;  /* 0x0000000404027c10 */ /* 0x002fc8000ff5e0ff */
[----:B------:R-:W-:Y:S02]  /*0910*/  IADD3.X R3, PT, PT, R5, UR5, RZ, P2, !PT ;  /* 0x0000000505037c10 */ /* 0x000fe400097fe4ff */
[----:B0-----:R-:W-:-:S04]  /*0920*/  IADD3 R4, P3, PT, R4, UR6, RZ ;  /* 0x0000000604047c10 */ /* 0x001fc8000ff7e0ff */
[----:B------:R-:W-:Y:S01]  /*0930*/  IADD3.X R5, PT, PT, R5, UR7, RZ, P3, !PT ;  /* 0x0000000705057c10 */ /* 0x000fe20009ffe4ff */
[----:B------:R-:W-:Y:S08]  /*0940*/  @!P0 BRA `(.L_x_218) ;  /* 0x0000000000688947 */ /* 0x000ff00003800000 */
[----:B--2---:R-:W-:-:S04]  /*0950*/  IMAD R17, R11, 0x80, R0 ;  /* 0x000000800b117824 */ /* 0x004fc800078e0200 */
[----:B------:R-:W-:-:S05]  /*0960*/  IMAD.WIDE R8, R17, 0x8, R2 ;  /* 0x0000000811087825 */ /* 0x000fca00078e0202 */
[----:B------:R-:W2:Y:S01]  /*0970*/  LDG.E.64 R14, desc[UR20][R8.64] ;  /* 0x00000014080e7981 */ /* 0x000ea2000c1e1b00 */
[----:B------:R-:W-:-:S05]  /*0980*/  IMAD.WIDE R6, R17, 0x8, R4 ;  /* 0x0000000811067825 */ /* 0x000fca00078e0204 */
[----:B------:R-:W3:Y:S01]  /*0990*/  LDG.E.64 R12, desc[UR20][R6.64] ;  /* 0x00000014060c7981 */ /* 0x000ee2000c1e1b00 */
[----:B------:R-:W-:Y:S01]  /*09a0*/  MOV R16, 0x8 ;  /* 0x0000000800107802 */ /* 0x000fe20000000f00 */
[----:B--2---:R-:W-:-:S08]  /*09b0*/  DMUL R14, R14, R14 ;  /* 0x0000000e0e0e7228 */ /* 0x004fd00000000000 */
[----:B---3--:R-:W-:Y:S01]  /*09c0*/  DFMA R14, R12, R12, R14 ;  /* 0x0000000c0c0e722b */ /* 0x008fe2000000000e */
[----:B------:R-:W-:-:S06]  /*09d0*/  IMAD.WIDE R12, R17, R16, UR16 ;  /* 0x00000010110c7e25 */ /* 0x000fcc000f8e0210 */
[----:B------:R0:W-:Y:S04]  /*09e0*/  STG.E.64 desc[UR20][R12.64], R14 ;  /* 0x0000000e0c007986 */ /* 0x0001e8000c101b14 */
[----:B------:R-:W2:Y:S04]  /*09f0*/  LDG.E.64 R18, desc[UR20][R8.64+0x400] ;  /* 0x0004001408127981 */ /* 0x000ea8000c1e1b00 */
[----:B------:R-:W3:Y:S01]  /*0a00*/  LDG.E.64 R16, desc[UR20][R6.64+0x400] ;  /* 0x0004001406107981 */ /* 0x000ee2000c1e1b00 */
        /* <DEDUP_REMOVED lines=8> */
[----:B------:R-:W2:Y:S04]  /*0a90*/  LDG.E.64 R16, desc[UR20][R8.64+0xc00] ;  /* 0x000c001408107981 */ /* 0x000ea8000c1e1b00 */
[----:B0-----:R-:W3:Y:S01]  /*0aa0*/  LDG.E.64 R14, desc[UR20][R6.64+0xc00] ;  /* 0x000c0014060e7981 */ /* 0x001ee2000c1e1b00 */
[----:B------:R-:W-:Y:S01]  /*0ab0*/  VIADD R11, R11, 0x4 ;  /* 0x000000040b0b7836 */ /* 0x000fe20000000000 */
[----:B--2---:R-:W-:-:S08]  /*0ac0*/  DMUL R16, R16, R16 ;  /* 0x0000001010107228 */ /* 0x004fd00000000000 */
[----:B---3--:R-:W-:-:S07]  /*0ad0*/  DFMA R16, R14, R14, R16 ;  /* 0x0000000e0e10722b */ /* 0x008fce0000000010 */
[----:B------:R1:W-:Y:S04]  /*0ae0*/  STG.E.64 desc[UR20][R12.64+0xc00], R16 ;  /* 0x000c00100c007986 */ /* 0x0003e8000c101b14 */
.L_x_218:
[----:B------:R-:W-:Y:S05]  /*0af0*/  @!P1 EXIT ;  /* 0x000000000000994d */ /* 0x000fea0003800000 */
[----:B------:R-:W-:Y:S02]  /*0b00*/  ISETP.NE.AND P0, PT, R20, 0x1, PT ;  /* 0x000000011400780c */ /* 0x000fe40003f05270 */
[----:B------:R-:W-:-:S04]  /*0b10*/  LOP3.LUT R10, R10, 0x1, RZ, 0xc0, !PT ;  /* 0x000000010a0a7812 */ /* 0x000fc800078ec0ff */
[----:B------:R-:W-:-:S07]  /*0b20*/  ISETP.NE.U32.AND P1, PT, R10, 0x1, PT ;  /* 0x000000010a00780c */ /* 0x000fce0003f25070 */
[----:B------:R-:W-:Y:S06]  /*0b30*/  @!P0 BRA `(.L_x_219) ;  /* 0x0000000000408947 */ /* 0x000fec0003800000 */
[----:B-12---:R-:W-:-:S05]  /*0b40*/  LEA R19, R11, R0, 0x7 ;  /* 0x000000000b137211 */ /* 0x006fca00078e38ff */
[----:B------:R-:W-:-:S05]  /*0b50*/  IMAD.WIDE R16, R19, 0x8, R2 ;  /* 0x0000000813107825 */ /* 0x000fca00078e0202 */
[----:B------:R-:W2:Y:S01]  /*0b60*/  LDG.E.64 R8, desc[UR20][R16.64] ;  /* 0x0000001410087981 */ /* 0x000ea2000c1e1b00 */
[----:B------:R-:W-:-:S05]  /*0b70*/  IMAD.WIDE R14, R19, 0x8, R4 ;  /* 0x00000008130e7825 */ /* 0x000fca00078e0204 */
[----:B------:R-:W3:Y:S01]  /*0b80*/  LDG.E.64 R6, desc[UR20][R14.64] ;  /* 0x000000140e067981 */ /* 0x000ee2000c1e1b00 */
[----:B------:R-:W-:-:S04]  /*0b90*/  IMAD.MOV.U32 R18, RZ, RZ, 0x8 ;  /* 0x00000008ff127424 */ /* 0x000fc800078e00ff */
[----:B------:R-:W-:Y:S01]  /*0ba0*/  IMAD.WIDE R18, R19, R18, UR16 ;  /* 0x0000001013127e25 */ /* 0x000fe2000f8e0212 */
        /* <DEDUP_REMOVED lines=9> */
.L_x_219:
[----:B------:R-:W-:Y:S05]  /*0c40*/  @P1 EXIT ;  /* 0x000000000000194d */ /* 0x000fea0003800000 */
[----:B0-2---:R-:W-:-:S04]  /*0c50*/  IMAD R9, R11, 0x80, R0 ;  /* 0x000000800b097824 */ /* 0x005fc800078e0200 */
[----:B------:R-:W-:-:S04]  /*0c60*/  IMAD.WIDE R2, R9, 0x8, R2 ;  /* 0x0000000809027825 */ /* 0x000fc800078e0202 */
[----:B------:R-:W-:Y:S02]  /*0c70*/  IMAD.WIDE R4, R9, 0x8, R4 ;  /* 0x0000000809047825 */ /* 0x000fe400078e0204 */
[----:B------:R-:W2:Y:S04]  /*0c80*/  LDG.E.64 R2, desc[UR20][R2.64] ;  /* 0x0000001402027981 */ /* 0x000ea8000c1e1b00 */
[----:B------:R-:W3:Y:S01]  /*0c90*/  LDG.E.64 R4, desc[UR20][R4.64] ;  /* 0x0000001404047981 */ /* 0x000ee2000c1e1b00 */
[----:B------:R-:W-:-:S05]  /*0ca0*/  MOV R8, 0x8 ;  /* 0x0000000800087802 */ /* 0x000fca0000000f00 */
[----:B------:R-:W-:Y:S01]  /*0cb0*/  IMAD.WIDE R8, R9, R8, UR16 ;  /* 0x0000001009087e25 */ /* 0x000fe2000f8e0208 */
[----:B--2---:R-:W-:-:S08]  /*0cc0*/  DMUL R6, R2, R2 ;  /* 0x0000000202067228 */ /* 0x004fd00000000000 */
[----:B---3--:R-:W-:-:S07]  /*0cd0*/  DFMA R6, R4, R4, R6 ;  /* 0x000000040406722b */ /* 0x008fce0000000006 */
[----:B------:R-:W-:Y:S01]  /*0ce0*/  STG.E.64 desc[UR20][R8.64], R6 ;  /* 0x0000000608007986 */ /* 0x000fe2000c101b14 */
[----:B------:R-:W-:Y:S05]  /*0cf0*/  EXIT ;  /* 0x000000000000794d */ /* 0x000fea0003800000 */
.L_x_215:
[----:B------:R-:W0:Y:S02]  /*0d00*/  LDC R6, c[0x0][0x384] ;  /* 0x0000e100ff067b82 */ /* 0x000e240000000800 */
[----:B0-----:R-:W-:-:S13]  /*0d10*/  ISETP.GE.AND P0, PT, R6, 0x1, PT ;  /* 0x000000010600780c */ /* 0x001fda0003f06270 */
[----:B------:R-:W-:Y:S05]  /*0d20*/  @!P0 EXIT ;  /* 0x000000000000894d */ /* 0x000fea0003800000 */
[----:B------:R-:W0:Y:S01]  /*0d30*/  LDCU.64 UR4, c[0x0][0x3a8] ;  /* 0x00007500ff0477ac */ /* 0x000e220008000a00 */
[C---:B------:R-:W-:Y:S01]  /*0d40*/  IMAD.SHL.U32 R2, R6.reuse, 0x80, RZ ;  /* 0x0000008006027824 */ /* 0x040fe200078e00ff */
[----:B------:R-:W1:Y:S01]  /*0d50*/  S2R R0, SR_TID.X ;  /* 0x0000000000007919 */ /* 0x000e620000002100 */
[----:B------:R-:W-:Y:S01]  /*0d60*/  LOP3.LUT R8, R6, 0x7, RZ, 0xc0, !PT ;  /* 0x0000000706087812 */ /* 0x000fe200078ec0ff */
[----:B------:R-:W2:Y:S01]  /*0d70*/  LDCU.64 UR6, c[0x0][0x398] ;  /* 0x00007300ff0677ac */ /* 0x000ea20008000a00 */
[----:B------:R-:W-:Y:S01]  /*0d80*/  IMAD R2, R2, UR18, RZ ;  /* 0x0000001202027c24 */ /* 0x000fe2000f8e02ff */
[----:B------:R-:W-:-:S03]  /*0d90*/  MOV R7, RZ ;  /* 0x000000ff00077202 */ /* 0x000fc60000000f00 */
[----:B------:R-:W-:-:S03]  /*0da0*/  IMAD.WIDE R4, R2, 0x8, RZ ;  /* 0x0000000802047825 */ /* 0x000fc600078e02ff */
[----:B0-----:R-:W-:-:S04]  /*0db0*/  IADD3 R2, P0, PT, R4, UR4, RZ ;  /* 0x0000000404027c10 */ /* 0x001fc8000ff1e0ff */
[----:B------:R-:W-:Y:S02]  /*0dc0*/  IADD3.X R3, PT, PT, R5, UR5, RZ, P0, !PT ;  /* 0x0000000505037c10 */ /* 0x000fe400087fe4ff */
[----:B------:R-:W-:Y:S02]  /*0dd0*/  ISETP.GE.U32.AND P0, PT, R6, 0x8, PT ;  /* 0x000000080600780c */ /* 0x000fe40003f06070 */
[----:B--2---:R-:W-:-:S04]  /*0de0*/  IADD3 R4, P1, PT, R4, UR6, RZ ;  /* 0x0000000604047c10 */ /* 0x004fc8000ff3e0ff */
[----:B------:R-:W-:-:S07]  /*0df0*/  IADD3.X R5, PT, PT, R5, UR7, RZ, P1, !PT ;  /* 0x0000000705057c10 */ /* 0x000fce0008ffe4ff */
[----:B-1----:R-:W-:Y:S05]  /*0e00*/  @!P0 BRA `(.L_x_220) ;  /* 0x0000000400208947 */ /* 0x002fea0003800000 */
[----:B------:R-:W-:Y:S01]  /*0e10*/  LOP3.LUT R7, R6, 0x7ffffff8, RZ, 0xc0, !PT ;  /* 0x7ffffff806077812 */ /* 0x000fe200078ec0ff */
[----:B------:R-:W-:-:S07]  /*0e20*/  IMAD.MOV.U32 R6, RZ, RZ, RZ ;  /* 0x000000ffff067224 */ /* 0x000fce00078e00ff */
.L_x_223:
[----:B------:R-:W-:-:S04]  /*0e30*/  LEA R9, R6, R0, 0x7 ;  /* 0x0000000006097211 */ /* 0x000fc800078e38ff */
[----:B------:R-:W-:-:S13]  /*0e40*/  ISETP.GE.AND P0, PT, R9, UR12, PT ;  /* 0x0000000c09007c0c */ /* 0x000fda000bf06270 */
[----:B------:R-:W-:-:S04]  /*0e50*/  @!P0 IMAD.WIDE.U32 R14, R9, 0x8, R2 ;  /* 0x00000008090e8825 */ /* 0x000fc800078e0002 */
[C---:B0-----:R-:W-:Y:S02]  /*0e60*/  @!P0 IMAD.WIDE.U32 R16, R9.reuse, 0x8, R4 ;  /* 0x0000000809108825 */ /* 0x041fe400078e0004 */
[----:B------:R-:W2:Y:S04]  /*0e70*/  @!P0 LDG.E.64 R14, desc[UR20][R14.64] ;  /* 0x000000140e0e8981 */ /* 0x000ea8000c1e1b00 */
[----:B------:R-:W3:Y:S01]  /*0e80*/  @!P0 LDG.E.64 R16, desc[UR20][R16.64] ;  /* 0x0000001410108981 */ /* 0x000ee2000c1e1b00 */
[----:B------:R-:W-:Y:S01]  /*0e90*/  VIADD R13, R9, 0x80 ;  /* 0x00000080090d7836 */ /* 0x000fe20000000000 */
[----:B------:R-:W-:-:S04]  /*0ea0*/  MOV R20, 0x8 ;  /* 0x0000000800147802 */ /* 0x000fc80000000f00 */
[----:B------:R-:W-:Y:S01]  /*0eb0*/  ISETP.GE.AND P1, PT, R13, UR12, PT ;  /* 0x0000000c0d007c0c */ /* 0x000fe2000bf26270 */
[----:B------:R-:W-:Y:S01]  /*0ec0*/  @!P0 IMAD.WIDE.U32 R20, R9, R20, UR16 ;  /* 0x0000001009148e25 */ /* 0x000fe2000f8e0014 */
        /* <DEDUP_REMOVED lines=8> */
[----:B------:R-:W-:Y:S02]  /*0f50*/  ISETP.GE.AND P0, PT, R12, UR12, PT ;  /* 0x0000000c0c007c0c */ /* 0x000fe4000bf06270 */
[----:B------:R-:W-:-:S05]  /*0f60*/  MOV R12, 0x8 ;  /* 0x00000008000c7802 */ /* 0x000fca0000000f00 */
[----:B------:R-:W-:Y:S01]  /*0f70*/  IMAD.WIDE R12, R13, R12, UR16 ;  /* 0x000000100d0c7e25 */ /* 0x000fe2000f8e020c */
[----:B--2---:R-:W-:-:S08]  /*0f80*/  @!P1 DMUL R22, R22, R22 ;  /* 0x0000001616169228 */ /* 0x004fd00000000000 */
[----:B---3--:R-:W-:-:S07]  /*0f90*/  @!P1 DFMA R22, R16, R16, R22 ;  /* 0x000000101016922b */ /* 0x008fce0000000016 */
[----:B------:R1:W-:Y:S04]  /*0fa0*/  @!P1 STG.E.64 desc[UR20][R12.64], R22 ;  /* 0x000000160c009986 */ /* 0x0003e8000c101b14 */
[----:B0-----:R-:W2:Y:S04]  /*0fb0*/  @!P0 LDG.E.64 R18, desc[UR20][R10.64+0x400] ;  /* 0x000400140a128981 */ /* 0x001ea8000c1e1b00 */
[----:B------:R-:W3:Y:S01]  /*0fc0*/  @!P0 LDG.E.64 R16, desc[UR20][R14.64+0x400] ;  /* 0x000400140e108981 */ /* 0x000ee2000c1e1b00 */
[----:B------:R-:W-:-:S05]  /*0fd0*/  VIADD R20, R9, 0x180 ;  /* 0x0000018009147836 */ /* 0x000fca0000000000 */
[----:B------:R-:W-:Y:S01]  /*0fe0*/  ISETP.GE.AND P1, PT, R20, UR12, PT ;  /* 0x0000000c14007c0c */ /* 0x000fe2000bf26270 */
[----:B--2---:R-:W-:-:S08]  /*0ff0*/  @!P0 DMUL R18, R18, R18 ;  /* 0x0000001212128228 */ /* 0x004fd00000000000 */
[----:B---3--:R-:W-:-:S07]  /*1000*/  @!P0 DFMA R18, R16, R16, R18 ;  /* 0x000000101012822b */ /* 0x008fce0000000012 */
[----:B------:R0:W-:Y:S04]  /*1010*/  @!P0 STG.E.64 desc[UR20][R12.64+0x400], R18 ;  /* 0x000400120c008986 */ /* 0x0001e8000c101b14 */
[----:B------:R-:W2:Y:S04]  /*1020*/  @!P1 LDG.E.64 R20, desc[UR20][R10.64+0x800] ;  /* 0x000800140a149981 */ /* 0x000ea8000c1e1b00 */
[----:B------:R-:W3:Y:S01]  /*1030*/  @!P1 LDG.E.64 R16, desc[UR20][R14.64+0x800] ;  /* 0x000800140e109981 */ /* 0x000ee2000c1e1b00 */
[----:B------:R-:W-:-:S04]  /*1040*/  IADD3 R24, PT, PT, R9, 0x200, RZ ;  /* 0x0000020009187810 */ /* 0x000fc80007ffe0ff */
[----:B------:R-:W-:Y:S01]  /*1050*/  ISETP.GE.AND P0, PT, R24, UR12, PT ;  /* 0x0000000c18007c0c */ /* 0x000fe2000bf06270 */
[----:B--2---:R-:W-:-:S08]  /*1060*/  @!P1 DMUL R20, R20, R20 ;  /* 0x0000001414149228 */ /* 0x004fd00000000000 */
[----:B---3--:R-:W-:-:S07]  /*1070*/  @!P1 DFMA R20, R16, R16, R20 ;  /* 0x000000101014922b */ /* 0x008fce0000000014 */
[----:B------:R2:W-:Y:S04]  /*1080*/  @!P1 STG.E.64 desc[UR20][R12.64+0x800], R20 ;  /* 0x000800140c009986 */ /* 0x0005e8000c101b14 */
[----:B-1----:R-:W3:Y:S04]  /*1090*/  @!P0 LDG.E.64 R22, desc[UR20][R10.64+0xc00] ;  /* 0x000c00140a168981 */ /* 0x002ee8000c1e1b00 */
[----:B------:R-:W4:Y:S01]  /*10a0*/  @!P0 LDG.E.64 R16, desc[UR20][R14.64+0xc00] ;  /* 0x000c00140e108981 */ /* 0x000f22000c1e1b00 */
[----:B------:R-:W-:-:S05]  /*10b0*/  VIADD R24, R9, 0x280 ;  /* 0x0000028009187836 */ /* 0x000fca0000000000 */
[----:B------:R-:W-:Y:S01]  /*10c0*/  ISETP.GE.AND P1, PT, R24, UR12, PT ;  /* 0x0000000c18007c0c */ /* 0x000fe2000bf26270 */
[----:B---3--:R-:W-:-:S08]  /*10d0*/  @!P0 DMUL R22, R22, R22 ;  /* 0x0000001616168228 */ /* 0x008fd00000000000 */
[----:B----4-:R-:W-:-:S07]  /*10e0*/  @!P0 DFMA R22, R16, R16, R22 ;  /* 0x000000101016822b */ /* 0x010fce0000000016 */
[----:B------:R1:W-:Y:S04]  /*10f0*/  @!P0 STG.E.64 desc[UR20][R12.64+0xc00], R22 ;  /* 0x000c00160c008986 */ /* 0x0003e8000c101b14 */
[----:B0-----:R-:W3:Y:S04]  /*1100*/  @!P1 LDG.E.64 R18, desc[UR20][R10.64+0x1000] ;  /* 0x001000140a129981 */ /* 0x001ee8000c1e1b00 */
[----:B------:R-:W4:Y:S01]  /*1110*/  @!P1 LDG.E.64 R16, desc[UR20][R14.64+0x1000] ;  /* 0x001000140e109981 */ /* 0x000f22000c1e1b00 */
[----:B------:R-:W-:-:S04]  /*1120*/  IADD3 R24, PT, PT, R9, 0x300, RZ ;  /* 0x0000030009187810 */ /* 0x000fc80007ffe0ff */
[----:B------:R-:W-:Y:S01]  /*1130*/  ISETP.GE.AND P0, PT, R24, UR12, PT ;  /* 0x0000000c18007c0c */ /* 0x000fe2000bf06270 */
[----:B---3--:R-:W-:-:S08]  /*1140*/  @!P1 DMUL R18, R18, R18 ;  /* 0x0000001212129228 */ /* 0x008fd00000000000 */
[----:B----4-:R-:W-:-:S07]  /*1150*/  @!P1 DFMA R18, R16, R16, R18 ;  /* 0x000000101012922b */ /* 0x010fce0000000012 */
[----:B------:R1:W-:Y:S04]  /*1160*/  @!P1 STG.E.64 desc[UR20][R12.64+0x1000], R18 ;  /* 0x001000120c009986 */ /* 0x0003e8000c101b14 */
[----:B--2---:R-:W2:Y:S04]  /*1170*/  @!P0 LDG.E.64 R20, desc[UR20][R10.64+0x1400] ;  /* 0x001400140a148981 */ /* 0x004ea8000c1e1b00 */
[----:B------:R-:W3:Y:S01]  /*1180*/  @!P0 LDG.E.64 R16, desc[UR20][R14.64+0x1400] ;  /* 0x001400140e108981 */ /* 0x000ee2000c1e1b00 */
[----:B------:R-:W-:Y:S01]  /*1190*/  VIADD R9, R9, 0x380 ;  /* 0x0000038009097836 */ /* 0x000fe20000000000 */
[----:B------:R-:W-:Y:S01]  /*11a0*/  IADD3 R6, PT, PT, R6, 0x8, RZ ;  /* 0x0000000806067810 */ /* 0x000fe20007ffe0ff */
[----:B------:R-:W-:Y:S03]  /*11b0*/  BSSY.RECONVERGENT B0, `(.L_x_221) ;  /* 0x000000c000007945 */ /* 0x000fe60003800200 */
[----:B------:R-:W-:Y:S01]  /*11c0*/  ISETP.NE.AND P1, PT, R6, R7, PT ;  /* 0x000000070600720c */ /* 0x000fe20003f25270 */
[----:B--2---:R-:W-:-:S08]  /*11d0*/  @!P0 DMUL R20, R20, R20 ;  /* 0x0000001414148228 */ /* 0x004fd00000000000 */
[----:B---3--:R-:W-:-:S07]  /*11e0*/  @!P0 DFMA R20, R16, R16, R20 ;  /* 0x000000101014822b */ /* 0x008fce0000000014 */
[----:B------:R1:W-:Y:S01]  /*11f0*/  @!P0 STG.E.64 desc[UR20][R12.64+0x1400], R20 ;  /* 0x001400140c008986 */ /* 0x0003e2000c101b14 */
[----:B------:R-:W-:-:S13]  /*1200*/  ISETP.GE.AND P0, PT, R9, UR12, PT ;  /* 0x0000000c09007c0c */ /* 0x000fda000bf06270 */
[----:B-1----:R-:W-:Y:S05]  /*1210*/  @P0 BRA `(.L_x_222) ;  /* 0x0000000000140947 */ /* 0x002fea0003800000 */
[----:B------:R-:W2:Y:S04]  /*1220*/  LDG.E.64 R10, desc[UR20][R10.64+0x1800] ;  /* 0x001800140a0a7981 */ /* 0x000ea8000c1e1b00 */
[----:B------:R-:W3:Y:S01]  /*1230*/  LDG.E.64 R14, desc[UR20][R14.64+0x1800] ;  /* 0x001800140e0e7981 */ /* 0x000ee2000c1e1b00 */
[----:B--2---:R-:W-:-:S08]  /*1240*/  DMUL R16, R10, R10 ;  /* 0x0000000a0a107228 */ /* 0x004fd00000000000 */
[----:B---3--:R-:W-:-:S07]  /*1250*/  DFMA R16, R14, R14, R16 ;  /* 0x0000000e0e10722b */ /* 0x008fce0000000010 */
[----:B------:R0:W-:Y:S04]  /*1260*/  STG.E.64 desc[UR20][R12.64+0x1800], R16 ;  /* 0x001800100c007986 */ /* 0x0001e8000c101b14 */
.L_x_222:
[----:B------:R-:W-:Y:S05]  /*1270*/  BSYNC.RECONVERGENT B0 ;  /* 0x0000000000007941 */ /* 0x000fea0003800200 */
.L_x_221:
[----:B------:R-:W-:Y:S05]  /*1280*/  @P1 BRA `(.L_x_223) ;  /* 0xfffffff800e81947 */ /* 0x000fea000383ffff */
.L_x_220:
[----:B------:R-:W-:-:S13]  /*1290*/  ISETP.NE.AND P0, PT, R8, RZ, PT ;  /* 0x000000ff0800720c */ /* 0x000fda0003f05270 */
[----:B------:R-:W-:Y:S05]  /*12a0*/  @!P0 EXIT ;  /* 0x000000000000894d */ /* 0x000fea0003800000 */
[----:B------:R-:W1:Y:S01]  /*12b0*/  LDC R6, c[0x0][0x384] ;  /* 0x0000e100ff067b82 */ /* 0x000e620000000800 */
[----:B------:R-:W-:Y:S02]  /*12c0*/  ISETP.GE.U32.AND P1, PT, R8, 0x4, PT ;  /* 0x000000040800780c */ /* 0x000fe40003f26070 */
[----:B-1----:R-:W-:-:S04]  /*12d0*/  LOP3.LUT R10, R6, 0x3, RZ, 0xc0, !PT ;  /* 0x00000003060a7812 */ /* 0x002fc800078ec0ff */
[----:B------:R-:W-:-:S07]  /*12e0*/  ISETP.NE.AND P0, PT, R10, RZ, PT ;  /* 0x000000ff0a00720c */ /* 0x000fce0003f05270 */
[----:B------:R-:W-:Y:S06]  /*12f0*/  @!P1 BRA `(.L_x_224) ;  /* 0x0000000000b49947 */ /* 0x000fec0003800000 */
[----:B------:R-:W-:-:S05]  /*1300*/  IMAD R9, R7, 0x80, R0 ;  /* 0x0000008007097824 */ /* 0x000fca00078e0200 */
[----:B------:R-:W-:-:S13]  /*1310*/  ISETP.GE.AND P1, PT, R9, UR12, PT ;  /* 0x0000000c09007c0c */ /* 0x000fda000bf26270 */
[----:B------:R-:W-:-:S04]  /*1320*/  @!P1 IMAD.WIDE R14, R9, 0x8, R2 ;  /* 0x00000008090e9825 */ /* 0x000fc800078e0202 */
[C---:B0-----:R-:W-:Y:S02]  /*1330*/  @!P1 IMAD.WIDE R12, R9.reuse, 0x8, R4 ;  /* 0x00000008090c9825 */ /* 0x041fe400078e0204 */
[----:B------:R-:W2:Y:S04]  /*1340*/  @!P1 LDG.E.64 R14, desc[UR20][R14.64] ;  /* 0x000000140e0e9981 */ /* 0x000ea8000c1e1b00 */
[----:B------:R-:W3:Y:S01]  /*1350*/  @!P1 LDG.E.64 R12, desc[UR20][R12.64] ;  /* 0x000000140c0c9981 */ /* 0x000ee2000c1e1b00 */
[----:B------:R-:W-:Y:S01]  /*1360*/  IADD3 R11, PT, PT, R9, 0x80, RZ ;  /* 0x00000080090b7810 */ /* 0x000fe20007ffe0ff */
[----:B------:R-:W-:-:S03]  /*1370*/  IMAD.MOV.U32 R18, RZ, RZ, 0x8 ;  /* 0x00000008ff127424 */ /* 0x000fc600078e00ff */
[----:B------:R-:W-:Y:S01]  /*1380*/  ISETP.GE.AND P2, PT, R11, UR12, PT ;  /* 0x0000000c0b007c0c */ /* 0x000fe2000bf46270 */
[----:B------:R-:W-:-:S12]  /*1390*/  @!P1 IMAD.WIDE R18, R9, R18, UR16 ;  /* 0x0000001009129e25 */ /* 0x000fd8000f8e0212 */
        /* <DEDUP_REMOVED lines=8> */
[----:B------:R-:W-:-:S03]  /*1420*/  IMAD.MOV.U32 R24, RZ, RZ, 0x8 ;  /* 0x00000008ff187424 */ /* 0x000fc600078e00ff */
[----:B------:R-:W-:Y:S01]  /*1430*/  ISETP.GE.AND P1, PT, R13, UR12, PT ;  /* 0x0000000c0d007c0c */ /* 0x000fe2000bf26270 */
[----:B------:R-:W-:-:S12]  /*1440*/  @!P2 IMAD.WIDE R24, R11, R24, UR16 ;  /* 0x000000100b18ae25 */ /* 0x000fd8000f8e0218 */
[----:B------:R-:W-:-:S04]  /*1450*/  @!P1 IMAD.WIDE R26, R13, 0x8, R2 ;  /* 0x000000080d1a9825 */ /* 0x000fc800078e0202 */
[----:B0-----:R-:W-:Y:S01]  /*1460*/  @!P1 IMAD.WIDE R16, R13, 0x8, R4 ;  /* 0x000000080d109825 */ /* 0x001fe200078e0204 */
[----:B--2---:R-:W-:-:S08]  /*1470*/  @!P2 DMUL R22, R20, R20 ;  /* 0x000000141416a228 */ /* 0x004fd00000000000 */
[----:B---3--:R-:W-:-:S07]  /*1480*/  @!P2 DFMA R22, R14, R14, R22 ;  /* 0x0000000e0e16a22b */ /* 0x008fce0000000016 */
        /* <DEDUP_REMOVED lines=8> */
[----:B------:R-:W-:Y:S01]  /*1510*/  @!P2 IMAD.WIDE R18, R9, 0x8, R4 ;  /* 0x000000080912a825 */ /* 0x000fe200078e0204 */
[----:B--2---:R-:W-:-:S08]  /*1520*/  @!P1 DMUL R14, R26, R26 ;  /* 0x0000001a1a0e9228 */ /* 0x004fd00000000000 */
[----:B---3--:R-:W-:-:S07]  /*1530*/  @!P1 DFMA R14, R16, R16, R14 ;  /* 0x00000010100e922b */ /* 0x008fce000000000e */
[----:B------:R1:W-:Y:S04]  /*1540*/  @!P1 STG.E.64 desc[UR20][R12.64], R14 ;  /* 0x0000000e0c009986 */ /* 0x0003e8000c101b14 */
[----:B------:R-:W2:Y:S04]  /*1550*/  @!P2 LDG.E.64 R20, desc[UR20][R20.64] ;  /* 0x000000141414a981 */ /* 0x000ea8000c1e1b00 */
[----:B------:R-:W3:Y:S01]  /*1560*/  @!P2 LDG.E.64 R18, desc[UR20][R18.64] ;  /* 0x000000141212a981 */ /* 0x000ee2000c1e1b00 */
[----:B------:R-:W-:Y:S01]  /*1570*/  MOV R8, 0x8 ;  /* 0x0000000800087802 */ /* 0x000fe20000000f00 */
[----:B------:R-:W-:-:S04]  /*1580*/  VIADD R7, R7, 0x4 ;  /* 0x0000000407077836 */ /* 0x000fc80000000000 */
[----:B------:R-:W-:Y:S01]  /*1590*/  @!P2 IMAD.WIDE R8, R9, R8, UR16 ;  /* 0x000000100908ae25 */ /* 0x000fe2000f8e0208 */
[----:B--2---:R-:W-:-:S08]  /*15a0*/  @!P2 DMUL R16, R20, R20 ;  /* 0x000000141410a228 */ /* 0x004fd00000000000 */
[----:B---3--:R-:W-:-:S07]  /*15b0*/  @!P2 DFMA R16, R18, R18, R16 ;  /* 0x000000121210a22b */ /* 0x008fce0000000010 */
[----:B------:R1:W-:Y:S04]  /*15c0*/  @!P2 STG.E.64 desc[UR20][R8.64], R16 ;  /* 0x000000100800a986 */ /* 0x0003e8000c101b14 */
.L_x_224:
[----:B------:R-:W-:Y:S05]  /*15d0*/  @!P0 EXIT ;  /* 0x000000000000894d */ /* 0x000fea0003800000 */
[----:B------:R-:W-:Y:S02]  /*15e0*/  ISETP.NE.AND P0, PT, R10, 0x1, PT ;  /* 0x000000010a00780c */ /* 0x000fe40003f05270 */
[----:B------:R-:W-:-:S04]  /*15f0*/  LOP3.LUT R6, R6, 0x1, RZ, 0xc0, !PT ;  /* 0x0000000106067812 */ /* 0x000fc800078ec0ff */
[----:B------:R-:W-:-:S07]  /*1600*/  ISETP.NE.U32.AND P2, PT, R6, 0x1, PT ;  /* 0x000000010600780c */ /* 0x000fce0003f45070 */
[----:B------:R-:W-:Y:S06]  /*1610*/  @!P0 BRA `(.L_x_225) ;  /* 0x00000000005c8947 */ /* 0x000fec0003800000 */
[----:B01----:R-:W-:-:S04]  /*1620*/  LEA R17, R7, R0, 0x7 ;  /* 0x0000000007117211 */ /* 0x003fc800078e38ff */
[----:B------:R-:W-:-:S13]  /*1630*/  ISETP.GE.AND P0, PT, R17, UR12, PT ;  /* 0x0000000c11007c0c */ /* 0x000fda000bf06270 */
[----:B------:R-:W-:-:S04]  /*1640*/  @!P0 IMAD.WIDE R12, R17, 0x8, R2 ;  /* 0x00000008110c8825 */ /* 0x000fc800078e0202 */
[C---:B------:R-:W-:Y:S02]  /*1650*/  @!P0 IMAD.WIDE R10, R17.reuse, 0x8, R4 ;  /* 0x00000008110a8825 */ /* 0x040fe400078e0204 */
[----:B------:R-:W2:Y:S04]  /*1660*/  @!P0 LDG.E.64 R12, desc[UR20][R12.64] ;  /* 0x000000140c0c8981 */ /* 0x000ea8000c1e1b00 */
[----:B------:R-:W3:Y:S01]  /*1670*/  @!P0 LDG.E.64 R10, desc[UR20][R10.64] ;  /* 0x000000140a0a8981 */ /* 0x000ee2000c1e1b00 */
[----:B------:R-:W-:Y:S01]  /*1680*/  VIADD R9, R17, 0x80 ;  /* 0x0000008011097836 */ /* 0x000fe20000000000 */
[----:B------:R-:W-:-:S04]  /*1690*/  MOV R16, 0x8 ;  /* 0x0000000800107802 */ /* 0x000fc80000000f00 */
[----:B------:R-:W-:Y:S01]  /*16a0*/  ISETP.GE.AND P1, PT, R9, UR12, PT ;  /* 0x0000000c09007c0c */ /* 0x000fe2000bf26270 */
[----:B------:R-:W-:-:S12]  /*16b0*/  @!P0 IMAD.WIDE R16, R17, R16, UR16 ;  /* 0x0000001011108e25 */ /* 0x000fd8000f8e0210 */
[----:B------:R-:W-:Y:S01]  /*16c0*/  @!P1 IMAD.WIDE R18, R9, 0x8, R2 ;  /* 0x0000000809129825 */ /* 0x000fe200078e0202 */
[----:B--2---:R-:W-:-:S08]  /*16d0*/  @!P0 DMUL R14, R12, R12 ;  /* 0x0000000c0c0e8228 */ /* 0x004fd00000000000 */
[----:B---3--:R-:W-:Y:S01]  /*16e0*/  @!P0 DFMA R14, R10, R10, R14 ;  /* 0x0000000a0a0e822b */ /* 0x008fe2000000000e */
[----:B------:R-:W-:-:S06]  /*16f0*/  @!P1 IMAD.WIDE R12, R9, 0x8, R4 ;  /* 0x00000008090c9825 */ /* 0x000fcc00078e0204 */
[----:B------:R2:W-:Y:S04]  /*1700*/  @!P0 STG.E.64 desc[UR20][R16.64], R14 ;  /* 0x0000000e10008986 */ /* 0x0005e8000c101b14 */
[----:B------:R-:W3:Y:S04]  /*1710*/  @!P1 LDG.E.64 R18, desc[UR20][R18.64] ;  /* 0x0000001412129981 */ /* 0x000ee8000c1e1b00 */
[----:B------:R-:W4:Y:S01]  /*1720*/  @!P1 LDG.E.64 R12, desc[UR20][R12.64] ;  /* 0x000000140c0c9981 */ /* 0x000f22000c1e1b00 */
[----:B------:R-:W-:Y:S01]  /*1730*/  IMAD.MOV.U32 R8, RZ, RZ, 0x8 ;  /* 0x00000008ff087424 */ /* 0x000fe200078e00ff */
[----:B------:R-:W-:-:S03]  /*1740*/  IADD3 R7, PT, PT, R7, 0x2, RZ ;  /* 0x0000000207077810 */ /* 0x000fc60007ffe0ff */
[----:B------:R-:W-:Y:S01]  /*1750*/  @!P1 IMAD.WIDE R8, R9, R8, UR16 ;  /* 0x0000001009089e25 */ /* 0x000fe2000f8e0208 */
[----:B---3--:R-:W-:-:S08]  /*1760*/  @!P1 DMUL R10, R18, R18 ;  /* 0x00000012120a9228 */ /* 0x008fd00000000000 */
[----:B----4-:R-:W-:-:S07]  /*1770*/  @!P1 DFMA R10, R12, R12, R10 ;  /* 0x0000000c0c0a922b */ /* 0x010fce000000000a */
[----:B------:R2:W-:Y:S04]  /*1780*/  @!P1 STG.E.64 desc[UR20][R8.64], R10 ;  /* 0x0000000a08009986 */ /* 0x0005e8000c101b14 */
.L_x_225:
[----:B------:R-:W-:Y:S05]  /*1790*/  @P2 EXIT ;  /* 0x000000000000294d */ /* 0x000fea0003800000 */
[----:B-12---:R-:W-:-:S05]  /*17a0*/  IMAD R9, R7, 0x80, R0 ;  /* 0x0000008007097824 */ /* 0x006fca00078e0200 */
[----:B------:R-:W-:-:S13]  /*17b0*/  ISETP.GE.AND P0, PT, R9, UR12, PT ;  /* 0x0000000c09007c0c */ /* 0x000fda000bf06270 */
[----:B------:R-:W-:Y:S05]  /*17c0*/  @P0 EXIT ;  /* 0x000000000000094d */ /* 0x000fea0003800000 */
        /* <DEDUP_REMOVED lines=10> */
.L_x_226:
        /* <DEDUP_REMOVED lines=9> */
.L_x_325:


//--------------------- .text._ZN3cub18CUB_300001_SM_10006detail9transform16transform_kernelINS2_10policy_hubILb1EN4cuda3std3__45tupleIJN6thrust24THRUST_300001_SM_1000_NS17counting_iteratorIiNSA_11use_defaultESC_SC_EEEEEE10policy1000El7rng_gpuNSA_6detail15normal_iteratorINSA_10device_ptrIdEEEEJSD_EEEvT0_iT1_T2_DpNS2_10kernel_argIT3_EE --------------------------
	.section	.text._ZN3cub18CUB_300001_SM_10006detail9transform16transform_kernelINS2_10policy_hubILb1EN4cuda3std3__45tupleIJN6thrust24THRUST_300001_SM_1000_NS17counting_iteratorIiNSA_11use_defaultESC_SC_EEEEEE10policy1000El7rng_gpuNSA_6detail15normal_iteratorINSA_10device_ptrIdEEEEJSD_EEEvT0_iT1_T2_DpNS2_10kernel_argIT3_EE,"ax",@progbits
	.align	128
        .global         _ZN3cub18CUB_300001_SM_10006detail9transform16transform_kernelINS2_10policy_hubILb1EN4cuda3std3__45tupleIJN6thrust24THRUST_300001_SM_1000_NS17counting_iteratorIiNSA_11use_defaultESC_SC_EEEEEE10policy1000El7rng_gpuNSA_6detail15normal_iteratorINSA_10device_ptrIdEEEEJSD_EEEvT0_iT1_T2_DpNS2_10kernel_argIT3_EE
        .type           _ZN3cub18CUB_300001_SM_10006detail9transform16transform_kernelINS2_10policy_hubILb1EN4cuda3std3__45tupleIJN6thrust24THRUST_300001_SM_1000_NS17counting_iteratorIiNSA_11use_defaultESC_SC_EEEEEE10policy1000El7rng_gpuNSA_6detail15normal_iteratorINSA_10device_ptrIdEEEEJSD_EEEvT0_iT1_T2_DpNS2_10kernel_argIT3_EE,@function
        .size           _ZN3cub18CUB_300001_SM_10006detail9transform16transform_kernelINS2_10policy_hubILb1EN4cuda3std3__45tupleIJN6thrust24THRUST_300001_SM_1000_NS17counting_iteratorIiNSA_11use_defaultESC_SC_EEEEEE10policy1000El7rng_gpuNSA_6detail15normal_iteratorINSA_10device_ptrIdEEEEJSD_EEEvT0_iT1_T2_DpNS2_10kernel_argIT3_EE,(.L_x_316 - _ZN3cub18CUB_300001_SM_10006detail9transform16transform_kernelINS2_10policy_hubILb1EN4cuda3std3__45tupleIJN6thrust24THRUST_300001_SM_1000_NS17counting_iteratorIiNSA_11use_defaultESC_SC_EEEEEE10policy1000El7rng_gpuNSA_6detail15normal_iteratorINSA_10device_ptrIdEEEEJSD_EEEvT0_iT1_T2_DpNS2_10kernel_argIT3_EE)
        .other          _ZN3cub18CUB_300001_SM_10006detail9transform16transform_kernelINS2_10policy_hubILb1EN4cuda3std3__45tupleIJN6thrust24THRUST_300001_SM_1000_NS17counting_iteratorIiNSA_11use_defaultESC_SC_EEEEEE10policy1000El7rng_gpuNSA_6detail15normal_iteratorINSA_10device_ptrIdEEEEJSD_EEEvT0_iT1_T2_DpNS2_10kernel_argIT3_EE,@"STO_CUDA_ENTRY STV_DEFAULT"
_ZN3cub18CUB_300001_SM_10006detail9transform16transform_kernelINS2_10policy_hubILb1EN4cuda3std3__45tupleIJN6thrust24THRUST_300001_SM_1000_NS17counting_iteratorIiNSA_11use_defaultESC_SC_EEEEEE10policy1000El7rng_gpuNSA_6detail15normal_iteratorINSA_10device_ptrIdEEEEJSD_EEEvT0_iT1_T2_DpNS2_10kernel_argIT3_EE:
.text._ZN3cub18CUB_300001_SM_10006detail9transform16transform_kernelINS2_10policy_hubILb1EN4cuda3std3__45tupleIJN6thrust24THRUST_300001_SM_1000_NS17counting_iteratorIiNSA_11use_defaultESC_SC_EEEEEE10policy1000El7rng_gpuNSA_6detail15normal_iteratorINSA_10device_ptrIdEEEEJSD_EEEvT0_iT1_T2_DpNS2_10kernel_argIT3_EE:
[----:B------:R-:W-:Y:S01]  /*0000*/  LDC R1, c[0x0][0x37c] ;  /* 0x0000df00ff017b82 */ /* 0x000fe20000000800 */
[----:B------:R-:W0:Y:S07]  /*0010*/  LDCU UR10, c[0x0][0x388] ;  /* 0x00007100ff0a77ac */ /* 0x000e2e0008000800 */
[----:B------:R-:W1:Y:S01]  /*0020*/  S2UR UR5, SR_CTAID.X ;  /* 0x00000000000579c3 */ /* 0x000e620000002500 */
[----:B------:R-:W-:Y:S01]  /*0030*/  IMAD.MOV.U32 R3, RZ, RZ, 0x41dfffff ;  /* 0x41dfffffff037424 */ /* 0x000fe200078e00ff */
[----:B------:R-:W2:Y:S01]  /*0040*/  LDCU.64 UR6, c[0x0][0x380] ;  /* 0x00007000ff0677ac */ /* 0x000ea20008000a00 */
[----:B------:R-:W-:Y:S01]  /*0050*/  UMOV UR16, 0xff800000 ;  /* 0xff80000000107882 */ /* 0x000fe20000000000 */
[----:B0-----:R-:W-:-:S04]  /*0060*/  USHF.L.U32 UR11, UR10, 0x7, URZ ;  /* 0x000000070a0b7899 */ /* 0x001fc800080006ff */
[----:B------:R-:W-:Y:S02]  /*0070*/  USHF.R.S32.HI UR14, URZ, 0x1f, UR11 ;  /* 0x0000001fff0e7899 */ /* 0x000fe4000801140b */
[----:B-1----:R-:W-:Y:S02]  /*0080*/  UIMAD.WIDE.U32 UR12, UR11, UR5, URZ ;  /* 0x000000050b0c72a5 */ /* 0x002fe4000f8e00ff */
[----:B------:R-:W-:Y:S02]  /*0090*/  UIMAD UR9, UR14, UR5, URZ ;  /* 0x000000050e0972a4 */ /* 0x000fe4000f8e02ff */
[----:B--2---:R-:W-:Y:S02]  /*00a0*/  UIADD3 UR8, UP1, UPT, -UR12, UR6, URZ ;  /* 0x000000060c087290 */ /* 0x004fe4000ff3e1ff */
[----:B------:R-:W-:Y:S02]  /*00b0*/  UIADD3 UR9, UPT, UPT, UR13, UR9, URZ ;  /* 0x000000090d097290 */ /* 0x000fe4000fffe0ff */
[----:B------:R-:W-:-:S02]  /*00c0*/  UISETP.LT.U32.AND UP0, UPT, UR8, UR11, UPT ;  /* 0x0000000b0800728c */ /* 0x000fc4000bf01070 */
[----:B------:R-:W-:-:S04]  /*00d0*/  UIADD3.X UR4, UPT, UPT, ~UR9, UR7, URZ, UP1, !UPT ;  /* 0x0000000709047290 */ /* 0x000fc80008ffe5ff */
[----:B------:R-:W-:Y:S01]  /*00e0*/  UISETP.LT.AND.EX UP0, UPT, UR4, UR14, UPT, UP0 ;  /* 0x0000000e0400728c */ /* 0x000fe2000bf01300 */
[----:B------:R-:W0:Y:S03]  /*00f0*/  LDCU.64 UR14, c[0x0][0x358] ;  /* 0x00006b00ff0e77ac */ /* 0x000e260008000a00 */
[----:B------:R-:W-:-:S04]  /*0100*/  USEL UR8, UR8, UR11, UP0 ;  /* 0x0000000b08087287 */ /* 0x000fc80008000000 */
[----:B------:R-:W-:-:S09]  /*0110*/  UISETP.NE.AND UP0, UPT, UR11, UR8, UPT ;  /* 0x000000080b00728c */ /* 0x000fd2000bf05270 */
[----:B------:R-:W-:Y:S05]  /*0120*/  BRA.U !UP0, `(.L_x_227) ;  /* 0x0000001108847547 */ /* 0x000fea000b800000 */
[----:B------:R-:W-:-:S06]  /*0130*/  UISETP.GE.AND UP0, UPT, UR10, 0x1, UPT ;  /* 0x000000010a00788c */ /* 0x000fcc000bf06270 */
[----:B------:R-:W-:-:S13]  /*0140*/  PLOP3.LUT P0, PT, PT, PT, UP0, 0x80, 0x8 ;  /* 0x000000000008781c */ /* 0x000fda0003f0f008 */
[----:B0-----:R-:W-:Y:S05]  /*0150*/  @!P0 EXIT ;  /* 0x000000000000894d */ /* 0x001fea0003800000 */
[----:B------:R-:W0:Y:S01]  /*0160*/  S2R R2, SR_TID.X ;  /* 0x0000000000027919 */ /* 0x000e220000002100 */
[----:B------:R-:W-:Y:S01]  /*0170*/  UISETP.GE.U32.AND UP0, UPT, UR10, 0x4, UPT ;  /* 0x000000040a00788c */ /* 0x000fe2000bf06070 */
[----:B------:R-:W-:Y:S01]  /*0180*/  IMAD.MOV.U32 R5, RZ, RZ, RZ ;  /* 0x000000ffff057224 */ /* 0x000fe200078e00ff */
[----:B------:R-:W-:-:S07]  /*0190*/  ULOP3.LUT UR11, UR10, 0x3, URZ, 0xc0, !UPT ;  /* 0x000000030a0b7892 */ /* 0x000fce000f8ec0ff */
[----:B------:R-:W-:Y:S05]  /*01a0*/  BRA.U !UP0, `(.L_x_228) ;  /* 0x0000000d085c7547 */ /* 0x000fea000b800000 */
[----:B------:R-:W1:Y:S01]  /*01b0*/  LDCU UR17, c[0x0][0x398] ;  /* 0x00007300ff1177ac */ /* 0x000e620008000800 */
[----:B0-----:R-:W-:Y:S01]  /*01c0*/  VIADD R6, R2, 0x100 ;  /* 0x0000010002067836 */ /* 0x001fe20000000000 */
[----:B------:R-:W0:Y:S01]  /*01d0*/  LDCU.64 UR6, c[0x0][0x390] ;  /* 0x00007200ff0677ac */ /* 0x000e220008000a00 */
[----:B------:R-:W-:Y:S02]  /*01e0*/  UIMAD UR5, UR5, UR10, URZ ;  /* 0x0000000a050572a4 */ /* 0x000fe4000f8e02ff */
[----:B------:R-:W-:-:S04]  /*01f0*/  ULOP3.LUT UR4, UR10, 0x7ffffffc, URZ, 0xc0, !UPT ;  /* 0x7ffffffc0a047892 */ /* 0x000fc8000f8ec0ff */
[----:B------:R-:W-:Y:S01]  /*0200*/  IMAD.U32 R5, RZ, RZ, UR5 ;  /* 0x00000005ff057e24 */ /* 0x000fe2000f8e00ff */
[----:B------:R-:W-:Y:S01]  /*0210*/  UIADD3 UR10, UPT, UPT, -UR4, URZ, URZ ;  /* 0x000000ff040a7290 */ /* 0x000fe2000fffe1ff */
[----:B-1----:R-:W-:Y:S01]  /*0220*/  VIADD R4, R2, UR17 ;  /* 0x0000001102047c36 */ /* 0x002fe20008000000 */
[----:B------:R-:W-:Y:S01]  /*0230*/  MOV R7, UR17 ;  /* 0x0000001100077c02 */ /* 0x000fe20008000f00 */
[----:B0-----:R-:W-:Y:S02]  /*0240*/  ULEA UR6, UP0, UR12, UR6, 0x3 ;  /* 0x000000060c067291 */ /* 0x001fe4000f8018ff */
[----:B------:R-:W-:Y:S01]  /*0250*/  IMAD R4, R4, 0x16ad68c, RZ ;  /* 0x016ad68c04047824 */ /* 0x000fe200078e02ff */
[--C-:B------:R-:W-:Y:S01]  /*0260*/  IADD3 R8, PT, PT, R7, UR12, R2.reuse ;  /* 0x0000000c07087c10 */ /* 0x100fe2000fffe002 */
[----:B------:R-:W-:Y:S01]  /*0270*/  IMAD.MOV.U32 R7, RZ, RZ, R2 ;  /* 0x000000ffff077224 */ /* 0x000fe200078e0002 */
[----:B------:R-:W-:Y:S01]  /*0280*/  ULEA.HI.X UR7, UR12, UR7, UR9, 0x3, UP0 ;  /* 0x000000070c077291 */ /* 0x000fe200080f1c09 */
[----:B------:R-:W-:Y:S01]  /*0290*/  IMAD R4, R5, -0x4a94ba00, R4 ;  /* 0xb56b460005047824 */ /* 0x000fe200078e0204 */
[----:B------:R-:W-:Y:S01]  /*02a0*/  UIADD3 UR5, UP0, UPT, UR6, 0x800, URZ ;  /* 0x0000080006057890 */ /* 0x000fe2000ff1e0ff */
[----:B------:R-:W-:-:S02]  /*02b0*/  IMAD.U32 R5, RZ, RZ, UR4 ;  /* 0x00000004ff057e24 */ /* 0x000fc4000f8e00ff */
[----:B------:R-:W-:Y:S01]  /*02c0*/  IMAD R8, R8, 0x16ad68c, RZ ;  /* 0x016ad68c08087824 */ /* 0x000fe200078e02ff */
[----:B------:R-:W-:-:S12]  /*02d0*/  UIADD3.X UR6, UPT, UPT, URZ, UR7, URZ, UP0, !UPT ;  /* 0x00000007ff067290 */ /* 0x000fd800087fe4ff */
.L_x_245:
[----:B------:R-:W-:Y:S01]  /*02e0*/  VIADD R0, R6, 0xffffff00 ;  /* 0xffffff0006007836 */ /* 0x000fe20000000000 */
[----:B------:R-:W-:Y:S01]  /*02f0*/  UIADD3 UR10, UPT, UPT, UR10, 0x4, URZ ;  /* 0x000000040a0a7890 */ /* 0x000fe2000fffe0ff */
[----:B0123--:R-:W-:Y:S01]  /*0300*/  MOV R12, UR5 ;  /* 0x00000005000c7c02 */ /* 0x00ffe20008000f00 */
[----:B------:R-:W-:Y:S01]  /*0310*/  IMAD.U32 R13, RZ, RZ, UR6 ;  /* 0x00000006ff0d7e24 */ /* 0x000fe2000f8e00ff */
[----:B------:R-:W-:Y:S01]  /*0320*/  BSSY.RECONVERGENT B1, `(.L_x_229) ;  /* 0x000002e000017945 */ /* 0x000fe20003800200 */
[----:B------:R-:W-:Y:S01]  /*0330*/  ISETP.GE.AND P0, PT, R0, UR8, PT ;  /* 0x0000000800007c0c */ /* 0x000fe2000bf06270 */
[----:B------:R-:W-:Y:S01]  /*0340*/  UISETP.NE.AND UP0, UPT, UR10, URZ, UPT ;  /* 0x000000ff0a00728c */ /* 0x000fe2000bf05270 */
[----:B------:R-:W-:-:S11]  /*0350*/  IMAD.WIDE R12, R7, 0x8, R12 ;  /* 0x00000008070c7825 */ /* 0x000fd600078e020c */
[----:B------:R-:W-:Y:S05]  /*0360*/  @P0 BRA `(.L_x_230) ;  /* 0x0000000000a40947 */ /* 0x000fea0003800000 */
[----:B------:R-:W-:Y:S01]  /*0370*/  IMAD.HI R0, R8, 0x6ed65761, RZ ;  /* 0x6ed6576108007827 */ /* 0x000fe200078e02ff */
[----:B------:R-:W0:Y:S03]  /*0380*/  MUFU.RCP64H R15, 2.14748262400000000000e+09 ;  /* 0x41dfffff000f7908 */ /* 0x000e260000001800 */
[----:B------:R-:W-:Y:S01]  /*0390*/  HFMA2 R14, -RZ, RZ, 0, 5.9604644775390625e-08 ;  /* 0x00000001ff0e7431 */ /* 0x000fe200000001ff */
[----:B------:R-:W-:Y:S01]  /*03a0*/  BSSY.RECONVERGENT B2, `(.L_x_231) ;  /* 0x0000024000027945 */ /* 0x000fe20003800200 */
[----:B------:R-:W-:Y:S01]  /*03b0*/  IMAD.MOV.U32 R10, RZ, RZ, -0x800000 ;  /* 0xff800000ff0a7424 */ /* 0x000fe200078e00ff */
[----:B------:R-:W-:-:S04]  /*03c0*/  SHF.R.U32.HI R9, RZ, 0x1f, R0 ;  /* 0x0000001fff097819 */ /* 0x000fc80000011600 */
[----:B------:R-:W-:-:S05]  /*03d0*/  LEA.HI.SX32 R9, R0, R9, 0x10 ;  /* 0x0000000900097211 */ /* 0x000fca00078f82ff */
[----:B------:R-:W-:-:S04]  /*03e0*/  IMAD R9, R9, -0x24f48, R8 ;  /* 0xfffdb0b809097824 */ /* 0x000fc800078e0208 */
[----:B------:R-:W-:-:S04]  /*03f0*/  IMAD.HI.U32 R0, R9, 0x3, RZ ;  /* 0x0000000309007827 */ /* 0x000fc800078e00ff */
[----:B------:R-:W-:-:S05]  /*0400*/  IMAD.IADD R11, R9, 0x1, -R0 ;  /* 0x00000001090b7824 */ /* 0x000fca00078e0a00 */
[----:B------:R-:W-:-:S04]  /*0410*/  LEA.HI R11, R11, R0, RZ, 0x1f ;  /* 0x000000000b0b7211 */ /* 0x000fc800078ff8ff */
[----:B------:R-:W-:Y:S01]  /*0420*/  SHF.R.U32.HI R0, RZ, 0x1e, R11 ;  /* 0x0000001eff007819 */ /* 0x000fe2000001160b */
[----:B------:R-:W-:-:S04]  /*0430*/  IMAD.MOV.U32 R11, RZ, RZ, 0x41dfffff ;  /* 0x41dfffffff0b7424 */ /* 0x000fc800078e00ff */
[----:B------:R-:W-:Y:S02]  /*0440*/  IMAD R0, R0, -0x7fffffff, R9 ;  /* 0x8000000100007824 */ /* 0x000fe400078e0209 */
[----:B0-----:R-:W-:-:S03]  /*0450*/  DFMA R16, R14, -R10, 1 ;  /* 0x3ff000000e10742b */ /* 0x001fc6000000080a */
[----:B------:R-:W-:-:S05]  /*0460*/  VIMNMX.U32 R0, PT, PT, R0, 0x1, !PT ;  /* 0x0000000100007848 */ /* 0x000fca0007fe0000 */
[----:B------:R-:W-:Y:S01]  /*0470*/  IMAD.HI.U32 R9, R0, 0x5e4789c9, RZ ;  /* 0x5e4789c900097827 */ /* 0x000fe200078e00ff */
[----:B------:R-:W-:-:S04]  /*0480*/  DFMA R16, R16, R16, R16 ;  /* 0x000000101010722b */ /* 0x000fc80000000010 */
[----:B------:R-:W-:-:S04]  /*0490*/  SHF.R.U32.HI R9, RZ, 0xe, R9 ;  /* 0x0000000eff097819 */ /* 0x000fc80000011609 */
[----:B------:R-:W-:Y:S01]  /*04a0*/  DFMA R14, R14, R16, R14 ;  /* 0x000000100e0e722b */ /* 0x000fe2000000000e */
[C---:B------:R-:W-:Y:S02]  /*04b0*/  IMAD R0, R9.reuse, -0xadc8, R0 ;  /* 0xffff523809007824 */ /* 0x040fe400078e0200 */
[----:B------:R-:W-:Y:S02]  /*04c0*/  IMAD R9, R9, 0xd47, RZ ;  /* 0x00000d4709097824 */ /* 0x000fe400078e02ff */
[----:B------:R-:W-:-:S03]  /*04d0*/  IMAD R0, R0, 0xbc8f, RZ ;  /* 0x0000bc8f00007824 */ /* 0x000fc600078e02ff */
[----:B------:R-:W-:Y:S01]  /*04e0*/  LOP3.LUT R19, R9, 0x7fffffff, RZ, 0x3c, !PT ;  /* 0x7fffffff09137812 */ /* 0x000fe200078e3cff */
[----:B------:R-:W-:Y:S01]  /*04f0*/  DFMA R16, R14, -R10, 1 ;  /* 0x3ff000000e10742b */ /* 0x000fe2000000080a */
[----:B------:R-:W-:-:S07]  /*0500*/  ISETP.GE.U32.AND P0, PT, R0, R9, PT ;  /* 0x000000090000720c */ /* 0x000fce0003f06070 */
[----:B------:R-:W-:-:S06]  /*0510*/  DFMA R16, R14, R16, R14 ;  /* 0x000000100e10722b */ /* 0x000fcc000000000e */
[----:B------:R-:W-:-:S05]  /*0520*/  @P0 IMAD.MOV R19, RZ, RZ, -R9 ;  /* 0x000000ffff130224 */ /* 0x000fca00078e0a09 */
[----:B------:R-:W-:-:S06]  /*0530*/  IADD3 R19, PT, PT, R0, -0x1, R19 ;  /* 0xffffffff00137810 */ /* 0x000fcc0007ffe013 */
[----:B------:R-:W0:Y:S02]  /*0540*/  I2F.F64.U32 R18, R19 ;  /* 0x0000001300127312 */ /* 0x000e240000201800 */
[----:B0-----:R-:W-:Y:S01]  /*0550*/  DMUL R26, R18, R16 ;  /* 0x00000010121a7228 */ /* 0x001fe20000000000 */
[----:B------:R-:W-:-:S07]  /*0560*/  FSETP.GEU.AND P1, PT, |R19|, 6.5827683646048100446e-37, PT ;  /* 0x036000001300780b */ /* 0x000fce0003f2e200 */
[----:B------:R-:W-:-:S08]  /*0570*/  DFMA R10, R26, -R10, R18 ;  /* 0x8000000a1a0a722b */ /* 0x000fd00000000012 */
[----:B------:R-:W-:-:S10]  /*0580*/  DFMA R26, R16, R10, R26 ;  /* 0x0000000a101a722b */ /* 0x000fd4000000001a */
[----:B------:R-:W-:-:S05]  /*0590*/  FFMA R0, RZ, 27.999998092651367188, R27 ;  /* 0x41dfffffff007823 */ /* 0x000fca000000001b */
[----:B------:R-:W-:-:S13]  /*05a0*/  FSETP.GT.AND P0, PT, |R0|, 1.469367938527859385e-39, PT ;  /* 0x001000000000780b */ /* 0x000fda0003f04200 */
[----:B------:R-:W-:Y:S05]  /*05b0*/  @P0 BRA P1, `(.L_x_232) ;  /* 0x0000000000080947 */ /* 0x000fea0000800000 */
[----:B------:R-:W-:-:S07]  /*05c0*/  MOV R0, 0x5e0 ;  /* 0x000005e000007802 */ /* 0x000fce0000000f00 */
[----:B------:R-:W-:Y:S05]  /*05d0*/  CALL.REL.NOINC `($__internal_0_$__cuda_sm20_div_rn_f64_full) ;  /* 0x0000001c00787944 */ /* 0x000fea0003c00000 */
.L_x_232:
[----:B------:R-:W-:Y:S05]  /*05e0*/  BSYNC.RECONVERGENT B2 ;  /* 0x0000000000027941 */ /* 0x000fea0003800200 */
.L_x_231:
[----:B------:R0:W-:Y:S02]  /*05f0*/  STG.E.64 desc[UR14][R12.64+-0x800], R26 ;  /* 0xfff8001a0c007986 */ /* 0x0001e4000c101b0e */
.L_x_230:
[----:B------:R-:W-:Y:S05]  /*0600*/  BSYNC.RECONVERGENT B1 ;  /* 0x0000000000017941 */ /* 0x000fea0003800200 */
.L_x_229:
[----:B------:R-:W-:Y:S01]  /*0610*/  VIADD R0, R6, 0xffffff80 ;  /* 0xffffff8006007836 */ /* 0x000fe20000000000 */
[----:B------:R-:W-:Y:S04]  /*0620*/  BSSY.RECONVERGENT B1, `(.L_x_233) ;  /* 0x000002d000017945 */ /* 0x000fe80003800200 */
[----:B------:R-:W-:-:S13]  /*0630*/  ISETP.GE.AND P0, PT, R0, UR8, PT ;  /* 0x0000000800007c0c */ /* 0x000fda000bf06270 */
[----:B------:R-:W-:Y:S05]  /*0640*/  @P0 BRA `(.L_x_234) ;  /* 0x0000000000a80947 */ /* 0x000fea0003800000 */
[----:B------:R-:W-:Y:S01]  /*0650*/  VIADD R0, R4, 0xb56b4600 ;  /* 0xb56b460004007836 */ /* 0x000fe20000000000 */
[----:B------:R-:W1:Y:S01]  /*0660*/  MUFU.RCP64H R15, 2.14748262400000000000e+09 ;  /* 0x41dfffff000f7908 */ /* 0x000e620000001800 */
[----:B------:R-:W-:Y:S01]  /*0670*/  IMAD.MOV.U32 R14, RZ, RZ, 0x1 ;  /* 0x00000001ff0e7424 */ /* 0x000fe200078e00ff */
[----:B------:R-:W-:Y:S01]  /*0680*/  BSSY.RECONVERGENT B2, `(.L_x_235) ;  /* 0x0000025000027945 */ /* 0x000fe20003800200 */
[----:B------:R-:W-:-:S05]  /*0690*/  IMAD.HI R9, R0, 0x6ed65761, RZ ;  /* 0x6ed6576100097827 */ /* 0x000fca00078e02ff */
[----:B------:R-:W-:-:S04]  /*06a0*/  SHF.R.U32.HI R10, RZ, 0x1f, R9 ;  /* 0x0000001fff0a7819 */ /* 0x000fc80000011609 */
[----:B------:R-:W-:Y:S02]  /*06b0*/  LEA.HI.SX32 R9, R9, R10, 0x10 ;  /* 0x0000000a09097211 */ /* 0x000fe400078f82ff */
[----:B------:R-:W-:-:S03]  /*06c0*/  MOV R10, 0xff800000 ;  /* 0xff800000000a7802 */ /* 0x000fc60000000f00 */
[----:B------:R-:W-:-:S04]  /*06d0*/  IMAD R9, R9, -0x24f48, R0 ;  /* 0xfffdb0b809097824 */ /* 0x000fc800078e0200 */
[----:B------:R-:W-:-:S04]  /*06e0*/  IMAD.HI.U32 R0, R9, 0x3, RZ ;  /* 0x0000000309007827 */ /* 0x000fc800078e00ff */
[----:B------:R-:W-:-:S05]  /*06f0*/  IMAD.IADD R11, R9, 0x1, -R0 ;  /* 0x00000001090b7824 */ /* 0x000fca00078e0a00 */
[----:B------:R-:W-:-:S04]  /*0700*/  LEA.HI R11, R11, R0, RZ, 0x1f ;  /* 0x000000000b0b7211 */ /* 0x000fc800078ff8ff */
[----:B------:R-:W-:Y:S01]  /*0710*/  SHF.R.U32.HI R0, RZ, 0x1e, R11 ;  /* 0x0000001eff007819 */ /* 0x000fe2000001160b */
[----:B------:R-:W-:-:S04]  /*0720*/  IMAD.MOV.U32 R11, RZ, RZ, 0x41dfffff ;  /* 0x41dfffffff0b7424 */ /* 0x000fc800078e00ff */
[----:B------:R-:W-:Y:S02]  /*0730*/  IMAD R0, R0, -0x7fffffff, R9 ;  /* 0x8000000100007824 */ /* 0x000fe400078e0209 */
[----:B-1----:R-:W-:-:S03]  /*0740*/  DFMA R16, R14, -R10, 1 ;  /* 0x3ff000000e10742b */ /* 0x002fc6000000080a */
        /* <DEDUP_REMOVED lines=24> */
.L_x_236:
[----:B------:R-:W-:Y:S05]  /*08d0*/  BSYNC.RECONVERGENT B2 ;  /* 0x0000000000027941 */ /* 0x000fea0003800200 */
.L_x_235:
[----:B------:R1:W-:Y:S02]  /*08e0*/  STG.E.64 desc[UR14][R12.64+-0x400], R26 ;  /* 0xfffc001a0c007986 */ /* 0x0003e4000c101b0e */
.L_x_234:
[----:B------:R-:W-:Y:S05]  /*08f0*/  BSYNC.RECONVERGENT B1 ;  /* 0x0000000000017941 */ /* 0x000fea0003800200 */
.L_x_233:
[----:B------:R-:W-:Y:S01]  /*0900*/  ISETP.GE.AND P0, PT, R6, UR8, PT ;  /* 0x0000000806007c0c */ /* 0x000fe2000bf06270 */
[----:B------:R-:W-:-:S12]  /*0910*/  BSSY.RECONVERGENT B1, `(.L_x_237) ;  /* 0x000002c000017945 */ /* 0x000fd80003800200 */
[----:B------:R-:W-:Y:S05]  /*0920*/  @P0 BRA `(.L_x_238) ;  /* 0x0000000000a80947 */ /* 0x000fea0003800000 */
[----:B------:R-:W-:Y:S01]  /*0930*/  VIADD R0, R4, 0x6ad68c00 ;  /* 0x6ad68c0004007836 */ /* 0x000fe20000000000 */
[----:B------:R-:W2:Y:S01]  /*0940*/  MUFU.RCP64H R15, 2.14748262400000000000e+09 ;  /* 0x41dfffff000f7908 */ /* 0x000ea20000001800 */
[----:B------:R-:W-:Y:S01]  /*0950*/  IMAD.MOV.U32 R14, RZ, RZ, 0x1 ;  /* 0x00000001ff0e7424 */ /* 0x000fe200078e00ff */
[----:B------:R-:W-:Y:S01]  /*0960*/  BSSY.RECONVERGENT B2, `(.L_x_239) ;  /* 0x0000025000027945 */ /* 0x000fe20003800200 */
[----:B------:R-:W-:-:S05]  /*0970*/  IMAD.HI R9, R0, 0x6ed65761, RZ ;  /* 0x6ed6576100097827 */ /* 0x000fca00078e02ff */
[----:B------:R-:W-:-:S04]  /*0980*/  SHF.R.U32.HI R10, RZ, 0x1f, R9 ;  /* 0x0000001fff0a7819 */ /* 0x000fc80000011609 */
[----:B------:R-:W-:Y:S01]  /*0990*/  LEA.HI.SX32 R9, R9, R10, 0x10 ;  /* 0x0000000a09097211 */ /* 0x000fe200078f82ff */
[----:B------:R-:W-:-:S04]  /*09a0*/  IMAD.MOV.U32 R10, RZ, RZ, -0x800000 ;  /* 0xff800000ff0a7424 */ /* 0x000fc800078e00ff */
[----:B------:R-:W-:-:S04]  /*09b0*/  IMAD R9, R9, -0x24f48, R0 ;  /* 0xfffdb0b809097824 */ /* 0x000fc800078e0200 */
[----:B------:R-:W-:-:S05]  /*09c0*/  IMAD.HI.U32 R0, R9, 0x3, RZ ;  /* 0x0000000309007827 */ /* 0x000fca00078e00ff */
[----:B------:R-:W-:-:S04]  /*09d0*/  IADD3 R11, PT, PT, R9, -R0, RZ ;  /* 0x80000000090b7210 */ /* 0x000fc80007ffe0ff */
[----:B------:R-:W-:-:S04]  /*09e0*/  LEA.HI R11, R11, R0, RZ, 0x1f ;  /* 0x000000000b0b7211 */ /* 0x000fc800078ff8ff */
[----:B------:R-:W-:Y:S01]  /*09f0*/  SHF.R.U32.HI R0, RZ, 0x1e, R11 ;  /* 0x0000001eff007819 */ /* 0x000fe2000001160b */
[----:B------:R-:W-:-:S04]  /*0a00*/  IMAD.MOV.U32 R11, RZ, RZ, 0x41dfffff ;  /* 0x41dfffffff0b7424 */ /* 0x000fc800078e00ff */
[----:B------:R-:W-:Y:S02]  /*0a10*/  IMAD R0, R0, -0x7fffffff, R9 ;  /* 0x8000000100007824 */ /* 0x000fe400078e0209 */
[----:B--2---:R-:W-:-:S03]  /*0a20*/  DFMA R16, R14, -R10, 1 ;  /* 0x3ff000000e10742b */ /* 0x004fc6000000080a */
        /* <DEDUP_REMOVED lines=15> */
[----:B01----:R-:W-:Y:S01]  /*0b20*/  DMUL R26, R16, R18 ;  /* 0x00000012101a7228 */ /* 0x003fe20000000000 */
        /* <DEDUP_REMOVED lines=8> */
.L_x_240:
[----:B------:R-:W-:Y:S05]  /*0bb0*/  BSYNC.RECONVERGENT B2 ;  /* 0x0000000000027941 */ /* 0x000fea0003800200 */
.L_x_239:
[----:B------:R2:W-:Y:S02]  /*0bc0*/  STG.E.64 desc[UR14][R12.64], R26 ;  /* 0x0000001a0c007986 */ /* 0x0005e4000c101b0e */
.L_x_238:
[----:B------:R-:W-:Y:S05]  /*0bd0*/  BSYNC.RECONVERGENT B1 ;  /* 0x0000000000017941 */ /* 0x000fea0003800200 */
.L_x_237:
[----:B------:R-:W-:Y:S01]  /*0be0*/  IADD3 R0, PT, PT, R6, 0x80, RZ ;  /* 0x0000008006007810 */ /* 0x000fe20007ffe0ff */
[----:B------:R-:W-:Y:S03]  /*0bf0*/  BSSY.RECONVERGENT B1, `(.L_x_241) ;  /* 0x000002d000017945 */ /* 0x000fe60003800200 */
[----:B------:R-:W-:-:S13]  /*0c00*/  ISETP.GE.AND P0, PT, R0, UR8, PT ;  /* 0x0000000800007c0c */ /* 0x000fda000bf06270 */
[----:B------:R-:W-:Y:S05]  /*0c10*/  @P0 BRA `(.L_x_242) ;  /* 0x0000000000a80947 */ /* 0x000fea0003800000 */
[----:B------:R-:W-:Y:S01]  /*0c20*/  VIADD R0, R4, 0x2041d200 ;  /* 0x2041d20004007836 */ /* 0x000fe20000000000 */
[----:B------:R-:W3:Y:S01]  /*0c30*/  MUFU.RCP64H R15, 2.14748262400000000000e+09 ;  /* 0x41dfffff000f7908 */ /* 0x000ee20000001800 */
[----:B------:R-:W-:Y:S01]  /*0c40*/  MOV R14, 0x1 ;  /* 0x00000001000e7802 */ /* 0x000fe20000000f00 */
[----:B------:R-:W-:Y:S01]  /*0c50*/  BSSY.RECONVERGENT B2, `(.L_x_243) ;  /* 0x0000025000027945 */ /* 0x000fe20003800200 */
[----:B------:R-:W-:-:S05]  /*0c60*/  IMAD.HI R9, R0, 0x6ed65761, RZ ;  /* 0x6ed6576100097827 */ /* 0x000fca00078e02ff */
[----:B------:R-:W-:-:S04]  /*0c70*/  SHF.R.U32.HI R10, RZ, 0x1f, R9 ;  /* 0x0000001fff0a7819 */ /* 0x000fc80000011609 */
[----:B------:R-:W-:Y:S01]  /*0c80*/  LEA.HI.SX32 R9, R9, R10, 0x10 ;  /* 0x0000000a09097211 */ /* 0x000fe200078f82ff */
[----:B------:R-:W-:-:S04]  /*0c90*/  IMAD.MOV.U32 R10, RZ, RZ, -0x800000 ;  /* 0xff800000ff0a7424 */ /* 0x000fc800078e00ff */
[----:B------:R-:W-:-:S04]  /*0ca0*/  IMAD R9, R9, -0x24f48, R0 ;  /* 0xfffdb0b809097824 */ /* 0x000fc800078e0200 */
[----:B------:R-:W-:-:S04]  /*0cb0*/  IMAD.HI.U32 R0, R9, 0x3, RZ ;  /* 0x0000000309007827 */ /* 0x000fc800078e00ff */
[----:B------:R-:W-:-:S05]  /*0cc0*/  IMAD.IADD R11, R9, 0x1, -R0 ;  /* 0x00000001090b7824 */ /* 0x000fca00078e0a00 */
[----:B------:R-:W-:-:S04]  /*0cd0*/  LEA.HI R11, R11, R0, RZ, 0x1f ;  /* 0x000000000b0b7211 */ /* 0x000fc800078ff8ff */
[----:B------:R-:W-:Y:S01]  /*0ce0*/  SHF.R.U32.HI R0, RZ, 0x1e, R11 ;  /* 0x0000001eff007819 */ /* 0x000fe2000001160b */
[----:B------:R-:W-:-:S04]  /*0cf0*/  IMAD.MOV.U32 R11, RZ, RZ, 0x41dfffff ;  /* 0x41dfffffff0b7424 */ /* 0x000fc800078e00ff */
[----:B------:R-:W-:Y:S02]  /*0d00*/  IMAD R0, R0, -0x7fffffff, R9 ;  /* 0x8000000100007824 */ /* 0x000fe400078e0209 */
[----:B---3--:R-:W-:-:S03]  /*0d10*/  DFMA R16, R14, -R10, 1 ;  /* 0x3ff000000e10742b */ /* 0x008fc6000000080a */
        /* <DEDUP_REMOVED lines=15> */
[----:B012---:R-:W-:Y:S01]  /*0e10*/  DMUL R26, R16, R18 ;  /* 0x00000012101a7228 */ /* 0x007fe20000000000 */
        /* <DEDUP_REMOVED lines=8> */
.L_x_244:
[----:B------:R-:W-:Y:S05]  /*0ea0*/  BSYNC.RECONVERGENT B2 ;  /* 0x0000000000027941 */ /* 0x000fea0003800200 */
.L_x_243:
[----:B------:R3:W-:Y:S02]  /*0eb0*/  STG.E.64 desc[UR14][R12.64+0x400], R26 ;  /* 0x0004001a0c007986 */ /* 0x0007e4000c101b0e */
.L_x_242:
[----:B------:R-:W-:Y:S05]  /*0ec0*/  BSYNC.RECONVERGENT B1 ;  /* 0x0000000000017941 */ /* 0x000fea0003800200 */
.L_x_241:
[----:B------:R-:W-:Y:S01]  /*0ed0*/  VIADD R6, R6, 0x200 ;  /* 0x0000020006067836 */ /* 0x000fe20000000000 */
[----:B------:R-:W-:Y:S01]  /*0ee0*/  IADD3 R7, PT, PT, R7, 0x200, RZ ;  /* 0x0000020007077810 */ /* 0x000fe20007ffe0ff */
[----:B------:R-:W-:Y:S02]  /*0ef0*/  VIADD R4, R4, 0xd5ad1800 ;  /* 0xd5ad180004047836 */ /* 0x000fe40000000000 */
[----:B------:R-:W-:Y:S01]  /*0f00*/  VIADD R8, R8, 0xd5ad1800 ;  /* 0xd5ad180008087836 */ /* 0x000fe20000000000 */
[----:B------:R-:W-:Y:S06]  /*0f10*/  BRA.U UP0, `(.L_x_245) ;  /* 0xfffffff100f07547 */ /* 0x000fec000b83ffff */
.L_x_228:
[----:B------:R-:W-:-:S13]  /*0f20*/  ISETP.NE.AND P0, PT, RZ, UR11, PT ;  /* 0x0000000bff007c0c */ /* 0x000fda000bf05270 */
[----:B------:R-:W-:Y:S05]  /*0f30*/  @!P0 EXIT ;  /* 0x000000000000894d */ /* 0x000fea0003800000 */
[----:B------:R-:W4:Y:S01]  /*0f40*/  LDCU UR6, c[0x0][0x398] ;  /* 0x00007300ff0677ac */ /* 0x000f220008000800 */
[----:B------:R-:W5:Y:S01]  /*0f50*/  LDCU.64 UR4, c[0x0][0x390] ;  /* 0x00007200ff0477ac */ /* 0x000f620008000a00 */
[----:B----4-:R-:W-:Y:S01]  /*0f60*/  IMAD.U32 R7, RZ, RZ, UR6 ;  /* 0x00000006ff077e24 */ /* 0x010fe2000f8e00ff */
[----:B------:R-:W-:Y:S02]  /*0f70*/  UIADD3 UR6, UPT, UPT, -UR11, URZ, URZ ;  /* 0x000000ff0b067290 */ /* 0x000fe4000fffe1ff */
[----:B-----5:R-:W-:Y:S02]  /*0f80*/  ULEA UR4, UP0, UR12, UR4, 0x3 ;  /* 0x000000040c047291 */ /* 0x020fe4000f8018ff */
[--C-:B0-----:R-:W-:Y:S01]  /*0f90*/  IADD3 R4, PT, PT, R7, UR12, R2.reuse ;  /* 0x0000000c07047c10 */ /* 0x101fe2000fffe002 */
[----:B------:R-:W-:Y:S01]  /*0fa0*/  IMAD R2, R5, 0x80, R2 ;  /* 0x0000008005027824 */ /* 0x000fe200078e0202 */
[----:B------:R-:W-:-:S03]  /*0fb0*/  ULEA.HI.X UR5, UR12, UR5, UR9, 0x3, UP0 ;  /* 0x000000050c057291 */ /* 0x000fc600080f1c09 */
[----:B------:R-:W-:-:S04]  /*0fc0*/  IMAD R4, R5, 0x80, R4 ;  /* 0x0000008005047824 */ /* 0x000fc800078e0204 */
[----:B------:R-:W-:-:S07]  /*0fd0*/  IMAD R4, R4, 0x16ad68c, RZ ;  /* 0x016ad68c04047824 */ /* 0x000fce00078e02ff */
.L_x_250:
[----:B------:R-:W-:Y:S01]  /*0fe0*/  ISETP.GE.AND P0, PT, R2, UR8, PT ;  /* 0x0000000802007c0c */ /* 0x000fe2000bf06270 */
[----:B------:R-:W-:Y:S01]  /*0ff0*/  UIADD3 UR6, UPT, UPT, UR6, 0x1, URZ ;  /* 0x0000000106067890 */ /* 0x000fe2000fffe0ff */
[----:B------:R-:W-:Y:S03]  /*1000*/  BSSY.RECONVERGENT B1, `(.L_x_246) ;  /* 0x000002f000017945 */ /* 0x000fe60003800200 */
[----:B------:R-:W-:-:S08]  /*1010*/  UISETP.NE.AND UP0, UPT, UR6, URZ, UPT ;  /* 0x000000ff0600728c */ /* 0x000fd0000bf05270 */
[----:B0-----:R-:W-:Y:S05]  /*1020*/  @P0 BRA `(.L_x_247) ;  /* 0x0000000000b00947 */ /* 0x001fea0003800000 */
[----:B------:R-:W-:Y:S01]  /*1030*/  IMAD.HI R0, R4, 0x6ed65761, RZ ;  /* 0x6ed6576104007827 */ /* 0x000fe200078e02ff */
[----:B------:R-:W0:Y:S01]  /*1040*/  MUFU.RCP64H R9, 2.14748262400000000000e+09 ;  /* 0x41dfffff00097908 */ /* 0x000e220000001800 */
[----:B------:R-:W-:Y:S01]  /*1050*/  MOV R6, 0xff800000 ;  /* 0xff80000000067802 */ /* 0x000fe20000000f00 */
[----:B------:R-:W-:Y:S01]  /*1060*/  BSSY.RECONVERGENT B2, `(.L_x_248) ;  /* 0x0000024000027945 */ /* 0x000fe20003800200 */
[----:B------:R-:W-:Y:S01]  /*1070*/  IMAD.MOV.U32 R8, RZ, RZ, 0x1 ;  /* 0x00000001ff087424 */ /* 0x000fe200078e00ff */
        /* <DEDUP_REMOVED lines=18> */
[----:B-123--:R-:W-:Y:S01]  /*11a0*/  LOP3.LUT R13, R5, 0x7fffffff, RZ, 0x3c, !PT ;  /* 0x7fffffff050d7812 */ /* 0x00efe200078e3cff */
[----:B------:R-:W-:Y:S01]  /*11b0*/  DFMA R8, R10, -R6, 1 ;  /* 0x3ff000000a08742b */ /* 0x000fe20000000806 */
[----:B------:R-:W-:-:S07]  /*11c0*/  ISETP.GE.U32.AND P0, PT, R0, R5, PT ;  /* 0x000000050000720c */ /* 0x000fce0003f06070 */
[----:B------:R-:W-:-:S06]  /*11d0*/  DFMA R8, R10, R8, R10 ;  /* 0x000000080a08722b */ /* 0x000fcc000000000a */
[----:B------:R-:W-:-:S05]  /*11e0*/  @P0 IMAD.MOV R13, RZ, RZ, -R5 ;  /* 0x000000ffff0d0224 */ /* 0x000fca00078e0a05 */
[----:B------:R-:W-:-:S04]  /*11f0*/  IADD3 R13, PT, PT, R0, -0x1, R13 ;  /* 0xffffffff000d7810 */ /* 0x000fc80007ffe00d */
        /* <DEDUP_REMOVED lines=10> */
.L_x_249:
[----:B------:R-:W-:Y:S05]  /*12a0*/  BSYNC.RECONVERGENT B2 ;  /* 0x0000000000027941 */ /* 0x000fea0003800200 */
.L_x_248:
[----:B------:R-:W-:Y:S01]  /*12b0*/  MOV R7, UR5 ;  /* 0x0000000500077c02 */ /* 0x000fe20008000f00 */
[----:B------:R-:W-:-:S04]  /*12c0*/  IMAD.U32 R6, RZ, RZ, UR4 ;  /* 0x00000004ff067e24 */ /* 0x000fc8000f8e00ff */
[----:B------:R-:W-:-:S05]  /*12d0*/  IMAD.WIDE R6, R2, 0x8, R6 ;  /* 0x0000000802067825 */ /* 0x000fca00078e0206 */
[----:B------:R0:W-:Y:S02]  /*12e0*/  STG.E.64 desc[UR14][R6.64], R26 ;  /* 0x0000001a06007986 */ /* 0x0001e4000c101b0e */
.L_x_247:
[----:B------:R-:W-:Y:S05]  /*12f0*/  BSYNC.RECONVERGENT B1 ;  /* 0x0000000000017941 */ /* 0x000fea0003800200 */
.L_x_246:
[----:B------:R-:W-:Y:S02]  /*1300*/  VIADD R2, R2, 0x80 ;  /* 0x0000008002027836 */ /* 0x000fe40000000000 */
[----:B------:R-:W-:Y:S01]  /*1310*/  VIADD R4, R4, 0xb56b4600 ;  /* 0xb56b460004047836 */ /* 0x000fe20000000000 */
[----:B------:R-:W-:Y:S06]  /*1320*/  BRA.U UP0, `(.L_x_250) ;  /* 0xfffffffd002c7547 */ /* 0x000fec000b83ffff */
[----:B------:R-:W-:Y:S05]  /*1330*/  EXIT ;  /* 0x000000000000794d */ /* 0x000fea0003800000 */
.L_x_227:
        /* <DEDUP_REMOVED lines=9> */
[----:B------:R-:W-:Y:S01]  /*13d0*/  MOV R4, 0x16ad68c ;  /* 0x016ad68c00047802 */ /* 0x000fe20000000f00 */
[----:B0-----:R-:W-:Y:S01]  /*13e0*/  IMAD.MOV.U32 R6, RZ, RZ, R2 ;  /* 0x000000ffff067224 */ /* 0x001fe200078e0002 */
[----:B------:R-:W0:Y:S01]  /*13f0*/  LDCU.64 UR4, c[0x0][0x390] ;  /* 0x00007200ff0477ac */ /* 0x000e220008000a00 */
[----:B------:R-:W-:Y:S01]  /*1400*/  ULOP3.LUT UR10, UR10, 0x7ffffffc, URZ, 0xc0, !UPT ;  /* 0x7ffffffc0a0a7892 */ /* 0x000fe2000f8ec0ff */
[----:B-1----:R-:W-:-:S03]  /*1410*/  IMAD.U32 R5, RZ, RZ, UR6 ;  /* 0x00000006ff057e24 */ /* 0x002fc6000f8e00ff */
[----:B------:R-:W-:Y:S02]  /*1420*/  UIADD3 UR6, UPT, UPT, -UR10, URZ, URZ ;  /* 0x000000ff0a067290 */ /* 0x000fe4000fffe1ff */
[----:B0-----:R-:W-:Y:S02]  /*1430*/  ULEA UR4, UP0, UR12, UR4, 0x3 ;  /* 0x000000040c047291 */ /* 0x001fe4000f8018ff */
[----:B------:R-:W-:Y:S02]  /*1440*/  IADD3 R5, PT, PT, R5, UR12, R2 ;  /* 0x0000000c05057c10 */ /* 0x000fe4000fffe002 */
[----:B------:R-:W-:Y:S02]  /*1450*/  ULEA.HI.X UR5, UR12, UR5, UR9, 0x3, UP0 ;  /* 0x000000050c057291 */ /* 0x000fe400080f1c09 */
[----:B------:R-:W-:Y:S01]  /*1460*/  UIADD3 UR4, UP0, UPT, UR4, 0x800, URZ ;  /* 0x0000080004047890 */ /* 0x000fe2000ff1e0ff */
[----:B------:R-:W-:Y:S02]  /*1470*/  IMAD R4, R5, R4, 0x6ad68c00 ;  /* 0x6ad68c0005047424 */ /* 0x000fe400078e0204 */
[----:B------:R-:W-:Y:S01]  /*1480*/  IMAD.U32 R5, RZ, RZ, UR10 ;  /* 0x0000000aff057e24 */ /* 0x000fe2000f8e00ff */
[----:B------:R-:W-:-:S12]  /*1490*/  UIADD3.X UR5, UPT, UPT, URZ, UR5, URZ, UP0, !UPT ;  /* 0x00000005ff057290 */ /* 0x000fd800087fe4ff */
.L_x_260:
[----:B------:R-:W-:Y:S01]  /*14a0*/  VIADD R0, R4, 0x95297400 ;  /* 0x9529740004007836 */ /* 0x000fe20000000000 */
[----:B------:R-:W0:Y:S01]  /*14b0*/  MUFU.RCP64H R11, 2.14748262400000000000e+09 ;  /* 0x41dfffff000b7908 */ /* 0x000e220000001800 */
[----:B------:R-:W-:Y:S01]  /*14c0*/  IMAD.MOV.U32 R10, RZ, RZ, 0x1 ;  /* 0x00000001ff0a7424 */ /* 0x000fe200078e00ff */
[----:B------:R-:W-:Y:S01]  /*14d0*/  UIADD3 UR6, UPT, UPT, UR6, 0x4, URZ ;  /* 0x0000000406067890 */ /* 0x000fe2000fffe0ff */
[----:B------:R-:W-:Y:S01]  /*14e0*/  IMAD.HI R7, R0, 0x6ed65761, RZ ;  /* 0x6ed6576100077827 */ /* 0x000fe200078e02ff */
[----:B------:R-:W-:Y:S02]  /*14f0*/  BSSY.RECONVERGENT B1, `(.L_x_252) ;  /* 0x000002b000017945 */ /* 0x000fe40003800200 */
[----:B------:R-:W-:Y:S02]  /*1500*/  UISETP.NE.AND UP0, UPT, UR6, URZ, UPT ;  /* 0x000000ff0600728c */ /* 0x000fe4000bf05270 */
        /* <DEDUP_REMOVED lines=10> */
[----:B01----:R-:W-:-:S03]  /*15b0*/  DFMA R12, R10, -R8, 1 ;  /* 0x3ff000000a0c742b */ /* 0x003fc60000000808 */
        /* <DEDUP_REMOVED lines=12> */
[----:B------:R-:W-:Y:S02]  /*1680*/  @P0 IMAD.MOV R15, RZ, RZ, -R7 ;  /* 0x000000ffff0f0224 */ /* 0x000fe400078e0a07 */
[----:B------:R-:W-:-:S03]  /*1690*/  VIADD R7, R4, 0xb56b4600 ;  /* 0xb56b460004077836 */ /* 0x000fc60000000000 */
[----:B------:R-:W-:-:S04]  /*16a0*/  IADD3 R15, PT, PT, R0, -0x1, R15 ;  /* 0xffffffff000f7810 */ /* 0x000fc80007ffe00f */
[----:B------:R-:W0:Y:S02]  /*16b0*/  I2F.F64.U32 R18, R15 ;  /* 0x0000000f00127312 */ /* 0x000e240000201800 */
[----:B0-----:R-:W-:Y:S01]  /*16c0*/  DMUL R10, R12, R18 ;  /* 0x000000120c0a7228 */ /* 0x001fe20000000000 */
[----:B------:R-:W-:-:S07]  /*16d0*/  FSETP.GEU.AND P1, PT, |R19|, 6.5827683646048100446e-37, PT ;  /* 0x036000001300780b */ /* 0x000fce0003f2e200 */
[----:B------:R-:W-:-:S08]  /*16e0*/  DFMA R8, R10, -R8, R18 ;  /* 0x800000080a08722b */ /* 0x000fd00000000012 */
[----:B------:R-:W-:Y:S01]  /*16f0*/  DFMA R8, R12, R8, R10 ;  /* 0x000000080c08722b */ /* 0x000fe2000000000a */
[----:B------:R-:W-:Y:S01]  /*1700*/  MOV R13, UR5 ;  /* 0x00000005000d7c02 */ /* 0x000fe20008000f00 */
[----:B------:R-:W-:-:S04]  /*1710*/  IMAD.U32 R12, RZ, RZ, UR4 ;  /* 0x00000004ff0c7e24 */ /* 0x000fc8000f8e00ff */
[----:B------:R-:W-:-:S04]  /*1720*/  IMAD.WIDE R12, R6, 0x8, R12 ;  /* 0x00000008060c7825 */ /* 0x000fc800078e020c */
[----:B------:R-:W-:-:S05]  /*1730*/  FFMA R0, RZ, 27.999998092651367188, R9 ;  /* 0x41dfffffff007823 */ /* 0x000fca0000000009 */
[----:B------:R-:W-:-:S13]  /*1740*/  FSETP.GT.AND P0, PT, |R0|, 1.469367938527859385e-39, PT ;  /* 0x001000000000780b */ /* 0x000fda0003f04200 */
[----:B------:R-:W-:Y:S05]  /*1750*/  @P0 BRA P1, `(.L_x_253) ;  /* 0x0000000000100947 */ /* 0x000fea0000800000 */
[----:B------:R-:W-:-:S07]  /*1760*/  MOV R0, 0x1780 ;  /* 0x0000178000007802 */ /* 0x000fce0000000f00 */
[----:B------:R-:W-:Y:S05]  /*1770*/  CALL.REL.NOINC `($__internal_0_$__cuda_sm20_div_rn_f64_full) ;  /* 0x0000000c00107944 */ /* 0x000fea0003c00000 */
[----:B------:R-:W-:Y:S02]  /*1780*/  IMAD.MOV.U32 R8, RZ, RZ, R26 ;  /* 0x000000ffff087224 */ /* 0x000fe400078e001a */
[----:B------:R-:W-:-:S07]  /*1790*/  IMAD.MOV.U32 R9, RZ, RZ, R27 ;  /* 0x000000ffff097224 */ /* 0x000fce00078e001b */
.L_x_253:
[----:B------:R-:W-:Y:S05]  /*17a0*/  BSYNC.RECONVERGENT B1 ;  /* 0x0000000000017941 */ /* 0x000fea0003800200 */
.L_x_252:
[----:B------:R-:W-:Y:S01]  /*17b0*/  VIADD R0, R4, 0x4a94ba00 ;  /* 0x4a94ba0004007836 */ /* 0x000fe20000000000 */
[----:B------:R0:W-:Y:S01]  /*17c0*/  STG.E.64 desc[UR14][R12.64+-0x800], R8 ;  /* 0xfff800080c007986 */ /* 0x0001e2000c101b0e */
[----:B------:R-:W-:Y:S01]  /*17d0*/  IMAD.MOV.U32 R14, RZ, RZ, 0x1 ;  /* 0x00000001ff0e7424 */ /* 0x000fe200078e00ff */
[----:B------:R-:W-:Y:S01]  /*17e0*/  BSSY.RECONVERGENT B1, `(.L_x_254) ;  /* 0x0000026000017945 */ /* 0x000fe20003800200 */
[----:B------:R-:W-:-:S05]  /*17f0*/  IMAD.HI R10, R0, 0x6ed65761, RZ ;  /* 0x6ed65761000a7827 */ /* 0x000fca00078e02ff */
[----:B------:R-:W-:-:S04]  /*1800*/  SHF.R.U32.HI R11, RZ, 0x1f, R10 ;  /* 0x0000001fff0b7819 */ /* 0x000fc8000001160a */
[----:B------:R-:W-:-:S05]  /*1810*/  LEA.HI.SX32 R11, R10, R11, 0x10 ;  /* 0x0000000b0a0b7211 */ /* 0x000fca00078f82ff */
[----:B------:R-:W-:-:S04]  /*1820*/  IMAD R11, R11, -0x24f48, R0 ;  /* 0xfffdb0b80b0b7824 */ /* 0x000fc800078e0200 */
[----:B------:R-:W-:-:S05]  /*1830*/  IMAD.HI.U32 R0, R11, 0x3, RZ ;  /* 0x000000030b007827 */ /* 0x000fca00078e00ff */
[----:B------:R-:W-:-:S04]  /*1840*/  IADD3 R15, PT, PT, R11, -R0, RZ ;  /* 0x800000000b0f7210 */ /* 0x000fc80007ffe0ff */
[----:B------:R-:W-:-:S04]  /*1850*/  LEA.HI R15, R15, R0, RZ, 0x1f ;  /* 0x000000000f0f7211 */ /* 0x000fc800078ff8ff */
[----:B------:R-:W-:Y:S02]  /*1860*/  SHF.R.U32.HI R0, RZ, 0x1e, R15 ;  /* 0x0000001eff007819 */ /* 0x000fe4000001160f */
[----:B------:R-:W1:Y:S03]  /*1870*/  MUFU.RCP64H R15, 2.14748262400000000000e+09 ;  /* 0x41dfffff000f7908 */ /* 0x000e660000001800 */
[----:B------:R-:W-:Y:S02]  /*1880*/  IMAD R0, R0, -0x7fffffff, R11 ;  /* 0x8000000100007824 */ /* 0x000fe400078e020b */
[----:B------:R-:W-:-:S03]  /*1890*/  IMAD.MOV.U32 R11, RZ, RZ, 0x41dfffff ;  /* 0x41dfffffff0b7424 */ /* 0x000fc600078e00ff */
[----:B------:R-:W-:-:S05]  /*18a0*/  VIMNMX.U32 R0, PT, PT, R0, 0x1, !PT ;  /* 0x0000000100007848 */ /* 0x000fca0007fe0000 */
[----:B------:R-:W-:-:S05]  /*18b0*/  IMAD.HI.U32 R10, R0, 0x5e4789c9, RZ ;  /* 0x5e4789c9000a7827 */ /* 0x000fca00078e00ff */
[----:B------:R-:W-:Y:S01]  /*18c0*/  SHF.R.U32.HI R17, RZ, 0xe, R10 ;  /* 0x0000000eff117819 */ /* 0x000fe2000001160a */
[----:B------:R-:W-:-:S04]  /*18d0*/  IMAD.MOV.U32 R10, RZ, RZ, -0x800000 ;  /* 0xff800000ff0a7424 */ /* 0x000fc800078e00ff */
[C---:B------:R-:W-:Y:S02]  /*18e0*/  IMAD R0, R17.reuse, -0xadc8, R0 ;  /* 0xffff523811007824 */ /* 0x040fe400078e0200 */
[----:B------:R-:W-:Y:S01]  /*18f0*/  IMAD R19, R17, 0xd47, RZ ;  /* 0x00000d4711137824 */ /* 0x000fe200078e02ff */
[----:B-1----:R-:W-:Y:S01]  /*1900*/  DFMA R16, R14, -R10, 1 ;  /* 0x3ff000000e10742b */ /* 0x002fe2000000080a */
[----:B------:R-:W-:-:S03]  /*1910*/  IMAD R0, R0, 0xbc8f, RZ ;  /* 0x0000bc8f00007824 */ /* 0x000fc600078e02ff */
[----:B------:R-:W-:Y:S02]  /*1920*/  LOP3.LUT R21, R19, 0x7fffffff, RZ, 0x3c, !PT ;  /* 0x7fffffff13157812 */ /* 0x000fe400078e3cff */
[----:B------:R-:W-:Y:S02]  /*1930*/  ISETP.GE.U32.AND P0, PT, R0, R19, PT ;  /* 0x000000130000720c */ /* 0x000fe40003f06070 */
[----:B------:R-:W-:-:S08]  /*1940*/  DFMA R16, R16, R16, R16 ;  /* 0x000000101010722b */ /* 0x000fd00000000010 */
[----:B------:R-:W-:-:S03]  /*1950*/  DFMA R14, R14, R16, R14 ;  /* 0x000000100e0e722b */ /* 0x000fc6000000000e */
[----:B------:R-:W-:-:S05]  /*1960*/  @P0 IMAD.MOV R21, RZ, RZ, -R19 ;  /* 0x000000ffff150224 */ /* 0x000fca00078e0a13 */
[----:B------:R-:W-:Y:S01]  /*1970*/  IADD3 R18, PT, PT, R0, -0x1, R21 ;  /* 0xffffffff00127810 */ /* 0x000fe20007ffe015 */
[----:B------:R-:W-:-:S05]  /*1980*/  DFMA R16, R14, -R10, 1 ;  /* 0x3ff000000e10742b */ /* 0x000fca000000080a */
[----:B------:R-:W1:Y:S03]  /*1990*/  I2F.F64.U32 R18, R18 ;  /* 0x0000001200127312 */ /* 0x000e660000201800 */
[----:B------:R-:W-:-:S08]  /*19a0*/  DFMA R16, R14, R16, R14 ;  /* 0x000000100e10722b */ /* 0x000fd0000000000e */
[----:B-1----:R-:W-:Y:S01]  /*19b0*/  DMUL R26, R16, R18 ;  /* 0x00000012101a7228 */ /* 0x002fe20000000000 */
[----:B------:R-:W-:-:S07]  /*19c0*/  FSETP.GEU.AND P1, PT, |R19|, 6.5827683646048100446e-37, PT ;  /* 0x036000001300780b */ /* 0x000fce0003f2e200 */
[----:B------:R-:W-:-:S08]  /*19d0*/  DFMA R10, R26, -R10, R18 ;  /* 0x8000000a1a0a722b */ /* 0x000fd00000000012 */
[----:B------:R-:W-:-:S10]  /*19e0*/  DFMA R26, R16, R10, R26 ;  /* 0x0000000a101a722b */ /* 0x000fd4000000001a */
[----:B------:R-:W-:-:S05]  /*19f0*/  FFMA R0, RZ, 27.999998092651367188, R27 ;  /* 0x41dfffffff007823 */ /* 0x000fca000000001b */
[----:B------:R-:W-:-:S13]  /*1a00*/  FSETP.GT.AND P0, PT, |R0|, 1.469367938527859385e-39, PT ;  /* 0x001000000000780b */ /* 0x000fda0003f04200 */
[----:B0-----:R-:W-:Y:S05]  /*1a10*/  @P0 BRA P1, `(.L_x_255) ;  /* 0x0000000000080947 */ /* 0x001fea0000800000 */
[----:B------:R-:W-:-:S07]  /*1a20*/  MOV R0, 0x1a40 ;  /* 0x00001a4000007802 */ /* 0x000fce0000000f00 */
[----:B------:R-:W-:Y:S05]  /*1a30*/  CALL.REL.NOINC `($__internal_0_$__cuda_sm20_div_rn_f64_full) ;  /* 0x0000000800607944 */ /* 0x000fea0003c00000 */
.L_x_255:
[----:B------:R-:W-:Y:S05]  /*1a40*/  BSYNC.RECONVERGENT B1 ;  /* 0x0000000000017941 */ /* 0x000fea0003800200 */
.L_x_254:
[----:B------:R-:W-:Y:S01]  /*1a50*/  IMAD.HI R0, R4, 0x6ed65761, RZ ;  /* 0x6ed6576104007827 */ /* 0x000fe200078e02ff */
[----:B------:R0:W-:Y:S01]  /*1a60*/  STG.E.64 desc[UR14][R12.64+-0x400], R26 ;  /* 0xfffc001a0c007986 */ /* 0x0001e2000c101b0e */
[----:B------:R-:W-:Y:S02]  /*1a70*/  BSSY.RECONVERGENT B1, `(.L_x_256) ;  /* 0x0000028000017945 */ /* 0x000fe40003800200 */
[----:B------:R-:W-:Y:S01]  /*1a80*/  IMAD.MOV.U32 R10, RZ, RZ, 0x1 ;  /* 0x00000001ff0a7424 */ /* 0x000fe200078e00ff */
        /* <DEDUP_REMOVED lines=22> */
[----:B------:R-:W-:-:S04]  /*1bf0*/  @P0 IADD3 R19, PT, PT, -R17, RZ, RZ ;  /* 0x000000ff11130210 */ /* 0x000fc80007ffe1ff */
        /* <DEDUP_REMOVED lines=13> */
[----:B------:R-:W-:Y:S02]  /*1cd0*/  IMAD.MOV.U32 R8, RZ, RZ, R26 ;  /* 0x000000ffff087224 */ /* 0x000fe400078e001a */
[----:B------:R-:W-:-:S07]  /*1ce0*/  IMAD.MOV.U32 R9, RZ, RZ, R27 ;  /* 0x000000ffff097224 */ /* 0x000fce00078e001b */
.L_x_257:
[----:B------:R-:W-:Y:S05]  /*1cf0*/  BSYNC.RECONVERGENT B1 ;  /* 0x0000000000017941 */ /* 0x000fea0003800200 */
.L_x_256:
[----:B------:R-:W-:Y:S01]  /*1d00*/  IMAD.HI R0, R7, 0x6ed65761, RZ ;  /* 0x6ed6576107007827 */ /* 0x000fe200078e02ff */
[----:B------:R-:W0:Y:S01]  /*1d10*/  MUFU.RCP64H R15, 2.14748262400000000000e+09 ;  /* 0x41dfffff000f7908 */ /* 0x000e220000001800 */
[----:B------:R1:W-:Y:S01]  /*1d20*/  STG.E.64 desc[UR14][R12.64], R8 ;  /* 0x000000080c007986 */ /* 0x0003e2000c101b0e */
[----:B------:R-:W-:Y:S01]  /*1d30*/  BSSY.RECONVERGENT B1, `(.L_x_258) ;  /* 0x0000025000017945 */ /* 0x000fe20003800200 */
[----:B------:R-:W-:Y:S01]  /*1d40*/  IMAD.MOV.U32 R14, RZ, RZ, 0x1 ;  /* 0x00000001ff0e7424 */ /* 0x000fe200078e00ff */
[----:B------:R-:W-:-:S04]  /*1d50*/  SHF.R.U32.HI R11, RZ, 0x1f, R0 ;  /* 0x0000001fff0b7819 */ /* 0x000fc80000011600 */
[----:B------:R-:W-:Y:S01]  /*1d60*/  LEA.HI.SX32 R0, R0, R11, 0x10 ;  /* 0x0000000b00007211 */ /* 0x000fe200078f82ff */
[----:B------:R-:W-:-:S04]  /*1d70*/  IMAD.MOV.U32 R11, RZ, RZ, 0x41dfffff ;  /* 0x41dfffffff0b7424 */ /* 0x000fc800078e00ff */
[----:B------:R-:W-:-:S04]  /*1d80*/  IMAD R0, R0, -0x24f48, R7 ;  /* 0xfffdb0b800007824 */ /* 0x000fc800078e0207 */
[----:B------:R-:W-:-:S04]  /*1d90*/  IMAD.HI.U32 R7, R0, 0x3, RZ ;  /* 0x0000000300077827 */ /* 0x000fc800078e00ff */
[----:B------:R-:W-:-:S05]  /*1da0*/  IMAD.IADD R10, R0, 0x1, -R7 ;  /* 0x00000001000a7824 */ /* 0x000fca00078e0a07 */
[----:B------:R-:W-:-:S04]  /*1db0*/  LEA.HI R10, R10, R7, RZ, 0x1f ;  /* 0x000000070a0a7211 */ /* 0x000fc800078ff8ff */
[----:B------:R-:W-:Y:S02]  /*1dc0*/  SHF.R.U32.HI R7, RZ, 0x1e, R10 ;  /* 0x0000001eff077819 */ /* 0x000fe4000001160a */
[----:B------:R-:W-:-:S03]  /*1dd0*/  MOV R10, 0xff800000 ;  /* 0xff800000000a7802 */ /* 0x000fc60000000f00 */
[----:B------:R-:W-:-:S03]  /*1de0*/  IMAD R7, R7, -0x7fffffff, R0 ;  /* 0x8000000107077824 */ /* 0x000fc600078e0200 */
[----:B0-----:R-:W-:Y:S02]  /*1df0*/  DFMA R16, R14, -R10, 1 ;  /* 0x3ff000000e10742b */ /* 0x001fe4000000080a */
        /* <DEDUP_REMOVED lines=21> */
[----:B-1----:R-:W-:Y:S05]  /*1f50*/  @P0 BRA P1, `(.L_x_259) ;  /* 0x0000000000080947 */ /* 0x002fea0000800000 */
[----:B------:R-:W-:-:S07]  /*1f60*/  MOV R0, 0x1f80 ;  /* 0x00001f8000007802 */ /* 0x000fce0000000f00 */
[----:B------:R-:W-:Y:S05]  /*1f70*/  CALL.REL.NOINC `($__internal_0_$__cuda_sm20_div_rn_f64_full) ;  /* 0x0000000400107944 */ /* 0x000fea0003c00000 */
.L_x_259:
[----:B------:R-:W-:Y:S05]  /*1f80*/  BSYNC.RECONVERGENT B1 ;  /* 0x0000000000017941 */ /* 0x000fea0003800200 */
.L_x_258:
[----:B------:R1:W-:Y:S01]  /*1f90*/  STG.E.64 desc[UR14][R12.64+0x400], R26 ;  /* 0x0004001a0c007986 */ /* 0x0003e2000c101b0e */
[----:B------:R-:W-:Y:S01]  /*1fa0*/  IADD3 R6, PT, PT, R6, 0x200, RZ ;  /* 0x0000020006067810 */ /* 0x000fe20007ffe0ff */
[----:B------:R-:W-:Y:S01]  /*1fb0*/  VIADD R4, R4, 0xd5ad1800 ;  /* 0xd5ad180004047836 */ /* 0x000fe20000000000 */
[----:B------:R-:W-:Y:S06]  /*1fc0*/  BRA.U UP0, `(.L_x_260) ;  /* 0xfffffff500347547 */ /* 0x000fec000b83ffff */
.L_x_251:
[----:B------:R-:W-:-:S13]  /*1fd0*/  ISETP.NE.AND P0, PT, RZ, UR8, PT ;  /* 0x00000008ff007c0c */ /* 0x000fda000bf05270 */
[----:B------:R-:W-:Y:S05]  /*1fe0*/  @!P0 EXIT ;  /* 0x000000000000894d */ /* 0x000fea0003800000 */
[----:B------:R-:W2:Y:S01]  /*1ff0*/  LDCU UR6, c[0x0][0x398] ;  /* 0x00007300ff0677ac */ /* 0x000ea20008000800 */
[----:B------:R-:W3:Y:S01]  /*2000*/  LDCU.64 UR4, c[0x0][0x390] ;  /* 0x00007200ff0477ac */ /* 0x000ee20008000a00 */
[----:B--2---:R-:W-:Y:S01]  /*2010*/  IMAD.U32 R7, RZ, RZ, UR6 ;  /* 0x00000006ff077e24 */ /* 0x004fe2000f8e00ff */
[----:B---3--:R-:W-:-:S04]  /*2020*/  ULEA UR6, UP0, UR12, UR4, 0x3 ;  /* 0x000000040c067291 */ /* 0x008fc8000f8018ff */
[----:B0-----:R-:W-:Y:S01]  /*2030*/  IADD3 R4, PT, PT, R7, UR12, R2 ;  /* 0x0000000c07047c10 */ /* 0x001fe2000fffe002 */
[----:B------:R-:W-:Y:S01]  /*2040*/  UIADD3 UR4, UPT, UPT, -UR8, URZ, URZ ;  /* 0x000000ff08047290 */ /* 0x000fe2000fffe1ff */
[C---:B------:R-:W-:Y:S01]  /*2050*/  LEA R2, R5.reuse, R2, 0x7 ;  /* 0x0000000205027211 */ /* 0x040fe200078e38ff */
[----:B------:R-:W-:Y:S02]  /*2060*/  ULEA.HI.X UR7, UR12, UR5, UR9, 0x3, UP0 ;  /* 0x000000050c077291 */ /* 0x000fe400080f1c09 */
[----:B------:R-:W-:-:S04]  /*2070*/  IMAD R4, R5, 0x80, R4 ;  /* 0x0000008005047824 */ /* 0x000fc800078e0204 */
[----:B------:R-:W-:-:S07]  /*2080*/  IMAD R4, R4, 0x16ad68c, RZ ;  /* 0x016ad68c04047824 */ /* 0x000fce00078e02ff */
.L_x_263:
[----:B------:R-:W-:Y:S01]  /*2090*/  IMAD.HI R0, R4, 0x6ed65761, RZ ;  /* 0x6ed6576104007827 */ /* 0x000fe200078e02ff */
[----:B------:R-:W0:Y:S01]  /*20a0*/  MUFU.RCP64H R9, 2.14748262400000000000e+09 ;  /* 0x41dfffff00097908 */ /* 0x000e220000001800 */
[----:B------:R-:W-:Y:S01]  /*20b0*/  MOV R8, 0x1 ;  /* 0x0000000100087802 */ /* 0x000fe20000000f00 */
        /* <DEDUP_REMOVED lines=20> */
[----:B-1----:R-:W-:Y:S01]  /*2200*/  LOP3.LUT R13, R5, 0x7fffffff, RZ, 0x3c, !PT ;  /* 0x7fffffff050d7812 */ /* 0x002fe200078e3cff */
        /* <DEDUP_REMOVED lines=9> */
[----:B------:R-:W-:Y:S01]  /*22a0*/  DFMA R26, R8, R6, R26 ;  /* 0x00000006081a722b */ /* 0x000fe2000000001a */
[----:B------:R-:W-:Y:S02]  /*22b0*/  IMAD.U32 R6, RZ, RZ, UR6 ;  /* 0x00000006ff067e24 */ /* 0x000fe4000f8e00ff */
[----:B------:R-:W-:Y:S02]  /*22c0*/  IMAD.U32 R7, RZ, RZ, UR7 ;  /* 0x00000007ff077e24 */ /* 0x000fe4000f8e00ff */
[----:B------:R-:W-:-:S05]  /*22d0*/  IMAD.WIDE R6, R2, 0x8, R6 ;  /* 0x0000000802067825 */ /* 0x000fca00078e0206 */
[----:B------:R-:W-:-:S05]  /*22e0*/  FFMA R0, RZ, 27.999998092651367188, R27 ;  /* 0x41dfffffff007823 */ /* 0x000fca000000001b */
[----:B------:R-:W-:-:S13]  /*22f0*/  FSETP.GT.AND P0, PT, |R0|, 1.469367938527859385e-39, PT ;  /* 0x001000000000780b */ /* 0x000fda0003f04200 */
[----:B------:R-:W-:Y:S05]  /*2300*/  @P0 BRA P1, `(.L_x_262) ;  /* 0x0000000000080947 */ /* 0x000fea0000800000 */
[----:B------:R-:W-:-:S07]  /*2310*/  MOV R0, 0x2330 ;  /* 0x0000233000007802 */ /* 0x000fce0000000f00 */
[----:B------:R-:W-:Y:S05]  /*2320*/  CALL.REL.NOINC `($__internal_0_$__cuda_sm20_div_rn_f64_full) ;  /* 0x0000000000247944 */ /* 0x000fea0003c00000 */
.L_x_262:
[----:B------:R-:W-:Y:S05]  /*2330*/  BSYNC.RECONVERGENT B1 ;  /* 0x0000000000017941 */ /* 0x000fea0003800200 */
.L_x_261:
[----:B------:R-:W-:Y:S01]  /*2340*/  UIADD3 UR5, UPT, UPT, UR4, 0x1, URZ ;  /* 0x0000000104057890 */ /* 0x000fe2000fffe0ff */
[----:B------:R0:W-:Y:S05]  /*2350*/  STG.E.64 desc[UR14][R6.64], R26 ;  /* 0x0000001a06007986 */ /* 0x0001ea000c101b0e */
[----:B------:R-:W-:-:S13]  /*2360*/  ISETP.NE.AND P0, PT, RZ, UR5, PT ;  /* 0x00000005ff007c0c */ /* 0x000fda000bf05270 */
[----:B0-----:R-:W-:Y:S05]  /*2370*/  @!P0 EXIT ;  /* 0x000000000000894d */ /* 0x001fea0003800000 */
[----:B------:R-:W-:Y:S01]  /*2380*/  IADD3 R2, PT, PT, R2, 0x80, RZ ;  /* 0x0000008002027810 */ /* 0x000fe20007ffe0ff */
[----:B------:R-:W-:Y:S01]  /*2390*/  VIADD R4, R4, 0xb56b4600 ;  /* 0xb56b460004047836 */ /* 0x000fe20000000000 */
[----:B------:R-:W-:Y:S01]  /*23a0*/  UMOV UR4, UR5 ;  /* 0x0000000500047c82 */ /* 0x000fe20008000000 */
[----:B------:R-:W-:Y:S05]  /*23b0*/  BRA `(.L_x_263) ;  /* 0xfffffffc00347947 */ /* 0x000fea000383ffff */
        .weak           $__internal_0_$__cuda_sm20_div_rn_f64_full
        .type           $__internal_0_$__cuda_sm20_div_rn_f64_full,@function
        .size           $__internal_0_$__cuda_sm20_div_rn_f64_full,(.L_x_316 - $__internal_0_$__cuda_sm20_div_rn_f64_full)
$__internal_0_$__cuda_sm20_div_rn_f64_full:
[C---:B------:R-:W-:Y:S01]  /*23c0*/  FSETP.GEU.AND P0, PT, |R3|.reuse, 1.469367938527859385e-39, PT ;  /* 0x001000000300780b */ /* 0x040fe20003f0e200 */
[----:B------:R-:W-:Y:S01]  /*23d0*/  IMAD.U32 R16, RZ, RZ, UR16 ;  /* 0x00000010ff107e24 */ /* 0x000fe2000f8e00ff */
[----:B------:R-:W-:Y:S01]  /*23e0*/  MOV R17, R3 ;  /* 0x0000000300117202 */ /* 0x000fe20000000f00 */
[----:B------:R-:W-:Y:S01]  /*23f0*/  IMAD.U32 R14, RZ, RZ, UR16 ;  /* 0x00000010ff0e7e24 */ /* 0x000fe2000f8e00ff */
[----:B------:R-:W-:Y:S01]  /*2400*/  LOP3.LUT R9, R3, 0x800fffff, RZ, 0xc0, !PT ;  /* 0x800fffff03097812 */ /* 0x000fe200078ec0ff */
[----:B------:R-:W-:Y:S01]  /*2410*/  IMAD.MOV.U32 R20, RZ, RZ, 0x1 ;  /* 0x00000001ff147424 */ /* 0x000fe200078e00ff */
[----:B------:R-:W-:Y:S01]  /*2420*/  FSETP.GEU.AND P2, PT, |R19|, 1.469367938527859385e-39, PT ;  /* 0x001000001300780b */ /* 0x000fe20003f4e200 */
[----:B------:R-:W-:Y:S01]  /*2430*/  IMAD.MOV.U32 R22, RZ, RZ, 0x1ca00000 ;  /* 0x1ca00000ff167424 */ /* 0x000fe200078e00ff */
[----:B------:R-:W-:Y:S01]  /*2440*/  LOP3.LUT R15, R9, 0x3ff00000, RZ, 0xfc, !PT ;  /* 0x3ff00000090f7812 */ /* 0x000fe200078efcff */
[----:B------:R-:W-:Y:S01]  /*2450*/  BSSY.RECONVERGENT B0, `(.L_x_264) ;  /* 0x0000050000007945 */ /* 0x000fe20003800200 */
[----:B------:R-:W-:-:S02]  /*2460*/  LOP3.LUT R9, R19, 0x7ff00000, RZ, 0xc0, !PT ;  /* 0x7ff0000013097812 */ /* 0x000fc400078ec0ff */
[----:B------:R-:W-:Y:S01]  /*2470*/  LOP3.LUT R24, R3, 0x7ff00000, RZ, 0xc0, !PT ;  /* 0x7ff0000003187812 */ /* 0x000fe200078ec0ff */
[----:B------:R-:W-:-:S03]  /*2480*/  @!P0 DMUL R14, R16, 8.98846567431157953865e+307 ;  /* 0x7fe00000100e8828 */ /* 0x000fc60000000000 */
[----:B------:R-:W-:-:S03]  /*2490*/  ISETP.GE.U32.AND P1, PT, R9, R24, PT ;  /* 0x000000180900720c */ /* 0x000fc60003f26070 */
[----:B------:R-:W0:Y:S01]  /*24a0*/  MUFU.RCP64H R21, R15 ;  /* 0x0000000f00157308 */ /* 0x000e220000001800 */
[----:B------:R-:W-:Y:S02]  /*24b0*/  @!P2 LOP3.LUT R10, R17, 0x7ff00000, RZ, 0xc0, !PT ;  /* 0x7ff00000110aa812 */ /* 0x000fe400078ec0ff */
[C---:B------:R-:W-:Y:S02]  /*24c0*/  SEL R11, R22.reuse, 0x63400000, !P1 ;  /* 0x63400000160b7807 */ /* 0x040fe40004800000 */
[----:B------:R-:W-:Y:S02]  /*24d0*/  @!P2 ISETP.GE.U32.AND P3, PT, R9, R10, PT ;  /* 0x0000000a0900a20c */ /* 0x000fe40003f66070 */
[----:B------:R-:W-:Y:S02]  /*24e0*/  LOP3.LUT R11, R11, 0x800fffff, R19, 0xf8, !PT ;  /* 0x800fffff0b0b7812 */ /* 0x000fe400078ef813 */
[----:B------:R-:W-:Y:S02]  /*24f0*/  @!P2 SEL R23, R22, 0x63400000, !P3 ;  /* 0x634000001617a807 */ /* 0x000fe40005800000 */
[----:B------:R-:W-:-:S02]  /*2500*/  @!P0 LOP3.LUT R24, R15, 0x7ff00000, RZ, 0xc0, !PT ;  /* 0x7ff000000f188812 */ /* 0x000fc400078ec0ff */
[----:B------:R-:W-:Y:S01]  /*2510*/  @!P2 LOP3.LUT R10, R23, 0x80000000, R19, 0xf8, !PT ;  /* 0x80000000170aa812 */ /* 0x000fe200078ef813 */
[----:B------:R-:W-:Y:S01]  /*2520*/  IMAD.MOV.U32 R23, RZ, RZ, R9 ;  /* 0x000000ffff177224 */ /* 0x000fe200078e0009 */
[----:B0-----:R-:W-:-:S08]  /*2530*/  DFMA R26, R20, -R14, 1 ;  /* 0x3ff00000141a742b */ /* 0x001fd0000000080e */
[----:B------:R-:W-:-:S08]  /*2540*/  DFMA R26, R26, R26, R26 ;  /* 0x0000001a1a1a722b */ /* 0x000fd0000000001a */
[----:B------:R-:W-:Y:S01]  /*2550*/  DFMA R20, R20, R26, R20 ;  /* 0x0000001a1414722b */ /* 0x000fe20000000014 */
[----:B------:R-:W-:Y:S01]  /*2560*/  @!P2 LOP3.LUT R27, R10, 0x100000, RZ, 0xfc, !PT ;  /* 0x001000000a1ba812 */ /* 0x000fe200078efcff */
[----:B------:R-:W-:Y:S01]  /*2570*/  IMAD.MOV.U32 R10, RZ, RZ, R18 ;  /* 0x000000ffff0a7224 */ /* 0x000fe200078e0012 */
[----:B------:R-:W-:-:S05]  /*2580*/  @!P2 MOV R26, RZ ;  /* 0x000000ff001aa202 */ /* 0x000fca0000000f00 */
[----:B------:R-:W-:Y:S02]  /*2590*/  DFMA R28, R20, -R14, 1 ;  /* 0x3ff00000141c742b */ /* 0x000fe4000000080e */
[----:B------:R-:W-:-:S06]  /*25a0*/  @!P2 DFMA R10, R10, 2, -R26 ;  /* 0x400000000a0aa82b */ /* 0x000fcc000000081a */
[----:B------:R-:W-:-:S04]  /*25b0*/  DFMA R28, R20, R28, R20 ;  /* 0x0000001c141c722b */ /* 0x000fc80000000014 */
[----:B------:R-:W-:-:S04]  /*25c0*/  @!P2 LOP3.LUT R23, R11, 0x7ff00000, RZ, 0xc0, !PT ;  /* 0x7ff000000b17a812 */ /* 0x000fc800078ec0ff */
[----:B------:R-:W-:Y:S01]  /*25d0*/  DMUL R26, R28, R10 ;  /* 0x0000000a1c1a7228 */ /* 0x000fe20000000000 */
[----:B------:R-:W-:-:S05]  /*25e0*/  VIADD R25, R23, 0xffffffff ;  /* 0xffffffff17197836 */ /* 0x000fca0000000000 */
[----:B------:R-:W-:Y:S01]  /*25f0*/  ISETP.GT.U32.AND P0, PT, R25, 0x7feffffe, PT ;  /* 0x7feffffe1900780c */ /* 0x000fe20003f04070 */
[----:B------:R-:W-:Y:S01]  /*2600*/  VIADD R25, R24, 0xffffffff ;  /* 0xffffffff18197836 */ /* 0x000fe20000000000 */
[----:B------:R-:W-:-:S04]  /*2610*/  DFMA R20, R26, -R14, R10 ;  /* 0x8000000e1a14722b */ /* 0x000fc8000000000a */
[----:B------:R-:W-:-:S04]  /*2620*/  ISETP.GT.U32.OR P0, PT, R25, 0x7feffffe, P0 ;  /* 0x7feffffe1900780c */ /* 0x000fc80000704470 */
[----:B------:R-:W-:-:S09]  /*2630*/  DFMA R20, R28, R20, R26 ;  /* 0x000000141c14722b */ /* 0x000fd2000000001a */
[----:B------:R-:W-:Y:S05]  /*2640*/  @P0 BRA `(.L_x_265) ;  /* 0x00000000006c0947 */ /* 0x000fea0003800000 */
[----:B------:R-:W-:-:S04]  /*2650*/  LOP3.LUT R18, R17, 0x7ff00000, RZ, 0xc0, !PT ;  /* 0x7ff0000011127812 */ /* 0x000fc800078ec0ff */
[CC--:B------:R-:W-:Y:S02]  /*2660*/  VIADDMNMX R19, R9.reuse, -R18.reuse, 0xb9600000, !PT ;  /* 0xb960000009137446 */ /* 0x0c0fe40007800912 */
[----:B------:R-:W-:Y:S02]  /*2670*/  ISETP.GE.U32.AND P0, PT, R9, R18, PT ;  /* 0x000000120900720c */ /* 0x000fe40003f06070 */
[----:B------:R-:W-:Y:S02]  /*2680*/  VIMNMX R19, PT, PT, R19, 0x46a00000, PT ;  /* 0x46a0000013137848 */ /* 0x000fe40003fe0100 */
[----:B------:R-:W-:-:S04]  /*2690*/  SEL R22, R22, 0x63400000, !P0 ;  /* 0x6340000016167807 */ /* 0x000fc80004000000 */
[----:B------:R-:W-:Y:S01]  /*26a0*/  IADD3 R19, PT, PT, -R22, R19, RZ ;  /* 0x0000001316137210 */ /* 0x000fe20007ffe1ff */
[----:B------:R-:W-:-:S04]  /*26b0*/  IMAD.MOV.U32 R22, RZ, RZ, RZ ;  /* 0x000000ffff167224 */ /* 0x000fc800078e00ff */
[----:B------:R-:W-:-:S06]  /*26c0*/  VIADD R23, R19, 0x7fe00000 ;  /* 0x7fe0000013177836 */ /* 0x000fcc0000000000 */
[----:B------:R-:W-:-:S10]  /*26d0*/  DMUL R26, R20, R22 ;  /* 0x00000016141a7228 */ /* 0x000fd40000000000 */
[----:B------:R-:W-:-:S13]  /*26e0*/  FSETP.GTU.AND P0, PT, |R27|, 1.469367938527859385e-39, PT ;  /* 0x001000001b00780b */ /* 0x000fda0003f0c200 */
[----:B------:R-:W-:Y:S05]  /*26f0*/  @P0 BRA `(.L_x_266) ;  /* 0x0000000000940947 */ /* 0x000fea0003800000 */
[----:B------:R-:W-:Y:S01]  /*2700*/  DFMA R10, R20, -R14, R10 ;  /* 0x8000000e140a722b */ /* 0x000fe2000000000a */
[----:B------:R-:W-:-:S09]  /*2710*/  IMAD.MOV.U32 R22, RZ, RZ, RZ ;  /* 0x000000ffff167224 */ /* 0x000fd200078e00ff */
[C---:B------:R-:W-:Y:S02]  /*2720*/  FSETP.NEU.AND P0, PT, R11.reuse, RZ, PT ;  /* 0x000000ff0b00720b */ /* 0x040fe40003f0d000 */
[----:B------:R-:W-:-:S04]  /*2730*/  LOP3.LUT R9, R11, 0x80000000, R17, 0x48, !PT ;  /* 0x800000000b097812 */ /* 0x000fc800078e4811 */
[----:B------:R-:W-:-:S07]  /*2740*/  LOP3.LUT R23, R9, R23, RZ, 0xfc, !PT ;  /* 0x0000001709177212 */ /* 0x000fce00078efcff */
[----:B------:R-:W-:Y:S05]  /*2750*/  @!P0 BRA `(.L_x_266) ;  /* 0x00000000007c8947 */ /* 0x000fea0003800000 */
[C---:B------:R-:W-:Y:S01]  /*2760*/  IADD3 R11, PT, PT, -R19.reuse, RZ, RZ ;  /* 0x000000ff130b7210 */ /* 0x040fe20007ffe1ff */
[----:B------:R-:W-:Y:S01]  /*2770*/  IMAD.MOV.U32 R10, RZ, RZ, RZ ;  /* 0x000000ffff0a7224 */ /* 0x000fe200078e00ff */
[----:B------:R-:W-:-:S05]  /*2780*/  IADD3 R19, PT, PT, -R19, -0x43300000, RZ ;  /* 0xbcd0000013137810 */ /* 0x000fca0007ffe1ff */
[----:B------:R-:W-:Y:S02]  /*2790*/  DFMA R10, R26, -R10, R20 ;  /* 0x8000000a1a0a722b */ /* 0x000fe40000000014 */
[----:B------:R-:W-:-:S08]  /*27a0*/  DMUL.RP R20, R20, R22 ;  /* 0x0000001614147228 */ /* 0x000fd00000008000 */
[----:B------:R-:W-:Y:S02]  /*27b0*/  FSETP.NEU.AND P0, PT, |R11|, R19, PT ;  /* 0x000000130b00720b */ /* 0x000fe40003f0d200 */
[----:B------:R-:W-:Y:S02]  /*27c0*/  LOP3.LUT R9, R21, R9, RZ, 0x3c, !PT ;  /* 0x0000000915097212 */ /* 0x000fe400078e3cff */
[----:B------:R-:W-:Y:S02]  /*27d0*/  FSEL R26, R20, R26, !P0 ;  /* 0x0000001a141a7208 */ /* 0x000fe40004000000 */
[----:B------:R-:W-:Y:S01]  /*27e0*/  FSEL R27, R9, R27, !P0 ;  /* 0x0000001b091b7208 */ /* 0x000fe20004000000 */
[----:B------:R-:W-:Y:S06]  /*27f0*/  BRA `(.L_x_266) ;  /* 0x0000000000547947 */ /* 0x000fec0003800000 */
.L_x_265:
[----:B------:R-:W-:-:S14]  /*2800*/  DSETP.NAN.AND P0, PT, R18, R18, PT ;  /* 0x000000121200722a */ /* 0x000fdc0003f08000 */
[----:B------:R-:W-:Y:S05]  /*2810*/  @P0 BRA `(.L_x_267) ;  /* 0x0000000000440947 */ /* 0x000fea0003800000 */
[----:B------:R-:W-:-:S14]  /*2820*/  DSETP.NAN.AND P0, PT, R16, R16, PT ;  /* 0x000000101000722a */ /* 0x000fdc0003f08000 */
[----:B------:R-:W-:Y:S05]  /*2830*/  @P0 BRA `(.L_x_268) ;  /* 0x0000000000300947 */ /* 0x000fea0003800000 */
[----:B------:R-:W-:Y:S01]  /*2840*/  ISETP.NE.AND P0, PT, R23, R24, PT ;  /* 0x000000181700720c */ /* 0x000fe20003f05270 */
[----:B------:R-:W-:Y:S02]  /*2850*/  IMAD.MOV.U32 R26, RZ, RZ, 0x0 ;  /* 0x00000000ff1a7424 */ /* 0x000fe400078e00ff */
[----:B------:R-:W-:-:S10]  /*2860*/  IMAD.MOV.U32 R27, RZ, RZ, -0x80000 ;  /* 0xfff80000ff1b7424 */ /* 0x000fd400078e00ff */
[----:B------:R-:W-:Y:S05]  /*2870*/  @!P0 BRA `(.L_x_266) ;  /* 0x0000000000348947 */ /* 0x000fea0003800000 */
[----:B------:R-:W-:Y:S02]  /*2880*/  ISETP.NE.AND P0, PT, R23, 0x7ff00000, PT ;  /* 0x7ff000001700780c */ /* 0x000fe40003f05270 */
[----:B------:R-:W-:Y:S02]  /*2890*/  LOP3.LUT R27, R19, 0x80000000, R17, 0x48, !PT ;  /* 0x80000000131b7812 */ /* 0x000fe400078e4811 */
[----:B------:R-:W-:-:S13]  /*28a0*/  ISETP.EQ.OR P0, PT, R24, RZ, !P0 ;  /* 0x000000ff1800720c */ /* 0x000fda0004702670 */
[----:B------:R-:W-:Y:S02]  /*28b0*/  @P0 LOP3.LUT R9, R27, 0x7ff00000, RZ, 0xfc, !PT ;  /* 0x7ff000001b090812 */ /* 0x000fe400078efcff */
[----:B------:R-:W-:Y:S01]  /*28c0*/  @!P0 MOV R26, RZ ;  /* 0x000000ff001a8202 */ /* 0x000fe20000000f00 */
[----:B------:R-:W-:Y:S02]  /*28d0*/  @P0 IMAD.MOV.U32 R26, RZ, RZ, RZ ;  /* 0x000000ffff1a0224 */ /* 0x000fe400078e00ff */
[----:B------:R-:W-:Y:S01]  /*28e0*/  @P0 IMAD.MOV.U32 R27, RZ, RZ, R9 ;  /* 0x000000ffff1b0224 */ /* 0x000fe200078e0009 */
[----:B------:R-:W-:Y:S06]  /*28f0*/  BRA `(.L_x_266) ;  /* 0x0000000000147947 */ /* 0x000fec0003800000 */
.L_x_268:
[----:B------:R-:W-:Y:S01]  /*2900*/  LOP3.LUT R27, R17, 0x80000, RZ, 0xfc, !PT ;  /* 0x00080000111b7812 */ /* 0x000fe200078efcff */
[----:B------:R-:W-:Y:S01]  /*2910*/  IMAD.MOV.U32 R26, RZ, RZ, R16 ;  /* 0x000000ffff1a7224 */ /* 0x000fe200078e0010 */
[----:B------:R-:W-:Y:S06]  /*2920*/  BRA `(.L_x_266) ;  /* 0x0000000000087947 */ /* 0x000fec0003800000 */
.L_x_267:
[----:B------:R-:W-:Y:S02]  /*2930*/  LOP3.LUT R27, R19, 0x80000, RZ, 0xfc, !PT ;  /* 0x00080000131b7812 */ /* 0x000fe400078efcff */
[----:B------:R-:W-:-:S07]  /*2940*/  MOV R26, R18 ;  /* 0x00000012001a7202 */ /* 0x000fce0000000f00 */
.L_x_266:
[----:B------:R-:W-:Y:S05]  /*2950*/  BSYNC.RECONVERGENT B0 ;  /* 0x0000000000007941 */ /* 0x000fea0003800200 */
.L_x_264:
[----:B------:R-:W-:Y:S02]  /*2960*/  IMAD.MOV.U32 R10, RZ, RZ, R0 ;  /* 0x000000ffff0a7224 */ /* 0x000fe400078e0000 */
[----:B------:R-:W-:-:S04]  /*2970*/  IMAD.MOV.U32 R11, RZ, RZ, 0x0 ;  /* 0x00000000ff0b7424 */ /* 0x000fc800078e00ff */
[----:B------:R-:W-:Y:S05]  /*2980*/  RET.REL.NODEC R10 `(_ZN3cub18CUB_300001_SM_10006detail9transform16transform_kernelINS2_10policy_hubILb1EN4cuda3std3__45tupleIJN6thrust24THRUST_300001_SM_1000_NS17counting_iteratorIiNSA_11use_defaultESC_SC_EEEEEE10policy1000El7rng_gpuNSA_6detail15normal_iteratorINSA_10device_ptrIdEEEEJSD_EEEvT0_iT1_T2_DpNS2_10kernel_argIT3_EE) ;  /* 0xffffffd40a9c7950 */ /* 0x000fea0003c3ffff */
.L_x_269:
        /* <DEDUP_REMOVED lines=15> */
.L_x_316:


//--------------------- .text._ZN3cub18CUB_300001_SM_10006detail9transform16transform_kernelINS2_10policy_hubILb1EN4cuda3std3__45tupleIJN6thrust24THRUST_300001_SM_1000_NS17counting_iteratorIiNSA_11use_defaultESC_SC_EEEEEE10policy1000Ei7rng_gpuNSA_6detail15normal_iteratorINSA_10device_ptrIdEEEEJSD_EEEvT0_iT1_T2_DpNS2_10kernel_argIT3_EE --------------------------
	.section	.text._ZN3cub18CUB_300001_SM_10006detail9transform16transform_kernelINS2_10policy_hubILb1EN4cuda3std3__45tupleIJN6thrust24THRUST_300001_SM_1000_NS17counting_iteratorIiNSA_11use_defaultESC_SC_EEEEEE10policy1000Ei7rng_gpuNSA_6detail15normal_iteratorINSA_10device_ptrIdEEEEJSD_EEEvT0_iT1_T2_DpNS2_10kernel_argIT3_EE,"ax",@progbits
	.align	128
        .global         _ZN3cub18CUB_300001_SM_10006detail9transform16transform_kernelINS2_10policy_hubILb1EN4cuda3std3__45tupleIJN6thrust24THRUST_300001_SM_1000_NS17counting_iteratorIiNSA_11use_defaultESC_SC_EEEEEE10policy1000Ei7rng_gpuNSA_6detail15normal_iteratorINSA_10device_ptrIdEEEEJSD_EEEvT0_iT1_T2_DpNS2_10kernel_argIT3_EE
        .type           _ZN3cub18CUB_300001_SM_10006detail9transform16transform_kernelINS2_10policy_hubILb1EN4cuda3std3__45tupleIJN6thrust24THRUST_300001_SM_1000_NS17counting_iteratorIiNSA_11use_defaultESC_SC_EEEEEE10policy1000Ei7rng_gpuNSA_6detail15normal_iteratorINSA_10device_ptrIdEEEEJSD_EEEvT0_iT1_T2_DpNS2_10kernel_argIT3_EE,@function
        .size           _ZN3cub18CUB_300001_SM_10006detail9transform16transform_kernelINS2_10policy_hubILb1EN4cuda3std3__45tupleIJN6thrust24THRUST_300001_SM_1000_NS17counting_iteratorIiNSA_11use_defaultESC_SC_EEEEEE10policy1000Ei7rng_gpuNSA_6detail15normal_iteratorINSA_10device_ptrIdEEEEJSD_EEEvT0_iT1_T2_DpNS2_10kernel_argIT3_EE,(.L_x_317 - _ZN3cub18CUB_300001_SM_10006detail9transform16transform_kernelINS2_10policy_hubILb1EN4cuda3std3__45tupleIJN6thrust24THRUST_300001_SM_1000_NS17counting_iteratorIiNSA_11use_defaultESC_SC_EEEEEE10policy1000Ei7rng_gpuNSA_6detail15normal_iteratorINSA_10device_ptrIdEEEEJSD_EEEvT0_iT1_T2_DpNS2_10kernel_argIT3_EE)
        .other          _ZN3cub18CUB_300001_SM_10006detail9transform16transform_kernelINS2_10policy_hubILb1EN4cuda3std3__45tupleIJN6thrust24THRUST_300001_SM_1000_NS17counting_iteratorIiNSA_11use_defaultESC_SC_EEEEEE10policy1000Ei7rng_gpuNSA_6detail15normal_iteratorINSA_10device_ptrIdEEEEJSD_EEEvT0_iT1_T2_DpNS2_10kernel_argIT3_EE,@"STO_CUDA_ENTRY STV_DEFAULT"
_ZN3cub18CUB_300001_SM_10006detail9transform16transform_kernelINS2_10policy_hubILb1EN4cuda3std3__45tupleIJN6thrust24THRUST_300001_SM_1000_NS17counting_iteratorIiNSA_11use_defaultESC_SC_EEEEEE10policy1000Ei7rng_gpuNSA_6detail15normal_iteratorINSA_10device_ptrIdEEEEJSD_EEEvT0_iT1_T2_DpNS2_10kernel_argIT3_EE:
.text._ZN3cub18CUB_300001_SM_10006detail9transform16transform_kernelINS2_10policy_hubILb1EN4cuda3std3__45tupleIJN6thrust24THRUST_300001_SM_1000_NS17counting_iteratorIiNSA_11use_defaultESC_SC_EEEEEE10policy1000Ei7rng_gpuNSA_6detail15normal_iteratorINSA_10device_ptrIdEEEEJSD_EEEvT0_iT1_T2_DpNS2_10kernel_argIT3_EE:
[----:B------:R-:W-:Y:S08]  /*0000*/  LDC R1, c[0x0][0x37c] ;  /* 0x0000df00ff017b82 */ /* 0x000ff00000000800 */
[----:B------:R-:W0:Y:S01]  /*0010*/  S2UR UR6, SR_CTAID.X ;  /* 0x00000000000679c3 */ /* 0x000e220000002500 */
[----:B------:R-:W1:Y:S01]  /*0020*/  LDCU.64 UR8, c[0x0][0x380] ;  /* 0x00007000ff0877ac */ /* 0x000e620008000a00 */
[----:B------:R-:W-:Y:S01]  /*0030*/  IMAD.MOV.U32 R3, RZ, RZ, 0x41dfffff ;  /* 0x41dfffffff037424 */ /* 0x000fe200078e00ff */
[----:B------:R-:W2:Y:S01]  /*0040*/  LDCU.64 UR10, c[0x0][0x358] ;  /* 0x00006b00ff0a77ac */ /* 0x000ea20008000a00 */
[----:B------:R-:W-:Y:S01]  /*0050*/  UMOV UR12, 0xff800000 ;  /* 0xff800000000c7882 */ /* 0x000fe20000000000 */
[----:B-1----:R-:W-:-:S04]  /*0060*/  USHF.L.U32 UR5, UR9, 0x7, URZ ;  /* 0x0000000709057899 */ /* 0x002fc800080006ff */
[----:B0-----:R-:W-:-:S04]  /*0070*/  UIMAD UR7, UR5, UR6, URZ ;  /* 0x00000006050772a4 */ /* 0x001fc8000f8e02ff */
[----:B------:R-:W-:-:S04]  /*0080*/  UIADD3 UR4, UPT, UPT, -UR7, UR8, URZ ;  /* 0x0000000807047290 */ /* 0x000fc8000fffe1ff */
[----:B------:R-:W-:-:S04]  /*0090*/  UISETP.LT.AND UP0, UPT, UR5, UR4, UPT ;  /* 0x000000040500728c */ /* 0x000fc8000bf01270 */
[----:B------:R-:W-:Y:S02]  /*00a0*/  USEL UR8, UR5, UR4, UP0 ;  /* 0x0000000405087287 */ /* 0x000fe40008000000 */
[----:B------:R-:W-:-:S09]  /*00b0*/  UISETP.GT.AND UP0, UPT, UR5, UR4, UPT ;  /* 0x000000040500728c */ /* 0x000fd2000bf04270 */
[----:B--2---:R-:W-:Y:S05]  /*00c0*/  BRA.U UP0, `(.L_x_270) ;  /* 0x0000001100107547 */ /* 0x004fea000b800000 */
[----:B------:R-:W-:-:S06]  /*00d0*/  UISETP.GE.AND UP0, UPT, UR9, 0x1, UPT ;  /* 0x000000010900788c */ /* 0x000fcc000bf06270 */
[----:B------:R-:W-:-:S13]  /*00e0*/  PLOP3.LUT P0, PT, PT, PT, UP0, 0x80, 0x8 ;  /* 0x000000000008781c */ /* 0x000fda0003f0f008 */
[----:B------:R-:W-:Y:S05]  /*00f0*/  @!P0 EXIT ;  /* 0x000000000000894d */ /* 0x000fea0003800000 */
[----:B------:R-:W0:Y:S01]  /*0100*/  S2R R2, SR_TID.X ;  /* 0x0000000000027919 */ /* 0x000e220000002100 */
[----:B------:R-:W-:Y:S01]  /*0110*/  UISETP.GE.U32.AND UP0, UPT, UR9, 0x4, UPT ;  /* 0x000000040900788c */ /* 0x000fe2000bf06070 */
[----:B------:R-:W-:Y:S01]  /*0120*/  IMAD.MOV.U32 R5, RZ, RZ, RZ ;  /* 0x000000ffff057224 */ /* 0x000fe200078e00ff */
[----:B------:R-:W-:-:S07]  /*0130*/  ULOP3.LUT UR8, UR9, 0x3, URZ, 0xc0, !UPT ;  /* 0x0000000309087892 */ /* 0x000fce000f8ec0ff */
[----:B------:R-:W-:Y:S05]  /*0140*/  BRA.U !UP0, `(.L_x_271) ;  /* 0x0000000d08007547 */ /* 0x000fea000b800000 */
[----:B------:R-:W1:Y:S01]  /*0150*/  LDCU UR13, c[0x0][0x398] ;  /* 0x00007300ff0d77ac */ /* 0x000e620008000800 */
[----:B------:R-:W-:Y:S01]  /*0160*/  IMAD.MOV.U32 R5, RZ, RZ, 0x16ad68c ;  /* 0x016ad68cff057424 */ /* 0x000fe200078e00ff */
[----:B0-----:R-:W-:Y:S01]  /*0170*/  MOV R6, R2 ;  /* 0x0000000200067202 */ /* 0x001fe20000000f00 */
[----:B------:R-:W0:Y:S01]  /*0180*/  LDCU.64 UR4, c[0x0][0x390] ;  /* 0x00007200ff0477ac */ /* 0x000e220008000a00 */
[----:B------:R-:W-:-:S04]  /*0190*/  ULOP3.LUT UR6, UR9, 0x7ffffffc, URZ, 0xc0, !UPT ;  /* 0x7ffffffc09067892 */ /* 0x000fc8000f8ec0ff */
[----:B------:R-:W-:Y:S01]  /*01a0*/  UIADD3 UR9, UPT, UPT, -UR6, URZ, URZ ;  /* 0x000000ff06097290 */ /* 0x000fe2000fffe1ff */
[----:B-1----:R-:W-:Y:S01]  /*01b0*/  IMAD.U32 R7, RZ, RZ, UR13 ;  /* 0x0000000dff077e24 */ /* 0x002fe2000f8e00ff */
[----:B0-----:R-:W-:-:S04]  /*01c0*/  UIMAD.WIDE UR4, UR7, 0x8, UR4 ;  /* 0x00000008070478a5 */ /* 0x001fc8000f8e0204 */
[----:B------:R-:W-:Y:S01]  /*01d0*/  IADD3 R4, PT, PT, R7, UR7, R2 ;  /* 0x0000000707047c10 */ /* 0x000fe2000fffe002 */
[----:B------:R-:W-:-:S04]  /*01e0*/  UIADD3 UR13, UP0, UPT, UR4, 0x800, URZ ;  /* 0x00000800040d7890 */ /* 0x000fc8000ff1e0ff */
[----:B------:R-:W-:Y:S02]  /*01f0*/  IMAD R4, R4, R5, 0x6ad68c00 ;  /* 0x6ad68c0004047424 */ /* 0x000fe400078e0205 */
[----:B------:R-:W-:Y:S01]  /*0200*/  IMAD.U32 R5, RZ, RZ, UR6 ;  /* 0x00000006ff057e24 */ /* 0x000fe2000f8e00ff */
[----:B------:R-:W-:-:S12]  /*0210*/  UIADD3.X UR4, UPT, UPT, URZ, UR5, URZ, UP0, !UPT ;  /* 0x00000005ff047290 */ /* 0x000fd800087fe4ff */
.L_x_280:
        /* <DEDUP_REMOVED lines=8> */
[----:B------:R-:W-:Y:S01]  /*02a0*/  LEA.HI.SX32 R7, R7, R8, 0x10 ;  /* 0x0000000807077211 */ /* 0x000fe200078f82ff */
[----:B------:R-:W-:-:S04]  /*02b0*/  IMAD.MOV.U32 R8, RZ, RZ, -0x800000 ;  /* 0xff800000ff087424 */ /* 0x000fc800078e00ff */
[----:B------:R-:W-:-:S04]  /*02c0*/  IMAD R7, R7, -0x24f48, R0 ;  /* 0xfffdb0b807077824 */ /* 0x000fc800078e0200 */
[----:B------:R-:W-:-:S04]  /*02d0*/  IMAD.HI.U32 R0, R7, 0x3, RZ ;  /* 0x0000000307007827 */ /* 0x000fc800078e00ff */
[----:B------:R-:W-:-:S05]  /*02e0*/  IMAD.IADD R9, R7, 0x1, -R0 ;  /* 0x0000000107097824 */ /* 0x000fca00078e0a00 */
[----:B------:R-:W-:-:S04]  /*02f0*/  LEA.HI R9, R9, R0, RZ, 0x1f ;  /* 0x0000000009097211 */ /* 0x000fc800078ff8ff */
[----:B------:R-:W-:Y:S02]  /*0300*/  SHF.R.U32.HI R0, RZ, 0x1e, R9 ;  /* 0x0000001eff007819 */ /* 0x000fe40000011609 */
[----:B------:R-:W-:-:S03]  /*0310*/  MOV R9, 0x41dfffff ;  /* 0x41dfffff00097802 */ /* 0x000fc60000000f00 */
[----:B------:R-:W-:-:S03]  /*0320*/  IMAD R0, R0, -0x7fffffff, R7 ;  /* 0x8000000100007824 */ /* 0x000fc600078e0207 */
[----:B01----:R-:W-:Y:S02]  /*0330*/  DFMA R12, R10, -R8, 1 ;  /* 0x3ff000000a0c742b */ /* 0x003fe40000000808 */
        /* <DEDUP_REMOVED lines=12> */
[----:B------:R-:W-:Y:S01]  /*0400*/  @P0 IMAD.MOV R15, RZ, RZ, -R7 ;  /* 0x000000ffff0f0224 */ /* 0x000fe200078e0a07 */
[----:B------:R-:W-:-:S04]  /*0410*/  IADD3 R7, PT, PT, R4, -0x4a94ba00, RZ ;  /* 0xb56b460004077810 */ /* 0x000fc80007ffe0ff */
        /* <DEDUP_REMOVED lines=13> */
[----:B------:R-:W-:Y:S05]  /*04f0*/  CALL.REL.NOINC `($__internal_1_$__cuda_sm20_div_rn_f64_full) ;  /* 0x0000001c00807944 */ /* 0x000fea0003c00000 */
[----:B------:R-:W-:Y:S02]  /*0500*/  IMAD.MOV.U32 R8, RZ, RZ, R26 ;  /* 0x000000ffff087224 */ /* 0x000fe400078e001a */
[----:B------:R-:W-:-:S07]  /*0510*/  IMAD.MOV.U32 R9, RZ, RZ, R27 ;  /* 0x000000ffff097224 */ /* 0x000fce00078e001b */
.L_x_273:
[----:B------:R-:W-:Y:S05]  /*0520*/  BSYNC.RECONVERGENT B1 ;  /* 0x0000000000017941 */ /* 0x000fea0003800200 */
.L_x_272:
        /* <DEDUP_REMOVED lines=8> */
[----:B------:R-:W-:-:S04]  /*05b0*/  IMAD.HI.U32 R0, R11, 0x3, RZ ;  /* 0x000000030b007827 */ /* 0x000fc800078e00ff */
[----:B------:R-:W-:-:S05]  /*05c0*/  IMAD.IADD R15, R11, 0x1, -R0 ;  /* 0x000000010b0f7824 */ /* 0x000fca00078e0a00 */
[----:B------:R-:W-:-:S04]  /*05d0*/  LEA.HI R15, R15, R0, RZ, 0x1f ;  /* 0x000000000f0f7211 */ /* 0x000fc800078ff8ff */
[----:B------:R-:W-:Y:S02]  /*05e0*/  SHF.R.U32.HI R0, RZ, 0x1e, R15 ;  /* 0x0000001eff007819 */ /* 0x000fe4000001160f */
[----:B------:R-:W1:Y:S03]  /*05f0*/  MUFU.RCP64H R15, 2.14748262400000000000e+09 ;  /* 0x41dfffff000f7908 */ /* 0x000e660000001800 */
[----:B------:R-:W-:Y:S02]  /*0600*/  IMAD R0, R0, -0x7fffffff, R11 ;  /* 0x8000000100007824 */ /* 0x000fe400078e020b */
[----:B------:R-:W-:-:S03]  /*0610*/  IMAD.MOV.U32 R11, RZ, RZ, 0x41dfffff ;  /* 0x41dfffffff0b7424 */ /* 0x000fc600078e00ff */
[----:B------:R-:W-:-:S05]  /*0620*/  VIMNMX.U32 R0, PT, PT, R0, 0x1, !PT ;  /* 0x0000000100007848 */ /* 0x000fca0007fe0000 */
[----:B------:R-:W-:-:S05]  /*0630*/  IMAD.HI.U32 R10, R0, 0x5e4789c9, RZ ;  /* 0x5e4789c9000a7827 */ /* 0x000fca00078e00ff */
[----:B------:R-:W-:Y:S02]  /*0640*/  SHF.R.U32.HI R17, RZ, 0xe, R10 ;  /* 0x0000000eff117819 */ /* 0x000fe4000001160a */
[----:B------:R-:W-:-:S03]  /*0650*/  MOV R10, 0xff800000 ;  /* 0xff800000000a7802 */ /* 0x000fc60000000f00 */
        /* <DEDUP_REMOVED lines=21> */
[----:B------:R-:W-:Y:S05]  /*07b0*/  CALL.REL.NOINC `($__internal_1_$__cuda_sm20_div_rn_f64_full) ;  /* 0x0000001800d07944 */ /* 0x000fea0003c00000 */
.L_x_275:
[----:B------:R-:W-:Y:S05]  /*07c0*/  BSYNC.RECONVERGENT B1 ;  /* 0x0000000000017941 */ /* 0x000fea0003800200 */
.L_x_274:
[----:B------:R-:W-:Y:S01]  /*07d0*/  IMAD.HI R0, R4, 0x6ed65761, RZ ;  /* 0x6ed6576104007827 */ /* 0x000fe200078e02ff */
[----:B------:R0:W-:Y:S01]  /*07e0*/  STG.E.64 desc[UR10][R12.64+-0x400], R26 ;  /* 0xfffc001a0c007986 */ /* 0x0001e2000c101b0a */
[----:B------:R-:W-:Y:S02]  /*07f0*/  BSSY.RECONVERGENT B1, `(.L_x_276) ;  /* 0x0000028000017945 */ /* 0x000fe40003800200 */
[----:B------:R-:W-:Y:S01]  /*0800*/  IMAD.MOV.U32 R10, RZ, RZ, 0x1 ;  /* 0x00000001ff0a7424 */ /* 0x000fe200078e00ff */
        /* <DEDUP_REMOVED lines=36> */
[----:B------:R-:W-:Y:S01]  /*0a50*/  IMAD.MOV.U32 R8, RZ, RZ, R26 ;  /* 0x000000ffff087224 */ /* 0x000fe200078e001a */
[----:B------:R-:W-:-:S07]  /*0a60*/  MOV R9, R27 ;  /* 0x0000001b00097202 */ /* 0x000fce0000000f00 */
.L_x_277:
[----:B------:R-:W-:Y:S05]  /*0a70*/  BSYNC.RECONVERGENT B1 ;  /* 0x0000000000017941 */ /* 0x000fea0003800200 */
.L_x_276:
        /* <DEDUP_REMOVED lines=12> */
[----:B------:R-:W-:Y:S01]  /*0b40*/  SHF.R.U32.HI R7, RZ, 0x1e, R10 ;  /* 0x0000001eff077819 */ /* 0x000fe2000001160a */
[----:B------:R-:W-:-:S04]  /*0b50*/  IMAD.MOV.U32 R10, RZ, RZ, -0x800000 ;  /* 0xff800000ff0a7424 */ /* 0x000fc800078e00ff */
        /* <DEDUP_REMOVED lines=14> */
[----:B------:R-:W-:-:S04]  /*0c40*/  @P0 IADD3 R18, PT, PT, -R0, RZ, RZ ;  /* 0x000000ff00120210 */ /* 0x000fc80007ffe1ff */
        /* <DEDUP_REMOVED lines=10> */
[----:B------:R-:W-:Y:S05]  /*0cf0*/  CALL.REL.NOINC `($__internal_1_$__cuda_sm20_div_rn_f64_full) ;  /* 0x0000001400807944 */ /* 0x000fea0003c00000 */
.L_x_279:
[----:B------:R-:W-:Y:S05]  /*0d00*/  BSYNC.RECONVERGENT B1 ;  /* 0x0000000000017941 */ /* 0x000fea0003800200 */
.L_x_278:
[----:B------:R1:W-:Y:S01]  /*0d10*/  STG.E.64 desc[UR10][R12.64+0x400], R26 ;  /* 0x0004001a0c007986 */ /* 0x0003e2000c101b0a */
[----:B------:R-:W-:Y:S02]  /*0d20*/  VIADD R6, R6, 0x200 ;  /* 0x0000020006067836 */ /* 0x000fe40000000000 */
[----:B------:R-:W-:Y:S01]  /*0d30*/  VIADD R4, R4, 0xd5ad1800 ;  /* 0xd5ad180004047836 */ /* 0x000fe20000000000 */
[----:B------:R-:W-:Y:S06]  /*0d40*/  BRA.U UP0, `(.L_x_280) ;  /* 0xfffffff500347547 */ /* 0x000fec000b83ffff */
.L_x_271:
[----:B------:R-:W-:-:S13]  /*0d50*/  ISETP.NE.AND P0, PT, RZ, UR8, PT ;  /* 0x00000008ff007c0c */ /* 0x000fda000bf05270 */
[----:B------:R-:W-:Y:S05]  /*0d60*/  @!P0 EXIT ;  /* 0x000000000000894d */ /* 0x000fea0003800000 */
[----:B------:R-:W2:Y:S01]  /*0d70*/  LDCU UR6, c[0x0][0x398] ;  /* 0x00007300ff0677ac */ /* 0x000ea20008000800 */
[----:B------:R-:W3:Y:S01]  /*0d80*/  LDCU.64 UR4, c[0x0][0x390] ;  /* 0x00007200ff0477ac */ /* 0x000ee20008000a00 */
[----:B--2---:R-:W-:Y:S01]  /*0d90*/  IMAD.U32 R7, RZ, RZ, UR6 ;  /* 0x00000006ff077e24 */ /* 0x004fe2000f8e00ff */
[----:B------:R-:W-:Y:S02]  /*0da0*/  UIADD3 UR6, UPT, UPT, -UR8, URZ, URZ ;  /* 0x000000ff08067290 */ /* 0x000fe4000fffe1ff */
[----:B---3--:R-:W-:Y:S02]  /*0db0*/  UIMAD.WIDE UR4, UR7, 0x8, UR4 ;  /* 0x00000008070478a5 */ /* 0x008fe4000f8e0204 */
[----:B0-----:R-:W-:Y:S02]  /*0dc0*/  IADD3 R4, PT, PT, R7, UR7, R2 ;  /* 0x0000000707047c10 */ /* 0x001fe4000fffe002 */
[----:B------:R-:W-:-:S03]  /*0dd0*/  LEA R2, R5, R2, 0x7 ;  /* 0x0000000205027211 */ /* 0x000fc600078e38ff */
[----:B------:R-:W-:-:S04]  /*0de0*/  IMAD R4, R5, 0x80, R4 ;  /* 0x0000008005047824 */ /* 0x000fc800078e0204 */
[----:B------:R-:W-:-:S07]  /*0df0*/  IMAD R4, R4, 0x16ad68c, RZ ;  /* 0x016ad68c04047824 */ /* 0x000fce00078e02ff */
.L_x_283:
[----:B------:R-:W-:Y:S01]  /*0e00*/  IMAD.HI R0, R4, 0x6ed65761, RZ ;  /* 0x6ed6576104007827 */ /* 0x000fe200078e02ff */
[----:B0-----:R-:W0:Y:S01]  /*0e10*/  MUFU.RCP64H R9, 2.14748262400000000000e+09 ;  /* 0x41dfffff00097908 */ /* 0x001e220000001800 */
[----:B------:R-:W-:Y:S01]  /*0e20*/  UIADD3 UR6, UPT, UPT, UR6, 0x1, URZ ;  /* 0x0000000106067890 */ /* 0x000fe2000fffe0ff */
[----:B------:R-:W-:Y:S01]  /*0e30*/  BSSY.RECONVERGENT B1, `(.L_x_281) ;  /* 0x0000028000017945 */ /* 0x000fe20003800200 */
[----:B------:R-:W-:Y:S01]  /*0e40*/  IMAD.MOV.U32 R6, RZ, RZ, -0x800000 ;  /* 0xff800000ff067424 */ /* 0x000fe200078e00ff */
[----:B------:R-:W-:Y:S01]  /*0e50*/  SHF.R.U32.HI R5, RZ, 0x1f, R0 ;  /* 0x0000001fff057819 */ /* 0x000fe20000011600 */
[----:B------:R-:W-:Y:S01]  /*0e60*/  IMAD.MOV.U32 R8, RZ, RZ, 0x1 ;  /* 0x00000001ff087424 */ /* 0x000fe200078e00ff */
[----:B------:R-:W-:Y:S02]  /*0e70*/  UISETP.NE.AND UP0, UPT, UR6, URZ, UPT ;  /* 0x000000ff0600728c */ /* 0x000fe4000bf05270 */
        /* <DEDUP_REMOVED lines=21> */
[----:B------:R-:W-:-:S04]  /*0fd0*/  @P0 IADD3 R13, PT, PT, -R5, RZ, RZ ;  /* 0x000000ff050d0210 */ /* 0x000fc80007ffe1ff */
[----:B------:R-:W-:-:S04]  /*0fe0*/  IADD3 R13, PT, PT, R0, -0x1, R13 ;  /* 0xffffffff000d7810 */ /* 0x000fc80007ffe00d */
[----:B------:R-:W0:Y:S02]  /*0ff0*/  I2F.F64.U32 R18, R13 ;  /* 0x0000000d00127312 */ /* 0x000e240000201800 */
[----:B0-----:R-:W-:Y:S01]  /*1000*/  DMUL R26, R8, R18 ;  /* 0x00000012081a7228 */ /* 0x001fe20000000000 */
[----:B------:R-:W-:-:S07]  /*1010*/  FSETP.GEU.AND P1, PT, |R19|, 6.5827683646048100446e-37, PT ;  /* 0x036000001300780b */ /* 0x000fce0003f2e200 */
[----:B------:R-:W-:-:S08]  /*1020*/  DFMA R6, R26, -R6, R18 ;  /* 0x800000061a06722b */ /* 0x000fd00000000012 */
[----:B------:R-:W-:Y:S01]  /*1030*/  DFMA R26, R8, R6, R26 ;  /* 0x00000006081a722b */ /* 0x000fe2000000001a */
[----:B------:R-:W-:-:S04]  /*1040*/  IMAD.MOV.U32 R7, RZ, RZ, 0x8 ;  /* 0x00000008ff077424 */ /* 0x000fc800078e00ff */
[----:B------:R-:W-:-:S05]  /*1050*/  IMAD.WIDE R6, R2, R7, UR4 ;  /* 0x0000000402067e25 */ /* 0x000fca000f8e0207 */
[----:B------:R-:W-:-:S05]  /*1060*/  FFMA R0, RZ, 27.999998092651367188, R27 ;  /* 0x41dfffffff007823 */ /* 0x000fca000000001b */
[----:B------:R-:W-:-:S13]  /*1070*/  FSETP.GT.AND P0, PT, |R0|, 1.469367938527859385e-39, PT ;  /* 0x001000000000780b */ /* 0x000fda0003f04200 */
[----:B------:R-:W-:Y:S05]  /*1080*/  @P0 BRA P1, `(.L_x_282) ;  /* 0x0000000000080947 */ /* 0x000fea0000800000 */
[----:B------:R-:W-:-:S07]  /*1090*/  MOV R0, 0x10b0 ;  /* 0x000010b000007802 */ /* 0x000fce0000000f00 */
[----:B------:R-:W-:Y:S05]  /*10a0*/  CALL.REL.NOINC `($__internal_1_$__cuda_sm20_div_rn_f64_full) ;  /* 0x0000001000947944 */ /* 0x000fea0003c00000 */
.L_x_282:
[----:B------:R-:W-:Y:S05]  /*10b0*/  BSYNC.RECONVERGENT B1 ;  /* 0x0000000000017941 */ /* 0x000fea0003800200 */
.L_x_281:
[----:B------:R0:W-:Y:S01]  /*10c0*/  STG.E.64 desc[UR10][R6.64], R26 ;  /* 0x0000001a06007986 */ /* 0x0001e2000c101b0a */
[----:B------:R-:W-:Y:S02]  /*10d0*/  VIADD R2, R2, 0x80 ;  /* 0x0000008002027836 */ /* 0x000fe40000000000 */
[----:B------:R-:W-:Y:S01]  /*10e0*/  VIADD R4, R4, 0xb56b4600 ;  /* 0xb56b460004047836 */ /* 0x000fe20000000000 */
[----:B------:R-:W-:Y:S06]  /*10f0*/  BRA.U UP0, `(.L_x_283) ;  /* 0xfffffffd00407547 */ /* 0x000fec000b83ffff */
[----:B------:R-:W-:Y:S05]  /*1100*/  EXIT ;  /* 0x000000000000794d */ /* 0x000fea0003800000 */
.L_x_270:
        /* <DEDUP_REMOVED lines=15> */
[----:B-1----:R-:W-:Y:S01]  /*1200*/  IADD3 R4, PT, PT, R2, UR14, RZ ;  /* 0x0000000e02047c10 */ /* 0x002fe2000fffe0ff */
[----:B------:R-:W-:Y:S01]  /*1210*/  IMAD.U32 R7, RZ, RZ, UR14 ;  /* 0x0000000eff077e24 */ /* 0x000fe2000f8e00ff */
[----:B0-----:R-:W-:-:S03]  /*1220*/  UIMAD.WIDE UR4, UR7, 0x8, UR4 ;  /* 0x00000008070478a5 */ /* 0x001fc6000f8e0204 */
[----:B------:R-:W-:Y:S01]  /*1230*/  IMAD R4, R4, 0x16ad68c, RZ ;  /* 0x016ad68c04047824 */ /* 0x000fe200078e02ff */
[--C-:B------:R-:W-:Y:S01]  /*1240*/  IADD3 R8, PT, PT, R7, UR7, R2.reuse ;  /* 0x0000000707087c10 */ /* 0x100fe2000fffe002 */
[----:B------:R-:W-:Y:S01]  /*1250*/  IMAD.MOV.U32 R7, RZ, RZ, R2 ;  /* 0x000000ffff077224 */ /* 0x000fe200078e0002 */
[----:B------:R-:W-:Y:S01]  /*1260*/  UIADD3 UR14, UP0, UPT, UR4, 0x800, URZ ;  /* 0x00000800040e7890 */ /* 0x000fe2000ff1e0ff */
[----:B------:R-:W-:Y:S01]  /*1270*/  IMAD R4, R5, -0x4a94ba00, R4 ;  /* 0xb56b460005047824 */ /* 0x000fe200078e0204 */
[----:B------:R-:W-:Y:S01]  /*1280*/  MOV R5, UR9 ;  /* 0x0000000900057c02 */ /* 0x000fe20008000f00 */
[----:B------:R-:W-:Y:S01]  /*1290*/  IMAD R8, R8, 0x16ad68c, RZ ;  /* 0x016ad68c08087824 */ /* 0x000fe200078e02ff */
[----:B------:R-:W-:-:S12]  /*12a0*/  UIADD3.X UR4, UPT, UPT, URZ, UR5, URZ, UP0, !UPT ;  /* 0x00000005ff047290 */ /* 0x000fd800087fe4ff */
.L_x_301:
[----:B------:R-:W-:Y:S01]  /*12b0*/  VIADD R0, R6, 0xffffff00 ;  /* 0xffffff0006007836 */ /* 0x000fe20000000000 */
[----:B------:R-:W-:Y:S01]  /*12c0*/  UIADD3 UR6, UPT, UPT, UR6, 0x4, URZ ;  /* 0x0000000406067890 */ /* 0x000fe2000fffe0ff */
[----:B0123--:R-:W-:Y:S01]  /*12d0*/  IMAD.U32 R12, RZ, RZ, UR14 ;  /* 0x0000000eff0c7e24 */ /* 0x00ffe2000f8e00ff */
[----:B------:R-:W-:Y:S01]  /*12e0*/  BSSY.RECONVERGENT B1, `(.L_x_285) ;  /* 0x000002f000017945 */ /* 0x000fe20003800200 */
[----:B------:R-:W-:Y:S01]  /*12f0*/  IMAD.U32 R13, RZ, RZ, UR4 ;  /* 0x00000004ff0d7e24 */ /* 0x000fe2000f8e00ff */
[----:B------:R-:W-:Y:S01]  /*1300*/  ISETP.GE.AND P0, PT, R0, UR8, PT ;  /* 0x0000000800007c0c */ /* 0x000fe2000bf06270 */
[----:B------:R-:W-:Y:S01]  /*1310*/  UISETP.NE.AND UP0, UPT, UR6, URZ, UPT ;  /* 0x000000ff0600728c */ /* 0x000fe2000bf05270 */
[----:B------:R-:W-:-:S11]  /*1320*/  IMAD.WIDE R12, R7, 0x8, R12 ;  /* 0x00000008070c7825 */ /* 0x000fd600078e020c */
[----:B------:R-:W-:Y:S05]  /*1330*/  @P0 BRA `(.L_x_286) ;  /* 0x0000000000a40947 */ /* 0x000fea0003800000 */
        /* <DEDUP_REMOVED lines=38> */
[----:B------:R-:W-:Y:S05]  /*15a0*/  CALL.REL.NOINC `($__internal_1_$__cuda_sm20_div_rn_f64_full) ;  /* 0x0000000c00547944 */ /* 0x000fea0003c00000 */
.L_x_288:
[----:B------:R-:W-:Y:S05]  /*15b0*/  BSYNC.RECONVERGENT B2 ;  /* 0x0000000000027941 */ /* 0x000fea0003800200 */
.L_x_287:
[----:B------:R0:W-:Y:S02]  /*15c0*/  STG.E.64 desc[UR10][R12.64+-0x800], R26 ;  /* 0xfff8001a0c007986 */ /* 0x0001e4000c101b0a */
.L_x_286:
[----:B------:R-:W-:Y:S05]  /*15d0*/  BSYNC.RECONVERGENT B1 ;  /* 0x0000000000017941 */ /* 0x000fea0003800200 */
.L_x_285:
[----:B------:R-:W-:Y:S01]  /*15e0*/  VIADD R0, R6, 0xffffff80 ;  /* 0xffffff8006007836 */ /* 0x000fe20000000000 */
[----:B------:R-:W-:Y:S04]  /*15f0*/  BSSY.RECONVERGENT B1, `(.L_x_289) ;  /* 0x000002d000017945 */ /* 0x000fe80003800200 */
[----:B------:R-:W-:-:S13]  /*1600*/  ISETP.GE.AND P0, PT, R0, UR8, PT ;  /* 0x0000000800007c0c */ /* 0x000fda000bf06270 */
[----:B------:R-:W-:Y:S05]  /*1610*/  @P0 BRA `(.L_x_290) ;  /* 0x0000000000a80947 */ /* 0x000fea0003800000 */
[----:B------:R-:W-:Y:S01]  /*1620*/  IADD3 R0, PT, PT, R4, -0x4a94ba00, RZ ;  /* 0xb56b460004007810 */ /* 0x000fe20007ffe0ff */
[----:B------:R-:W1:Y:S01]  /*1630*/  MUFU.RCP64H R15, 2.14748262400000000000e+09 ;  /* 0x41dfffff000f7908 */ /* 0x000e620000001800 */
[----:B------:R-:W-:Y:S01]  /*1640*/  IMAD.MOV.U32 R14, RZ, RZ, 0x1 ;  /* 0x00000001ff0e7424 */ /* 0x000fe200078e00ff */
[----:B------:R-:W-:Y:S02]  /*1650*/  BSSY.RECONVERGENT B2, `(.L_x_291) ;  /* 0x0000025000027945 */ /* 0x000fe40003800200 */
        /* <DEDUP_REMOVED lines=36> */
.L_x_292:
[----:B------:R-:W-:Y:S05]  /*18a0*/  BSYNC.RECONVERGENT B2 ;  /* 0x0000000000027941 */ /* 0x000fea0003800200 */
.L_x_291:
[----:B------:R1:W-:Y:S02]  /*18b0*/  STG.E.64 desc[UR10][R12.64+-0x400], R26 ;  /* 0xfffc001a0c007986 */ /* 0x0003e4000c101b0a */
.L_x_290:
[----:B------:R-:W-:Y:S05]  /*18c0*/  BSYNC.RECONVERGENT B1 ;  /* 0x0000000000017941 */ /* 0x000fea0003800200 */
.L_x_289:
[----:B------:R-:W-:Y:S01]  /*18d0*/  ISETP.GE.AND P0, PT, R6, UR8, PT ;  /* 0x0000000806007c0c */ /* 0x000fe2000bf06270 */
[----:B------:R-:W-:-:S12]  /*18e0*/  BSSY.RECONVERGENT B1, `(.L_x_293) ;  /* 0x000002c000017945 */ /* 0x000fd80003800200 */
[----:B------:R-:W-:Y:S05]  /*18f0*/  @P0 BRA `(.L_x_294) ;  /* 0x0000000000a80947 */ /* 0x000fea0003800000 */
[----:B------:R-:W-:Y:S01]  /*1900*/  VIADD R0, R4, 0x6ad68c00 ;  /* 0x6ad68c0004007836 */ /* 0x000fe20000000000 */
[----:B------:R-:W2:Y:S01]  /*1910*/  MUFU.RCP64H R15, 2.14748262400000000000e+09 ;  /* 0x41dfffff000f7908 */ /* 0x000ea20000001800 */
        /* <DEDUP_REMOVED lines=38> */
.L_x_296:
[----:B------:R-:W-:Y:S05]  /*1b80*/  BSYNC.RECONVERGENT B2 ;  /* 0x0000000000027941 */ /* 0x000fea0003800200 */
.L_x_295:
[----:B------:R2:W-:Y:S02]  /*1b90*/  STG.E.64 desc[UR10][R12.64], R26 ;  /* 0x0000001a0c007986 */ /* 0x0005e4000c101b0a */
.L_x_294:
[----:B------:R-:W-:Y:S05]  /*1ba0*/  BSYNC.RECONVERGENT B1 ;  /* 0x0000000000017941 */ /* 0x000fea0003800200 */
.L_x_293:
[----:B------:R-:W-:Y:S01]  /*1bb0*/  VIADD R0, R6, 0x80 ;  /* 0x0000008006007836 */ /* 0x000fe20000000000 */
[----:B------:R-:W-:Y:S04]  /*1bc0*/  BSSY.RECONVERGENT B1, `(.L_x_297) ;  /* 0x000002d000017945 */ /* 0x000fe80003800200 */
[----:B------:R-:W-:-:S13]  /*1bd0*/  ISETP.GE.AND P0, PT, R0, UR8, PT ;  /* 0x0000000800007c0c */ /* 0x000fda000bf06270 */
[----:B------:R-:W-:Y:S05]  /*1be0*/  @P0 BRA `(.L_x_298) ;  /* 0x0000000000a80947 */ /* 0x000fea0003800000 */
[----:B------:R-:W-:Y:S01]  /*1bf0*/  VIADD R0, R4, 0x2041d200 ;  /* 0x2041d20004007836 */ /* 0x000fe20000000000 */
[----:B------:R-:W3:Y:S01]  /*1c00*/  MUFU.RCP64H R15, 2.14748262400000000000e+09 ;  /* 0x41dfffff000f7908 */ /* 0x000ee20000001800 */
        /* <DEDUP_REMOVED lines=38> */
.L_x_300:
[----:B------:R-:W-:Y:S05]  /*1e70*/  BSYNC.RECONVERGENT B2 ;  /* 0x0000000000027941 */ /* 0x000fea0003800200 */
.L_x_299:
[----:B------:R3:W-:Y:S02]  /*1e80*/  STG.E.64 desc[UR10][R12.64+0x400], R26 ;  /* 0x0004001a0c007986 */ /* 0x0007e4000c101b0a */
.L_x_298:
[----:B------:R-:W-:Y:S05]  /*1e90*/  BSYNC.RECONVERGENT B1 ;  /* 0x0000000000017941 */ /* 0x000fea0003800200 */
.L_x_297:
[----:B------:R-:W-:Y:S01]  /*1ea0*/  VIADD R6, R6, 0x200 ;  /* 0x0000020006067836 */ /* 0x000fe20000000000 */
[----:B------:R-:W-:Y:S01]  /*1eb0*/  IADD3 R4, PT, PT, R4, -0x2a52e800, RZ ;  /* 0xd5ad180004047810 */ /* 0x000fe20007ffe0ff */
[----:B------:R-:W-:Y:S02]  /*1ec0*/  VIADD R8, R8, 0xd5ad1800 ;  /* 0xd5ad180008087836 */ /* 0x000fe40000000000 */
[----:B------:R-:W-:Y:S01]  /*1ed0*/  VIADD R7, R7, 0x200 ;  /* 0x0000020007077836 */ /* 0x000fe20000000000 */
[----:B------:R-:W-:Y:S06]  /*1ee0*/  BRA.U UP0, `(.L_x_301) ;  /* 0xfffffff100f07547 */ /* 0x000fec000b83ffff */
.L_x_284:
[----:B------:R-:W-:-:S13]  /*1ef0*/  ISETP.NE.AND P0, PT, RZ, UR13, PT ;  /* 0x0000000dff007c0c */ /* 0x000fda000bf05270 */
[----:B------:R-:W-:Y:S05]  /*1f00*/  @!P0 EXIT ;  /* 0x000000000000894d */ /* 0x000fea0003800000 */
[----:B------:R-:W4:Y:S01]  /*1f10*/  LDCU UR6, c[0x0][0x398] ;  /* 0x00007300ff0677ac */ /* 0x000f220008000800 */
[----:B------:R-:W5:Y:S01]  /*1f20*/  LDCU.64 UR4, c[0x0][0x390] ;  /* 0x00007200ff0477ac */ /* 0x000f620008000a00 */
[----:B----4-:R-:W-:Y:S01]  /*1f30*/  IMAD.U32 R7, RZ, RZ, UR6 ;  /* 0x00000006ff077e24 */ /* 0x010fe2000f8e00ff */
[----:B------:R-:W-:Y:S02]  /*1f40*/  UIADD3 UR6, UPT, UPT, -UR13, URZ, URZ ;  /* 0x000000ff0d067290 */ /* 0x000fe4000fffe1ff */
[----:B-----5:R-:W-:Y:S02]  /*1f50*/  UIMAD.WIDE UR4, UR7, 0x8, UR4 ;  /* 0x00000008070478a5 */ /* 0x020fe4000f8e0204 */
[--C-:B0-----:R-:W-:Y:S01]  /*1f60*/  IADD3 R4, PT, PT, R7, UR7, R2.reuse ;  /* 0x0000000707047c10 */ /* 0x101fe2000fffe002 */
[----:B------:R-:W-:-:S03]  /*1f70*/  IMAD R2, R5, 0x80, R2 ;  /* 0x0000008005027824 */ /* 0x000fc600078e0202 */
[----:B------:R-:W-:-:S05]  /*1f80*/  LEA R4, R5, R4, 0x7 ;  /* 0x0000000405047211 */ /* 0x000fca00078e38ff */
[----:B------:R-:W-:-:S07]  /*1f90*/  IMAD R4, R4, 0x16ad68c, RZ ;  /* 0x016ad68c04047824 */ /* 0x000fce00078e02ff */
.L_x_306:
[----:B------:R-:W-:Y:S01]  /*1fa0*/  ISETP.GE.AND P0, PT, R2, UR8, PT ;  /* 0x0000000802007c0c */ /* 0x000fe2000bf06270 */
[----:B------:R-:W-:-:S12]  /*1fb0*/  BSSY.RECONVERGENT B1, `(.L_x_302) ;  /* 0x000002d000017945 */ /* 0x000fd80003800200 */
[----:B0-----:R-:W-:Y:S05]  /*1fc0*/  @P0 BRA `(.L_x_303) ;  /* 0x0000000000ac0947 */ /* 0x001fea0003800000 */
[----:B------:R-:W-:Y:S01]  /*1fd0*/  IMAD.HI R0, R4, 0x6ed65761, RZ ;  /* 0x6ed6576104007827 */ /* 0x000fe200078e02ff */
[----:B------:R-:W0:Y:S01]  /*1fe0*/  MUFU.RCP64H R9, 2.14748262400000000000e+09 ;  /* 0x41dfffff00097908 */ /* 0x000e220000001800 */
[----:B------:R-:W-:Y:S02]  /*1ff0*/  BSSY.RECONVERGENT B2, `(.L_x_304) ;  /* 0x0000025000027945 */ /* 0x000fe40003800200 */
[----:B------:R-:W-:Y:S01]  /*2000*/  IMAD.MOV.U32 R6, RZ, RZ, -0x800000 ;  /* 0xff800000ff067424 */ /* 0x000fe200078e00ff */
[----:B------:R-:W-:Y:S01]  /*2010*/  SHF.R.U32.HI R5, RZ, 0x1f, R0 ;  /* 0x0000001fff057819 */ /* 0x000fe20000011600 */
[----:B------:R-:W-:-:S03]  /*2020*/  IMAD.MOV.U32 R8, RZ, RZ, 0x1 ;  /* 0x00000001ff087424 */ /* 0x000fc600078e00ff */
[----:B------:R-:W-:-:S05]  /*2030*/  LEA.HI.SX32 R5, R0, R5, 0x10 ;  /* 0x0000000500057211 */ /* 0x000fca00078f82ff */
        /* <DEDUP_REMOVED lines=32> */
.L_x_305:
[----:B------:R-:W-:Y:S05]  /*2240*/  BSYNC.RECONVERGENT B2 ;  /* 0x0000000000027941 */ /* 0x000fea0003800200 */
.L_x_304:
[----:B------:R-:W-:-:S04]  /*2250*/  IMAD.MOV.U32 R7, RZ, RZ, 0x8 ;  /* 0x00000008ff077424 */ /* 0x000fc800078e00ff */
[----:B------:R-:W-:-:S05]  /*2260*/  IMAD.WIDE R6, R2, R7, UR4 ;  /* 0x0000000402067e25 */ /* 0x000fca000f8e0207 */
[----:B------:R0:W-:Y:S02]  /*2270*/  STG.E.64 desc[UR10][R6.64], R26 ;  /* 0x0000001a06007986 */ /* 0x0001e4000c101b0a */
.L_x_303:
[----:B------:R-:W-:Y:S05]  /*2280*/  BSYNC.RECONVERGENT B1 ;  /* 0x0000000000017941 */ /* 0x000fea0003800200 */
.L_x_302:
[----:B------:R-:W-:-:S06]  /*2290*/  UIADD3 UR7, UPT, UPT, UR6, 0x1, URZ ;  /* 0x0000000106077890 */ /* 0x000fcc000fffe0ff */
[----:B------:R-:W-:-:S13]  /*22a0*/  ISETP.NE.AND P0, PT, RZ, UR7, PT ;  /* 0x00000007ff007c0c */ /* 0x000fda000bf05270 */
[----:B------:R-:W-:Y:S05]  /*22b0*/  @!P0 EXIT ;  /* 0x000000000000894d */ /* 0x000fea0003800000 */
[----:B------:R-:W-:Y:S01]  /*22c0*/  IADD3 R2, PT, PT, R2, 0x80, RZ ;  /* 0x0000008002027810 */ /* 0x000fe20007ffe0ff */
[----:B------:R-:W-:Y:S01]  /*22d0*/  VIADD R4, R4, 0xb56b4600 ;  /* 0xb56b460004047836 */ /* 0x000fe20000000000 */
[----:B------:R-:W-:Y:S01]  /*22e0*/  UMOV UR6, UR7 ;  /* 0x0000000700067c82 */ /* 0x000fe20008000000 */
[----:B------:R-:W-:Y:S05]  /*22f0*/  BRA `(.L_x_306) ;  /* 0xfffffffc00287947 */ /* 0x000fea000383ffff */
        .weak           $__internal_1_$__cuda_sm20_div_rn_f64_full
        .type           $__internal_1_$__cuda_sm20_div_rn_f64_full,@function
        .size           $__internal_1_$__cuda_sm20_div_rn_f64_full,(.L_x_317 - $__internal_1_$__cuda_sm20_div_rn_f64_full)
$__internal_1_$__cuda_sm20_div_rn_f64_full:
        /* <DEDUP_REMOVED lines=68> */
.L_x_308:
        /* <DEDUP_REMOVED lines=16> */
.L_x_311:
[----:B------:R-:W-:Y:S01]  /*2840*/  LOP3.LUT R27, R17, 0x80000, RZ, 0xfc, !PT ;  /* 0x00080000111b7812 */ /* 0x000fe200078efcff */
[----:B------:R-:W-:Y:S01]  /*2850*/  IMAD.MOV.U32 R26, RZ, RZ, R16 ;  /* 0x000000ffff1a7224 */ /* 0x000fe200078e0010 */
[----:B------:R-:W-:Y:S06]  /*2860*/  BRA `(.L_x_309) ;  /* 0x0000000000087947 */ /* 0x000fec0003800000 */
.L_x_310:
[----:B------:R-:W-:Y:S02]  /*2870*/  LOP3.LUT R27, R19, 0x80000, RZ, 0xfc, !PT ;  /* 0x00080000131b7812 */ /* 0x000fe400078efcff */
[----:B------:R-:W-:-:S07]  /*2880*/  MOV R26, R18 ;  /* 0x00000012001a7202 */ /* 0x000fce0000000f00 */
.L_x_309:
[----:B------:R-:W-:Y:S05]  /*2890*/  BSYNC.RECONVERGENT B0 ;  /* 0x0000000000007941 */ /* 0x000fea0003800200 */
.L_x_307:
[----:B------:R-:W-:Y:S02]  /*28a0*/  IMAD.MOV.U32 R10, RZ, RZ, R0 ;  /* 0x000000ffff0a7224 */ /* 0x000fe400078e0000 */
[----:B------:R-:W-:-:S04]  /*28b0*/  IMAD.MOV.U32 R11, RZ, RZ, 0x0 ;  /* 0x00000000ff0b7424 */ /* 0x000fc800078e00ff */
[----:B------:R-:W-:Y:S05]  /*28c0*/  RET.REL.NODEC R10 `(_ZN3cub18CUB_300001_SM_10006detail9transform16transform_kernelINS2_10policy_hubILb1EN4cuda3std3__45tupleIJN6thrust24THRUST_300001_SM_1000_NS17counting_iteratorIiNSA_11use_defaultESC_SC_EEEEEE10policy1000Ei7rng_gpuNSA_6detail15normal_iteratorINSA_10device_ptrIdEEEEJSD_EEEvT0_iT1_T2_DpNS2_10kernel_argIT3_EE) ;  /* 0xffffffd40acc7950 */ /* 0x000fea0003c3ffff */
.L_x_312:
        /* <DEDUP_REMOVED lines=11> */
.L_x_317:


//--------------------- .text._ZN3cub18CUB_300001_SM_10006detail8for_each13static_kernelINS2_12policy_hub_t12policy_500_tEmN6thrust24THRUST_300001_SM_1000_NS8cuda_cub20__uninitialized_fill7functorINS7_10device_ptrIdEEdEEEEvT0_T1_ --------------------------
	.section	.text._ZN3cub18CUB_300001_SM_10006detail8for_each13static_kernelINS2_12policy_hub_t12policy_500_tEmN6thrust24THRUST_300001_SM_1000_NS8cuda_cub20__uninitialized_fill7functorINS7_10device_ptrIdEEdEEEEvT0_T1_,"ax",@progbits
	.align	128
        .global         _ZN3cub18CUB_300001_SM_10006detail8for_each13static_kernelINS2_12policy_hub_t12policy_500_tEmN6thrust24THRUST_300001_SM_1000_NS8cuda_cub20__uninitialized_fill7functorINS7_10device_ptrIdEEdEEEEvT0_T1_
        .type           _ZN3cub18CUB_300001_SM_10006detail8for_each13static_kernelINS2_12policy_hub_t12policy_500_tEmN6thrust24THRUST_300001_SM_1000_NS8cuda_cub20__uninitialized_fill7functorINS7_10device_ptrIdEEdEEEEvT0_T1_,@function
        .size           _ZN3cub18CUB_300001_SM_10006detail8for_each13static_kernelINS2_12policy_hub_t12policy_500_tEmN6thrust24THRUST_300001_SM_1000_NS8cuda_cub20__uninitialized_fill7functorINS7_10device_ptrIdEEdEEEEvT0_T1_,(.L_x_328 - _ZN3cub18CUB_300001_SM_10006detail8for_each13static_kernelINS2_12policy_hub_t12policy_500_tEmN6thrust24THRUST_300001_SM_1000_NS8cuda_cub20__uninitialized_fill7functorINS7_10device_ptrIdEEdEEEEvT0_T1_)
        .other          _ZN3cub18CUB_300001_SM_10006detail8for_each13static_kernelINS2_12policy_hub_t12policy_500_tEmN6thrust24THRUST_300001_SM_1000_NS8cuda_cub20__uninitialized_fill7functorINS7_10device_ptrIdEEdEEEEvT0_T1_,@"STO_CUDA_ENTRY STV_DEFAULT"
_ZN3cub18CUB_300001_SM_10006detail8for_each13static_kernelINS2_12policy_hub_t12policy_500_tEmN6thrust24THRUST_300001_SM_1000_NS8cuda_cub20__uninitialized_fill7functorINS7_10device_ptrIdEEdEEEEvT0_T1_:
.text._ZN3cub18CUB_300001_SM_10006detail8for_each13static_kernelINS2_12policy_hub_t12policy_500_tEmN6thrust24THRUST_300001_SM_1000_NS8cuda_cub20__uninitialized_fill7functorINS7_10device_ptrIdEEdEEEEvT0_T1_:
[----:B------:R-:W-:Y:S08]  /*0000*/  LDC R1, c[0x0][0x37c] ;  /* 0x0000df00ff017b82 */ /* 0x000ff00000000800 */
[----:B------:R-:W0:Y:S01]  /*0010*/  S2UR UR4, SR_CTAID.X ;  /* 0x00000000000479c3 */ /* 0x000e220000002500 */
[----:B------:R-:W1:Y:S01]  /*0020*/  LDCU.64 UR6, c[0x0][0x380] ;  /* 0x00007000ff0677ac */ /* 0x000e620008000a00 */
[----:B------:R-:W2:Y:S01]  /*0030*/  LDCU.64 UR8, c[0x0][0x358] ;  /* 0x00006b00ff0877ac */ /* 0x000ea20008000a00 */
[----:B0-----:R-:W-:-:S04]  /*0040*/  UIMAD.WIDE.U32 UR4, UR4, 0x200, URZ ;  /* 0x00000200040478a5 */ /* 0x001fc8000f8e00ff */
[----:B-1----:R-:W-:-:S04]  /*0050*/  UIADD3 UR6, UP0, UPT, -UR4, UR6, URZ ;  /* 0x0000000604067290 */ /* 0x002fc8000ff1e1ff */
[----:B------:R-:W-:Y:S02]  /*0060*/  UIADD3.X UR7, UPT, UPT, ~UR5, UR7, URZ, UP0, !UPT ;  /* 0x0000000705077290 */ /* 0x000fe400087fe5ff */
[----:B------:R-:W-:-:S04]  /*0070*/  UISETP.GE.U32.AND UP0, UPT, UR6, 0x200, UPT ;  /* 0x000002000600788c */ /* 0x000fc8000bf06070 */
[----:B------:R-:W-:-:S09]  /*0080*/  UISETP.GE.U32.AND.EX UP0, UPT, UR7, URZ, UPT, UP0 ;  /* 0x000000ff0700728c */ /* 0x000fd2000bf06100 */
[----:B--2---:R-:W-:Y:S05]  /*0090*/  BRA.U !UP0, `(.L_x_313) ;  /* 0x0000000108287547 */ /* 0x004fea000b800000 */
[----:B------:R-:W0:Y:S01]  /*00a0*/  S2R R0, SR_TID.X ;  /* 0x0000000000007919 */ /* 0x000e220000002100 */
[----:B------:R-:W1:Y:S01]  /*00b0*/  LDCU.64 UR6, c[0x0][0x388] ;  /* 0x00007100ff0677ac */ /* 0x000e620008000a00 */
[----:B------:R-:W2:Y:S01]  /*00c0*/  LDC.64 R4, c[0x0][0x390] ;  /* 0x0000e400ff047b82 */ /* 0x000ea20000000a00 */
[----:B0-----:R-:W-:-:S05]  /*00d0*/  IADD3 R0, P0, PT, R0, UR4, RZ ;  /* 0x0000000400007c10 */ /* 0x001fca000ff1e0ff */
[----:B------:R-:W-:Y:S01]  /*00e0*/  IMAD.X R3, RZ, RZ, UR5, P0 ;  /* 0x00000005ff037e24 */ /* 0x000fe200080e06ff */
[----:B-1----:R-:W-:-:S04]  /*00f0*/  LEA R2, P0, R0, UR6, 0x3 ;  /* 0x0000000600027c11 */ /* 0x002fc8000f8018ff */
[----:B------:R-:W-:-:S05]  /*0100*/  LEA.HI.X R3, R0, UR7, R3, 0x3, P0 ;  /* 0x0000000700037c11 */ /* 0x000fca00080f1c03 */
[----:B--2---:R-:W-:Y:S04]  /*0110*/  STG.E.64 desc[UR8][R2.64], R4 ;  /* 0x0000000402007986 */ /* 0x004fe8000c101b08 */
[----:B------:R-:W-:Y:S01]  /*0120*/  STG.E.64 desc[UR8][R2.64+0x800], R4 ;  /* 0x0008000402007986 */ /* 0x000fe2000c101b08 */
[----:B------:R-:W-:Y:S05]  /*0130*/  EXIT ;  /* 0x000000000000794d */ /* 0x000fea0003800000 */
.L_x_313:
[----:B------:R-:W0:Y:S01]  /*0140*/  S2R R0, SR_TID.X ;  /* 0x0000000000007919 */ /* 0x000e220000002100 */
[----:B------:R-:W-:Y:S01]  /*0150*/  IMAD.U32 R2, RZ, RZ, UR7 ;  /* 0x00000007ff027e24 */ /* 0x000fe2000f8e00ff */
[----:B------:R-:W1:Y:S01]  /*0160*/  LDCU.64 UR10, c[0x0][0x388] ;  /* 0x00007100ff0a77ac */ /* 0x000e620008000a00 */
[----:B------:R-:W-:Y:S01]  /*0170*/  IMAD.U32 R6, RZ, RZ, UR7 ;  /* 0x00000007ff067e24 */ /* 0x000fe2000f8e00ff */
[----:B0-----:R-:W-:-:S04]  /*0180*/  ISETP.LT.U32.AND P0, PT, R0, UR6, PT ;  /* 0x0000000600007c0c */ /* 0x001fc8000bf01070 */
[----:B------:R-:W-:Y:S01]  /*0190*/  ISETP.GT.U32.AND.EX P0, PT, R2, RZ, PT, P0 ;  /* 0x000000ff0200720c */ /* 0x000fe20003f04100 */
[C---:B------:R-:W-:Y:S01]  /*01a0*/  VIADD R2, R0.reuse, 0x100 ;  /* 0x0000010000027836 */ /* 0x040fe20000000000 */
[----:B------:R-:W-:-:S04]  /*01b0*/  IADD3 R0, P2, PT, R0, UR4, RZ ;  /* 0x0000000400007c10 */ /* 0x000fc8000ff5e0ff */
[----:B------:R-:W-:Y:S01]  /*01c0*/  ISETP.LT.U32.AND P1, PT, R2, UR6, PT ;  /* 0x0000000602007c0c */ /* 0x000fe2000bf21070 */
[----:B------:R-:W-:Y:S01]  /*01d0*/  IMAD.X R3, RZ, RZ, UR5, P2 ;  /* 0x00000005ff037e24 */ /* 0x000fe200090e06ff */
[----:B-1----:R-:W-:Y:S02]  /*01e0*/  LEA R2, P2, R0, UR10, 0x3 ;  /* 0x0000000a00027c11 */ /* 0x002fe4000f8418ff */
[----:B------:R-:W-:Y:S02]  /*01f0*/  ISETP.GT.U32.AND.EX P1, PT, R6, RZ, PT, P1 ;  /* 0x000000ff0600720c */ /* 0x000fe40003f24110 */
[----:B------:R-:W-:Y:S01]  /*0200*/  LEA.HI.X R3, R0, UR11, R3, 0x3, P2 ;  /* 0x0000000b00037c11 */ /* 0x000fe200090f1c03 */
[----:B------:R-:W0:Y:S04]  /*0210*/  @P0 LDC.64 R4, c[0x0][0x390] ;  /* 0x0000e400ff040b82 */ /* 0x000e280000000a00 */
[----:B0-----:R0:W-:Y:S06]  /*0220*/  @P0 STG.E.64 desc[UR8][R2.64], R4 ;  /* 0x0000000402000986 */ /* 0x0011ec000c101b08 */
[----:B------:R-:W-:Y:S05]  /*0230*/  @!P1 EXIT ;  /* 0x000000000000994d */ /* 0x000fea0003800000 */
[----:B0-----:R-:W0:Y:S02]  /*0240*/  LDC.64 R4, c[0x0][0x390] ;  /* 0x0000e400ff047b82 */ /* 0x001e240000000a00 */
[----:B0-----:R-:W-:Y:S01]  /*0250*/  STG.E.64 desc[UR8][R2.64+0x800], R4 ;  /* 0x0008000402007986 */ /* 0x001fe2000c101b08 */
[----:B------:R-:W-:Y:S05]  /*0260*/  EXIT ;  /* 0x000000000000794d */ /* 0x000fea0003800000 */
.L_x_314:
        /* <DEDUP_REMOVED lines=9> */
.L_x_328:


//--------------------- .text._ZN3cub18CUB_300001_SM_10006detail11EmptyKernelIvEEvv --------------------------
	.section	.text._ZN3cub18CUB_300001_SM_10006detail11EmptyKernelIvEEvv,"ax",@progbits
	.align	128
        .global         _ZN3cub18CUB_300001_SM_10006detail11EmptyKernelIvEEvv
        .type           _ZN3cub18CUB_300001_SM_10006detail11EmptyKernelIvEEvv,@function
        .size           _ZN3cub18CUB_300001_SM_10006detail11EmptyKernelIvEEvv,(.L_x_329 - _ZN3cub18CUB_300001_SM_10006detail11EmptyKernelIvEEvv)
        .other          _ZN3cub18CUB_300001_SM_10006detail11EmptyKernelIvEEvv,@"STO_CUDA_ENTRY STV_DEFAULT"
_ZN3cub18CUB_300001_SM_10006detail11EmptyKernelIvEEvv:
.text._ZN3cub18CUB_300001_SM_10006detail11EmptyKernelIvEEvv:
[----:B------:R-:W-:Y:S01]  /*0000*/  LDC R1, c[0x0][0x37c] ;  /* 0x0000df00ff017b82 */ /* 0x000fe20000000800 */
[----:B------:R-:W-:Y:S05]  /*0010*/  EXIT ;  /* 0x000000000000794d */ /* 0x000fea0003800000 */
.L_x_315:
        /* <DEDUP_REMOVED lines=14> */
.L_x_329:


//--------------------- .nv.shared._ZN3cub18CUB_300001_SM_10006detail6reduce28DeviceReduceSingleTileKernelINS2_10policy_hubIdyN4cuda3std3__44plusIdEEE10Policy1000EPdPiiS9_idNS7_10__identityEEEvT0_T1_T2_T3_T4_T6_ --------------------------
	.section	.nv.shared._ZN3cub18CUB_300001_SM_10006detail6reduce28DeviceReduceSingleTileKernelINS2_10policy_hubIdyN4cuda3std3__44plusIdEEE10Policy1000EPdPiiS9_idNS7_10__identityEEEvT0_T1_T2_T3_T4_T6_,"aw",@nobits
	.sectionflags	@""
	.align	8
.nv.shared._ZN3cub18CUB_300001_SM_10006detail6reduce28DeviceReduceSingleTileKernelINS2_10policy_hubIdyN4cuda3std3__44plusIdEEE10Policy1000EPdPiiS9_idNS7_10__identityEEEvT0_T1_T2_T3_T4_T6_:
	.zero		1176


//--------------------- .nv.shared.reserved.0     --------------------------
	.section	.nv.shared.reserved.0,"aw",@nobits
	.weak		__nv_reservedSMEM_offset_0_alias
	.size		__nv_reservedSMEM_offset_0_alias, 0, 64
	.other		__nv_reservedSMEM_offset_0_alias,@"STO_CUDA_RESERVED_SHARED STV_DEFAULT"
__nv_reservedSMEM_offset_0_alias:
	.zero		0
	.zero		64


//--------------------- .nv.global                --------------------------
	.section	.nv.global,"aw",@nobits
.nv.global:
	.type		_ZN30_INTERNAL_ea4b0902_4_k_cu_main6thrust24THRUST_300001_SM_1000_NS3seqE,@object
	.size		_ZN30_INTERNAL_ea4b0902_4_k_cu_main6thrust24THRUST_300001_SM_1000_NS3seqE,(_ZN30_INTERNAL_ea4b0902_4_k_cu_main4cuda3std3__48in_placeE - _ZN30_INTERNAL_ea4b0902_4_k_cu_main6thrust24THRUST_300001_SM_1000_NS3seqE)
_ZN30_INTERNAL_ea4b0902_4_k_cu_main6thrust24THRUST_300001_SM_1000_NS3seqE:
	.zero		1
	.type		_ZN30_INTERNAL_ea4b0902_4_k_cu_main4cuda3std3__48in_placeE,@object
	.size		_ZN30_INTERNAL_ea4b0902_4_k_cu_main4cuda3std3__48in_placeE,(_ZN30_INTERNAL_ea4b0902_4_k_cu_main4cuda3std6ranges3__45__cpo4sizeE - _ZN30_INTERNAL_ea4b0902_4_k_cu_main4cuda3std3__48in_placeE)
_ZN30_INTERNAL_ea4b0902_4_k_cu_main4cuda3std3__48in_placeE:
	.zero		1
	.type		_ZN30_INTERNAL_ea4b0902_4_k_cu_main4cuda3std6ranges3__45__cpo4sizeE,@object
	.size		_ZN30_INTERNAL_ea4b0902_4_k_cu_main4cuda3std6ranges3__45__cpo4sizeE,(_ZN30_INTERNAL_ea4b0902_4_k_cu_main6thrust24THRUST_300001_SM_1000_NS12placeholders2_3E - _ZN30_INTERNAL_ea4b0902_4_k_cu_main4cuda3std6ranges3__45__cpo4sizeE)
_ZN30_INTERNAL_ea4b0902_4_k_cu_main4cuda3std6ranges3__45__cpo4sizeE:
	.zero		1
	.type		_ZN30_INTERNAL_ea4b0902_4_k_cu_main6thrust24THRUST_300001_SM_1000_NS12placeholders2_3E,@object
	.size		_ZN30_INTERNAL_ea4b0902_4_k_cu_main6thrust24THRUST_300001_SM_1000_NS12placeholders2_3E,(_ZN30_INTERNAL_ea4b0902_4_k_cu_main4cuda3std3__45__cpo6cbeginE - _ZN30_INTERNAL_ea4b0902_4_k_cu_main6thrust24THRUST_300001_SM_1000_NS12placeholders2_3E)
_ZN30_INTERNAL_ea4b0902_4_k_cu_main6thrust24THRUST_300001_SM_1000_NS12placeholders2_3E:
	.zero		1
	.type		_ZN30_INTERNAL_ea4b0902_4_k_cu_main4cuda3std3__45__cpo6cbeginE,@object
	.size		_ZN30_INTERNAL_ea4b0902_4_k_cu_main4cuda3std3__45__cpo6cbeginE,(_ZN30_INTERNAL_ea4b0902_4_k_cu_main4cuda3std6ranges3__45__cpo6cbeginE - _ZN30_INTERNAL_ea4b0902_4_k_cu_main4cuda3std3__45__cpo6cbeginE)
_ZN30_INTERNAL_ea4b0902_4_k_cu_main4cuda3std3__45__cpo6cbeginE:
	.zero		1
	.type		_ZN30_INTERNAL_ea4b0902_4_k_cu_main4cuda3std6ranges3__45__cpo6cbeginE,@object
	.size		_ZN30_INTERNAL_ea4b0902_4_k_cu_main4cuda3std6ranges3__45__cpo6cbeginE,(_ZN30_INTERNAL_ea4b0902_4_k_cu_main6thrust24THRUST_300001_SM_1000_NS12placeholders2_7E - _ZN30_INTERNAL_ea4b0902_4_k_cu_main4cuda3std6ranges3__45__cpo6cbeginE)
_ZN30_INTERNAL_ea4b0902_4_k_cu_main4cuda3std6ranges3__45__cpo6cbeginE:
	.zero		1
	.type		_ZN30_INTERNAL_ea4b0902_4_k_cu_main6thrust24THRUST_300001_SM_1000_NS12placeholders2_7E,@object
	.size		_ZN30_INTERNAL_ea4b0902_4_k_cu_main6thrust24THRUST_300001_SM_1000_NS12placeholders2_7E,(_ZN30_INTERNAL_ea4b0902_4_k_cu_main4cuda3std3__45__cpo7crbeginE - _ZN30_INTERNAL_ea4b0902_4_k_cu_main6thrust24THRUST_300001_SM_1000_NS12placeholders2_7E)
_ZN30_INTERNAL_ea4b0902_4_k_cu_main6thrust24THRUST_300001_SM_1000_NS12placeholders2_7E:
	.zero		1
	.type		_ZN30_INTERNAL_ea4b0902_4_k_cu_main4cuda3std3__45__cpo7crbeginE,@object
	.size		_ZN30_INTERNAL_ea4b0902_4_k_cu_main4cuda3std3__45__cpo7crbeginE,(_ZN30_INTERNAL_ea4b0902_4_k_cu_main4cuda3std6ranges3__45__cpo4nextE - _ZN30_INTERNAL_ea4b0902_4_k_cu_main4cuda3std3__45__cpo7crbeginE)
_ZN30_INTERNAL_ea4b0902_4_k_cu_main4cuda3std3__45__cpo7crbeginE:
	.zero		1
	.type		_ZN30_INTERNAL_ea4b0902_4_k_cu_main4cuda3std6ranges3__45__cpo4nextE,@object
	.size		_ZN30_INTERNAL_ea4b0902_4_k_cu_main4cuda3std6ranges3__45__cpo4nextE,(_ZN30_INTERNAL_ea4b0902_4_k_cu_main4cuda3std6ranges3__45__cpo4swapE - _ZN30_INTERNAL_ea4b0902_4_k_cu_main4cuda3std6ranges3__45__cpo4nextE)
_ZN30_INTERNAL_ea4b0902_4_k_cu_main4cuda3std6ranges3__45__cpo4nextE:
	.zero		1
	.type		_ZN30_INTERNAL_ea4b0902_4_k_cu_main4cuda3std6ranges3__45__cpo4swapE,@object
	.size		_ZN30_INTERNAL_ea4b0902_4_k_cu_main4cuda3std6ranges3__45__cpo4swapE,(_ZN30_INTERNAL_ea4b0902_4_k_cu_main6thrust24THRUST_300001_SM_1000_NS8cuda_cub10par_nosyncE - _ZN30_INTERNAL_ea4b0902_4_k_cu_main4cuda3std6ranges3__45__cpo4swapE)
_ZN30_INTERNAL_ea4b0902_4_k_cu_main4cuda3std6ranges3__45__cpo4swapE:
	.zero		1
	.type		_ZN30_INTERNAL_ea4b0902_4_k_cu_main6thrust24THRUST_300001_SM_1000_NS8cuda_cub10par_nosyncE,@object
	.size		_ZN30_INTERNAL_ea4b0902_4_k_cu_main6thrust24THRUST_300001_SM_1000_NS8cuda_cub10par_nosyncE,(_ZN30_INTERNAL_ea4b0902_4_k_cu_main6thrust24THRUST_300001_SM_1000_NS12placeholders2_9E - _ZN30_INTERNAL_ea4b0902_4_k_cu_main6thrust24THRUST_300001_SM_1000_NS8cuda_cub10par_nosyncE)
_ZN30_INTERNAL_ea4b0902_4_k_cu_main6thrust24THRUST_300001_SM_1000_NS8cuda_cub10par_nosyncE:
	.zero		1
	.type		_ZN30_INTERNAL_ea4b0902_4_k_cu_main6thrust24THRUST_300001_SM_1000_NS12placeholders2_9E,@object
	.size		_ZN30_INTERNAL_ea4b0902_4_k_cu_main6thrust24THRUST_300001_SM_1000_NS12placeholders2_9E,(_ZN30_INTERNAL_ea4b0902_4_k_cu_main4cuda3std3__432_GLOBAL__N__ea4b0902_4_k_cu_main6ignoreE - _ZN30_INTERNAL_ea4b0902_4_k_cu_main6thrust24THRUST_300001_SM_1000_NS12placeholders2_9E)
_ZN30_INTERNAL_ea4b0902_4_k_cu_main6thrust24THRUST_300001_SM_1000_NS12placeholders2_9E:
	.zero		1
	.type		_ZN30_INTERNAL_ea4b0902_4_k_cu_main4cuda3std3__432_GLOBAL__N__ea4b0902_4_k_cu_main6ignoreE,@object
	.size		_ZN30_INTERNAL_ea4b0902_4_k_cu_main4cuda3std3__432_GLOBAL__N__ea4b0902_4_k_cu_main6ignoreE,(_ZN30_INTERNAL_ea4b0902_4_k_cu_main4cuda3std6ranges3__45__cpo4dataE - _ZN30_INTERNAL_ea4b0902_4_k_cu_main4cuda3std3__432_GLOBAL__N__ea4b0902_4_k_cu_main6ignoreE)
_ZN30_INTERNAL_ea4b0902_4_k_cu_main4cuda3std3__432_GLOBAL__N__ea4b0902_4_k_cu_main6ignoreE:
	.zero		1
	.type		_ZN30_INTERNAL_ea4b0902_4_k_cu_main4cuda3std6ranges3__45__cpo4dataE,@object
	.size		_ZN30_INTERNAL_ea4b0902_4_k_cu_main4cuda3std6ranges3__45__cpo4dataE,(_ZN30_INTERNAL_ea4b0902_4_k_cu_main6thrust24THRUST_300001_SM_1000_NS12placeholders2_1E - _ZN30_INTERNAL_ea4b0902_4_k_cu_main4cuda3std6ranges3__45__cpo4dataE)
_ZN30_INTERNAL_ea4b0902_4_k_cu_main4cuda3std6ranges3__45__cpo4dataE:
	.zero		1
	.type		_ZN30_INTERNAL_ea4b0902_4_k_cu_main6thrust24THRUST_300001_SM_1000_NS12placeholders2_1E,@object
	.size		_ZN30_INTERNAL_ea4b0902_4_k_cu_main6thrust24THRUST_300001_SM_1000_NS12placeholders2_1E,(_ZN30_INTERNAL_ea4b0902_4_k_cu_main4cuda3std3__45__cpo5beginE - _ZN30_INTERNAL_ea4b0902_4_k_cu_main6thrust24THRUST_300001_SM_1000_NS12placeholders2_1E)
_ZN30_INTERNAL_ea4b0902_4_k_cu_main6thrust24THRUST_300001_SM_1000_NS12placeholders2_1E:
	.zero		1
	.type		_ZN30_INTERNAL_ea4b0902_4_k_cu_main4cuda3std3__45__cpo5beginE,@object
	.size		_ZN30_INTERNAL_ea4b0902_4_k_cu_main4cuda3std3__45__cpo5beginE,(_ZN30_INTERNAL_ea4b0902_4_k_cu_main4cuda3std6ranges3__45__cpo5beginE - _ZN30_INTERNAL_ea4b0902_4_k_cu_main4cuda3std3__45__cpo5beginE)
_ZN30_INTERNAL_ea4b0902_4_k_cu_main4cuda3std3__45__cpo5beginE:
	.zero		1
	.type		_ZN30_INTERNAL_ea4b0902_4_k_cu_main4cuda3std6ranges3__45__cpo5beginE,@object
	.size		_ZN30_INTERNAL_ea4b0902_4_k_cu_main4cuda3std6ranges3__45__cpo5beginE,(_ZN30_INTERNAL_ea4b0902_4_k_cu_main6thrust24THRUST_300001_SM_1000_NS12placeholders2_5E - _ZN30_INTERNAL_ea4b0902_4_k_cu_main4cuda3std6ranges3__45__cpo5beginE)
_ZN30_INTERNAL_ea4b0902_4_k_cu_main4cuda3std6ranges3__45__cpo5beginE:
	.zero		1
	.type		_ZN30_INTERNAL_ea4b0902_4_k_cu_main6thrust24THRUST_300001_SM_1000_NS12placeholders2_5E,@object
	.size		_ZN30_INTERNAL_ea4b0902_4_k_cu_main6thrust24THRUST_300001_SM_1000_NS12placeholders2_5E,(_ZN30_INTERNAL_ea4b0902_4_k_cu_main4cuda3std3__45__cpo6rbeginE - _ZN30_INTERNAL_ea4b0902_4_k_cu_main6thrust24THRUST_300001_SM_1000_NS12placeholders2_5E)
_ZN30_INTERNAL_ea4b0902_4_k_cu_main6thrust24THRUST_300001_SM_1000_NS12placeholders2_5E:
	.zero		1
	.type		_ZN30_INTERNAL_ea4b0902_4_k_cu_main4cuda3std3__45__cpo6rbeginE,@object
	.size		_ZN30_INTERNAL_ea4b0902_4_k_cu_main4cuda3std3__45__cpo6rbeginE,(_ZN30_INTERNAL_ea4b0902_4_k_cu_main4cuda3std6ranges3__45__cpo7advanceE - _ZN30_INTERNAL_ea4b0902_4_k_cu_main4cuda3std3__45__cpo6rbeginE)
_ZN30_INTERNAL_ea4b0902_4_k_cu_main4cuda3std3__45__cpo6rbeginE:
	.zero		1
	.type		_ZN30_INTERNAL_ea4b0902_4_k_cu_main4cuda3std6ranges3__45__cpo7advanceE,@object
	.size		_ZN30_INTERNAL_ea4b0902_4_k_cu_main4cuda3std6ranges3__45__cpo7advanceE,(_ZN30_INTERNAL_ea4b0902_4_k_cu_main4cuda3std3__47nulloptE - _ZN30_INTERNAL_ea4b0902_4_k_cu_main4cuda3std6ranges3__45__cpo7advanceE)
_ZN30_INTERNAL_ea4b0902_4_k_cu_main4cuda3std6ranges3__45__cpo7advanceE:
	.zero		1
	.type		_ZN30_INTERNAL_ea4b0902_4_k_cu_main4cuda3std3__47nulloptE,@object
	.size		_ZN30_INTERNAL_ea4b0902_4_k_cu_main4cuda3std3__47nulloptE,(_ZN30_INTERNAL_ea4b0902_4_k_cu_main4cuda3std6ranges3__45__cpo8distanceE - _ZN30_INTERNAL_ea4b0902_4_k_cu_main4cuda3std3__47nulloptE)
_ZN30_INTERNAL_ea4b0902_4_k_cu_main4cuda3std3__47nulloptE:
	.zero		1
	.type		_ZN30_INTERNAL_ea4b0902_4_k_cu_main4cuda3std6ranges3__45__cpo8distanceE,@object
	.size		_ZN30_INTERNAL_ea4b0902_4_k_cu_main4cuda3std6ranges3__45__cpo8distanceE,(_ZN30_INTERNAL_ea4b0902_4_k_cu_main6thrust24THRUST_300001_SM_1000_NS12placeholders3_10E - _ZN30_INTERNAL_ea4b0902_4_k_cu_main4cuda3std6ranges3__45__cpo8distanceE)
_ZN30_INTERNAL_ea4b0902_4_k_cu_main4cuda3std6ranges3__45__cpo8distanceE:
	.zero		1
	.type		_ZN30_INTERNAL_ea4b0902_4_k_cu_main6thrust24THRUST_300001_SM_1000_NS12placeholders3_10E,@object
	.size		_ZN30_INTERNAL_ea4b0902_4_k_cu_main6thrust24THRUST_300001_SM_1000_NS12placeholders3_10E,(_ZN30_INTERNAL_ea4b0902_4_k_cu_main4cuda3std3__419piecewise_constructE - _ZN30_INTERNAL_ea4b0902_4_k_cu_main6thrust24THRUST_300001_SM_1000_NS12placeholders3_10E)
_ZN30_INTERNAL_ea4b0902_4_k_cu_main6thrust24THRUST_300001_SM_1000_NS12placeholders3_10E:
	.zero		1
	.type		_ZN30_INTERNAL_ea4b0902_4_k_cu_main4cuda3std3__419piecewise_constructE,@object
	.size		_ZN30_INTERNAL_ea4b0902_4_k_cu_main4cuda3std3__419piecewise_constructE,(_ZN30_INTERNAL_ea4b0902_4_k_cu_main4cuda3std6ranges3__45__cpo5cdataE - _ZN30_INTERNAL_ea4b0902_4_k_cu_main4cuda3std3__419piecewise_constructE)
_ZN30_INTERNAL_ea4b0902_4_k_cu_main4cuda3std3__419piecewise_constructE:
	.zero		1
	.type		_ZN30_INTERNAL_ea4b0902_4_k_cu_main4cuda3std6ranges3__45__cpo5cdataE,@object
	.size		_ZN30_INTERNAL_ea4b0902_4_k_cu_main4cuda3std6ranges3__45__cpo5cdataE,(_ZN30_INTERNAL_ea4b0902_4_k_cu_main6thrust24THRUST_300001_SM_1000_NS12placeholders2_2E - _ZN30_INTERNAL_ea4b0902_4_k_cu_main4cuda3std6ranges3__45__cpo5cdataE)
_ZN30_INTERNAL_ea4b0902_4_k_cu_main4cuda3std6ranges3__45__cpo5cdataE:
	.zero		1
	.type		_ZN30_INTERNAL_ea4b0902_4_k_cu_main6thrust24THRUST_300001_SM_1000_NS12placeholders2_2E,@object
	.size		_ZN30_INTERNAL_ea4b0902_4_k_cu_main6thrust24THRUST_300001_SM_1000_NS12placeholders2_2E,(_ZN30_INTERNAL_ea4b0902_4_k_cu_main4cuda3std3__45__cpo3endE - _ZN30_INTERNAL_ea4b0902_4_k_cu_main6thrust24THRUST_300001_SM_1000_NS12placeholders2_2E)
_ZN30_INTERNAL_ea4b0902_4_k_cu_main6thrust24THRUST_300001_SM_1000_NS12placeholders2_2E:
	.zero		1
	.type		_ZN30_INTERNAL_ea4b0902_4_k_cu_main4cuda3std3__45__cpo3endE,@object
	.size		_ZN30_INTERNAL_ea4b0902_4_k_cu_main4cuda3std3__45__cpo3endE,(_ZN30_INTERNAL_ea4b0902_4_k_cu_main4cuda3std6ranges3__45__cpo3endE - _ZN30_INTERNAL_ea4b0902_4_k_cu_main4cuda3std3__45__cpo3endE)
_ZN30_INTERNAL_ea4b0902_4_k_cu_main4cuda3std3__45__cpo3endE:
	.zero		1
	.type		_ZN30_INTERNAL_ea4b0902_4_k_cu_main4cuda3std6ranges3__45__cpo3endE,@object
	.size		_ZN30_INTERNAL_ea4b0902_4_k_cu_main4cuda3std6ranges3__45__cpo3endE,(_ZN30_INTERNAL_ea4b0902_4_k_cu_main6thrust24THRUST_300001_SM_1000_NS12placeholders2_6E - _ZN30_INTERNAL_ea4b0902_4_k_cu_main4cuda3std6ranges3__45__cpo3endE)
_ZN30_INTERNAL_ea4b0902_4_k_cu_main4cuda3std6ranges3__45__cpo3endE:
	.zero		1
	.type		_ZN30_INTERNAL_ea4b0902_4_k_cu_main6thrust24THRUST_300001_SM_1000_NS12placeholders2_6E,@object
	.size		_ZN30_INTERNAL_ea4b0902_4_k_cu_main6thrust24THRUST_300001_SM_1000_NS12placeholders2_6E,(_ZN30_INTERNAL_ea4b0902_4_k_cu_main4cuda3std3__45__cpo4rendE - _ZN30_INTERNAL_ea4b0902_4_k_cu_main6thrust24THRUST_300001_SM_1000_NS12placeholders2_6E)
_ZN30_INTERNAL_ea4b0902_4_k_cu_main6thrust24THRUST_300001_SM_1000_NS12placeholders2_6E:
	.zero		1
	.type		_ZN30_INTERNAL_ea4b0902_4_k_cu_main4cuda3std3__45__cpo4rendE,@object
	.size		_ZN30_INTERNAL_ea4b0902_4_k_cu_main4cuda3std3__45__cpo4rendE,(_ZN30_INTERNAL_ea4b0902_4_k_cu_main4cuda3std6ranges3__45__cpo9iter_swapE - _ZN30_INTERNAL_ea4b0902_4_k_cu_main4cuda3std3__45__cpo4rendE)
_ZN30_INTERNAL_ea4b0902_4_k_cu_main4cuda3std3__45__cpo4rendE:
	.zero		1
	.type		_ZN30_INTERNAL_ea4b0902_4_k_cu_main4cuda3std6ranges3__45__cpo9iter_swapE,@object
	.size		_ZN30_INTERNAL_ea4b0902_4_k_cu_main4cuda3std6ranges3__45__cpo9iter_swapE,(_ZN30_INTERNAL_ea4b0902_4_k_cu_main4cuda3std3__48unexpectE - _ZN30_INTERNAL_ea4b0902_4_k_cu_main4cuda3std6ranges3__45__cpo9iter_swapE)
_ZN30_INTERNAL_ea4b0902_4_k_cu_main4cuda3std6ranges3__45__cpo9iter_swapE:
	.zero		1
	.type		_ZN30_INTERNAL_ea4b0902_4_k_cu_main4cuda3std3__48unexpectE,@object
	.size		_ZN30_INTERNAL_ea4b0902_4_k_cu_main4cuda3std3__48unexpectE,(_ZN30_INTERNAL_ea4b0902_4_k_cu_main6thrust24THRUST_300001_SM_1000_NS8cuda_cub3parE - _ZN30_INTERNAL_ea4b0902_4_k_cu_main4cuda3std3__48unexpectE)
_ZN30_INTERNAL_ea4b0902_4_k_cu_main4cuda3std3__48unexpectE:
	.zero		1
	.type		_ZN30_INTERNAL_ea4b0902_4_k_cu_main6thrust24THRUST_300001_SM_1000_NS8cuda_cub3parE,@object
	.size		_ZN30_INTERNAL_ea4b0902_4_k_cu_main6thrust24THRUST_300001_SM_1000_NS8cuda_cub3parE,(_ZN30_INTERNAL_ea4b0902_4_k_cu_main6thrust24THRUST_300001_SM_1000_NS12placeholders2_4E - _ZN30_INTERNAL_ea4b0902_4_k_cu_main6thrust24THRUST_300001_SM_1000_NS8cuda_cub3parE)
_ZN30_INTERNAL_ea4b0902_4_k_cu_main6thrust24THRUST_300001_SM_1000_NS8cuda_cub3parE:
	.zero		1
	.type		_ZN30_INTERNAL_ea4b0902_4_k_cu_main6thrust24THRUST_300001_SM_1000_NS12placeholders2_4E,@object
	.size		_ZN30_INTERNAL_ea4b0902_4_k_cu_main6thrust24THRUST_300001_SM_1000_NS12placeholders2_4E,(_ZN30_INTERNAL_ea4b0902_4_k_cu_main4cuda3std3__45__cpo4cendE - _ZN30_INTERNAL_ea4b0902_4_k_cu_main6thrust24THRUST_300001_SM_1000_NS12placeholders2_4E)
_ZN30_INTERNAL_ea4b0902_4_k_cu_main6thrust24THRUST_300001_SM_1000_NS12placeholders2_4E:
	.zero		1
	.type		_ZN30_INTERNAL_ea4b0902_4_k_cu_main4cuda3std3__45__cpo4cendE,@object
	.size		_ZN30_INTERNAL_ea4b0902_4_k_cu_main4cuda3std3__45__cpo4cendE,(_ZN30_INTERNAL_ea4b0902_4_k_cu_main4cuda3std6ranges3__45__cpo4cendE - _ZN30_INTERNAL_ea4b0902_4_k_cu_main4cuda3std3__45__cpo4cendE)
_ZN30_INTERNAL_ea4b0902_4_k_cu_main4cuda3std3__45__cpo4cendE:
	.zero		1
	.type		_ZN30_INTERNAL_ea4b0902_4_k_cu_main4cuda3std6ranges3__45__cpo4cendE,@object
	.size		_ZN30_INTERNAL_ea4b0902_4_k_cu_main4cuda3std6ranges3__45__cpo4cendE,(_ZN30_INTERNAL_ea4b0902_4_k_cu_main4cuda3std3__420unreachable_sentinelE - _ZN30_INTERNAL_ea4b0902_4_k_cu_main4cuda3std6ranges3__45__cpo4cendE)
_ZN30_INTERNAL_ea4b0902_4_k_cu_main4cuda3std6ranges3__45__cpo4cendE:
	.zero		1
	.type		_ZN30_INTERNAL_ea4b0902_4_k_cu_main4cuda3std3__420unreachable_sentinelE,@object
	.size		_ZN30_INTERNAL_ea4b0902_4_k_cu_main4cuda3std3__420unreachable_sentinelE,(_ZN30_INTERNAL_ea4b0902_4_k_cu_main4cuda3std6ranges3__45__cpo5ssizeE - _ZN30_INTERNAL_ea4b0902_4_k_cu_main4cuda3std3__420unreachable_sentinelE)
_ZN30_INTERNAL_ea4b0902_4_k_cu_main4cuda3std3__420unreachable_sentinelE:
	.zero		1
	.type		_ZN30_INTERNAL_ea4b0902_4_k_cu_main4cuda3std6ranges3__45__cpo5ssizeE,@object
	.size		_ZN30_INTERNAL_ea4b0902_4_k_cu_main4cuda3std6ranges3__45__cpo5ssizeE,(_ZN30_INTERNAL_ea4b0902_4_k_cu_main6thrust24THRUST_300001_SM_1000_NS12placeholders2_8E - _ZN30_INTERNAL_ea4b0902_4_k_cu_main4cuda3std6ranges3__45__cpo5ssizeE)
_ZN30_INTERNAL_ea4b0902_4_k_cu_main4cuda3std6ranges3__45__cpo5ssizeE:
	.zero		1
	.type		_ZN30_INTERNAL_ea4b0902_4_k_cu_main6thrust24THRUST_300001_SM_1000_NS12placeholders2_8E,@object
	.size		_ZN30_INTERNAL_ea4b0902_4_k_cu_main6thrust24THRUST_300001_SM_1000_NS12placeholders2_8E,(_ZN30_INTERNAL_ea4b0902_4_k_cu_main4cuda3std3__45__cpo5crendE - _ZN30_INTERNAL_ea4b0902_4_k_cu_main6thrust24THRUST_300001_SM_1000_NS12placeholders2_8E)
_ZN30_INTERNAL_ea4b0902_4_k_cu_main6thrust24THRUST_300001_SM_1000_NS12placeholders2_8E:
	.zero		1
	.type		_ZN30_INTERNAL_ea4b0902_4_k_cu_main4cuda3std3__45__cpo5crendE,@object
	.size		_ZN30_INTERNAL_ea4b0902_4_k_cu_main4cuda3std3__45__cpo5crendE,(_ZN30_INTERNAL_ea4b0902_4_k_cu_main4cuda3std6ranges3__45__cpo4prevE - _ZN30_INTERNAL_ea4b0902_4_k_cu_main4cuda3std3__45__cpo5crendE)
_ZN30_INTERNAL_ea4b0902_4_k_cu_main4cuda3std3__45__cpo5crendE:
	.zero		1
	.type		_ZN30_INTERNAL_ea4b0902_4_k_cu_main4cuda3std6ranges3__45__cpo4prevE,@object
	.size		_ZN30_INTERNAL_ea4b0902_4_k_cu_main4cuda3std6ranges3__45__cpo4prevE,(_ZN30_INTERNAL_ea4b0902_4_k_cu_main4cuda3std6ranges3__45__cpo9iter_moveE - _ZN30_INTERNAL_ea4b0902_4_k_cu_main4cuda3std6ranges3__45__cpo4prevE)
_ZN30_INTERNAL_ea4b0902_4_k_cu_main4cuda3std6ranges3__45__cpo4prevE:
	.zero		1
	.type		_ZN30_INTERNAL_ea4b0902_4_k_cu_main4cuda3std6ranges3__45__cpo9iter_moveE,@object
	.size		_ZN30_INTERNAL_ea4b0902_4_k_cu_main4cuda3std6ranges3__45__cpo9iter_moveE,(_ZN30_INTERNAL_ea4b0902_4_k_cu_main6thrust24THRUST_300001_SM_1000_NS6system6detail10sequential3seqE - _ZN30_INTERNAL_ea4b0902_4_k_cu_main4cuda3std6ranges3__45__cpo9iter_moveE)
_ZN30_INTERNAL_ea4b0902_4_k_cu_main4cuda3std6ranges3__45__cpo9iter_moveE:
	.zero		1
	.type		_ZN30_INTERNAL_ea4b0902_4_k_cu_main6thrust24THRUST_300001_SM_1000_NS6system6detail10sequential3seqE,@object
	.size		_ZN30_INTERNAL_ea4b0902_4_k_cu_main6thrust24THRUST_300001_SM_1000_NS6system6detail10sequential3seqE,(.L_31 - _ZN30_INTERNAL_ea4b0902_4_k_cu_main6thrust24THRUST_300001_SM_1000_NS6system6detail10sequential3seqE)
_ZN30_INTERNAL_ea4b0902_4_k_cu_main6thrust24THRUST_300001_SM_1000_NS6system6detail10sequential3seqE:
	.zero		1
.L_31:


//--------------------- .nv.shared._ZN3cub18CUB_300001_SM_10006detail6reduce18DeviceReduceKernelINS2_10policy_hubIdyN4cuda3std3__44plusIdEEE10Policy1000EN6thrust24THRUST_300001_SM_1000_NS6detail15normal_iteratorINSD_10device_ptrIdEEEEyS9_d16greater_than_oneEEvT0_PT3_T1_NS0_13GridEvenShareISN_EET2_T4_ --------------------------
	.section	.nv.shared._ZN3cub18CUB_300001_SM_10006detail6reduce18DeviceReduceKernelINS2_10policy_hubIdyN4cuda3std3__44plusIdEEE10Policy1000EN6thrust24THRUST_300001_SM_1000_NS6detail15normal_iteratorINSD_10device_ptrIdEEEEyS9_d16greater_than_oneEEvT0_PT3_T1_NS0_13GridEvenShareISN_EET2_T4_,"aw",@nobits
	.sectionflags	@""
	.align	8
.nv.shared._ZN3cub18CUB_300001_SM_10006detail6reduce18DeviceReduceKernelINS2_10policy_hubIdyN4cuda3std3__44plusIdEEE10Policy1000EN6thrust24THRUST_300001_SM_1000_NS6detail15normal_iteratorINSD_10device_ptrIdEEEEyS9_d16greater_than_oneEEvT0_PT3_T1_NS0_13GridEvenShareISN_EET2_T4_:
	.zero		1176


//--------------------- .nv.shared._ZN3cub18CUB_300001_SM_10006detail6reduce28DeviceReduceSingleTileKernelINS2_10policy_hubIdyN4cuda3std3__44plusIdEEE10Policy1000EN6thrust24THRUST_300001_SM_1000_NS6detail15normal_iteratorINSD_10device_ptrIdEEEEPiyS9_id16greater_than_oneEEvT0_T1_T2_T3_T4_T6_ --------------------------
	.section	.nv.shared._ZN3cub18CUB_300001_SM_10006detail6reduce28DeviceReduceSingleTileKernelINS2_10policy_hubIdyN4cuda3std3__44plusIdEEE10Policy1000EN6thrust24THRUST_300001_SM_1000_NS6detail15normal_iteratorINSD_10device_ptrIdEEEEPiyS9_id16greater_than_oneEEvT0_T1_T2_T3_T4_T6_,"aw",@nobits
	.sectionflags	@""
	.align	8
.nv.shared._ZN3cub18CUB_300001_SM_10006detail6reduce28DeviceReduceSingleTileKernelINS2_10policy_hubIdyN4cuda3std3__44plusIdEEE10Policy1000EN6thrust24THRUST_300001_SM_1000_NS6detail15normal_iteratorINSD_10device_ptrIdEEEEPiyS9_id16greater_than_oneEEvT0_T1_T2_T3_T4_T6_:
	.zero		1176


//--------------------- .nv.shared._ZN3cub18CUB_300001_SM_10006detail6reduce28DeviceReduceSingleTileKernelINS2_10policy_hubIdjN4cuda3std3__44plusIdEEE10Policy1000EPdPiiS9_idNS7_10__identityEEEvT0_T1_T2_T3_T4_T6_ --------------------------
	.section	.nv.shared._ZN3cub18CUB_300001_SM_10006detail6reduce28DeviceReduceSingleTileKernelINS2_10policy_hubIdjN4cuda3std3__44plusIdEEE10Policy1000EPdPiiS9_idNS7_10__identityEEEvT0_T1_T2_T3_T4_T6_,"aw",@nobits
	.sectionflags	@""
	.align	8
.nv.shared._ZN3cub18CUB_300001_SM_10006detail6reduce28DeviceReduceSingleTileKernelINS2_10policy_hubIdjN4cuda3std3__44plusIdEEE10Policy1000EPdPiiS9_idNS7_10__identityEEEvT0_T1_T2_T3_T4_T6_:
	.zero		1216


//--------------------- .nv.shared._ZN3cub18CUB_300001_SM_10006detail6reduce18DeviceReduceKernelINS2_10policy_hubIdjN4cuda3std3__44plusIdEEE10Policy1000EN6thrust24THRUST_300001_SM_1000_NS6detail15normal_iteratorINSD_10device_ptrIdEEEEjS9_d16greater_than_oneEEvT0_PT3_T1_NS0_13GridEvenShareISN_EET2_T4_ --------------------------
	.section	.nv.shared._ZN3cub18CUB_300001_SM_10006detail6reduce18DeviceReduceKernelINS2_10policy_hubIdjN4cuda3std3__44plusIdEEE10Policy1000EN6thrust24THRUST_300001_SM_1000_NS6detail15normal_iteratorINSD_10device_ptrIdEEEEjS9_d16greater_than_oneEEvT0_PT3_T1_NS0_13GridEvenShareISN_EET2_T4_,"aw",@nobits
	.sectionflags	@""
	.align	8
.nv.shared._ZN3cub18CUB_300001_SM_10006detail6reduce18DeviceReduceKernelINS2_10policy_hubIdjN4cuda3std3__44plusIdEEE10Policy1000EN6thrust24THRUST_300001_SM_1000_NS6detail15normal_iteratorINSD_10device_ptrIdEEEEjS9_d16greater_than_oneEEvT0_PT3_T1_NS0_13GridEvenShareISN_EET2_T4_:
	.zero		1216


//--------------------- .nv.shared._ZN3cub18CUB_300001_SM_10006detail6reduce28DeviceReduceSingleTileKernelINS2_10policy_hubIdjN4cuda3std3__44plusIdEEE10Policy1000EN6thrust24THRUST_300001_SM_1000_NS6detail15normal_iteratorINSD_10device_ptrIdEEEEPijS9_id16greater_than_oneEEvT0_T1_T2_T3_T4_T6_ --------------------------
	.section	.nv.shared._ZN3cub18CUB_300001_SM_10006detail6reduce28DeviceReduceSingleTileKernelINS2_10policy_hubIdjN4cuda3std3__44plusIdEEE10Policy1000EN6thrust24THRUST_300001_SM_1000_NS6detail15normal_iteratorINSD_10device_ptrIdEEEEPijS9_id16greater_than_oneEEvT0_T1_T2_T3_T4_T6_,"aw",@nobits
	.sectionflags	@""
	.align	8
.nv.shared._ZN3cub18CUB_300001_SM_10006detail6reduce28DeviceReduceSingleTileKernelINS2_10policy_hubIdjN4cuda3std3__44plusIdEEE10Policy1000EN6thrust24THRUST_300001_SM_1000_NS6detail15normal_iteratorINSD_10device_ptrIdEEEEPijS9_id16greater_than_oneEEvT0_T1_T2_T3_T4_T6_:
	.zero		1216


//--------------------- .nv.constant0._ZN3cub18CUB_300001_SM_10006detail6reduce28DeviceReduceSingleTileKernelINS2_10policy_hubIdyN4cuda3std3__44plusIdEEE10Policy1000EPdPiiS9_idNS7_10__identityEEEvT0_T1_T2_T3_T4_T6_ --------------------------
	.section	.nv.constant0._ZN3cub18CUB_300001_SM_10006detail6reduce28DeviceReduceSingleTileKernelINS2_10policy_hubIdyN4cuda3std3__44plusIdEEE10Policy1000EPdPiiS9_idNS7_10__identityEEEvT0_T1_T2_T3_T4_T6_,"a",@progbits
	.sectionflags	@""
	.align	4
.nv.constant0._ZN3cub18CUB_300001_SM_10006detail6reduce28DeviceReduceSingleTileKernelINS2_10policy_hubIdyN4cuda3std3__44plusIdEEE10Policy1000EPdPiiS9_idNS7_10__identityEEEvT0_T1_T2_T3_T4_T6_:
	.zero		925


//--------------------- .nv.constant0._ZN3cub18CUB_300001_SM_10006detail6reduce18DeviceReduceKernelINS2_10policy_hubIdyN4cuda3std3__44plusIdEEE10Policy1000EN6thrust24THRUST_300001_SM_1000_NS6detail15normal_iteratorINSD_10device_ptrIdEEEEyS9_d16greater_than_oneEEvT0_PT3_T1_NS0_13GridEvenShareISN_EET2_T4_ --------------------------
	.section	.nv.constant0._ZN3cub18CUB_300001_SM_10006detail6reduce18DeviceReduceKernelINS2_10policy_hubIdyN4cuda3std3__44plusIdEEE10Policy1000EN6thrust24THRUST_300001_SM_1000_NS6detail15normal_iteratorINSD_10device_ptrIdEEEEyS9_d16greater_than_oneEEvT0_PT3_T1_NS0_13GridEvenShareISN_EET2_T4_,"a",@progbits
	.sectionflags	@""
	.align	4
.nv.constant0._ZN3cub18CUB_300001_SM_10006detail6reduce18DeviceReduceKernelINS2_10policy_hubIdyN4cuda3std3__44plusIdEEE10Policy1000EN6thrust24THRUST_300001_SM_1000_NS6detail15normal_iteratorINSD_10device_ptrIdEEEEyS9_d16greater_than_oneEEvT0_PT3_T1_NS0_13GridEvenShareISN_EET2_T4_:
	.zero		994


//--------------------- .nv.constant0._ZN3cub18CUB_300001_SM_10006detail6reduce28DeviceReduceSingleTileKernelINS2_10policy_hubIdyN4cuda3std3__44plusIdEEE10Policy1000EN6thrust24THRUST_300001_SM_1000_NS6detail15normal_iteratorINSD_10device_ptrIdEEEEPiyS9_id16greater_than_oneEEvT0_T1_T2_T3_T4_T6_ --------------------------
	.section	.nv.constant0._ZN3cub18CUB_300001_SM_10006detail6reduce28DeviceReduceSingleTileKernelINS2_10policy_hubIdyN4cuda3std3__44plusIdEEE10Policy1000EN6thrust24THRUST_300001_SM_1000_NS6detail15normal_iteratorINSD_10device_ptrIdEEEEPiyS9_id16greater_than_oneEEvT0_T1_T2_T3_T4_T6_,"a",@progbits
	.sectionflags	@""
	.align	4
.nv.constant0._ZN3cub18CUB_300001_SM_10006detail6reduce28DeviceReduceSingleTileKernelINS2_10policy_hubIdyN4cuda3std3__44plusIdEEE10Policy1000EN6thrust24THRUST_300001_SM_1000_NS6detail15normal_iteratorINSD_10device_ptrIdEEEEPiyS9_id16greater_than_oneEEvT0_T1_T2_T3_T4_T6_:
	.zero		929


//--------------------- .nv.constant0._ZN3cub18CUB_300001_SM_10006detail6reduce28DeviceReduceSingleTileKernelINS2_10policy_hubIdjN4cuda3std3__44plusIdEEE10Policy1000EPdPiiS9_idNS7_10__identityEEEvT0_T1_T2_T3_T4_T6_ --------------------------
	.section	.nv.constant0._ZN3cub18CUB_300001_SM_10006detail6reduce28DeviceReduceSingleTileKernelINS2_10policy_hubIdjN4cuda3std3__44plusIdEEE10Policy1000EPdPiiS9_idNS7_10__identityEEEvT0_T1_T2_T3_T4_T6_,"a",@progbits
	.sectionflags	@""
	.align	4
.nv.constant0._ZN3cub18CUB_300001_SM_10006detail6reduce28DeviceReduceSingleTileKernelINS2_10policy_hubIdjN4cuda3std3__44plusIdEEE10Policy1000EPdPiiS9_idNS7_10__identityEEEvT0_T1_T2_T3_T4_T6_:
	.zero		925


//--------------------- .nv.constant0._ZN3cub18CUB_300001_SM_10006detail6reduce18DeviceReduceKernelINS2_10policy_hubIdjN4cuda3std3__44plusIdEEE10Policy1000EN6thrust24THRUST_300001_SM_1000_NS6detail15normal_iteratorINSD_10device_ptrIdEEEEjS9_d16greater_than_oneEEvT0_PT3_T1_NS0_13GridEvenShareISN_EET2_T4_ --------------------------
	.section	.nv.constant0._ZN3cub18CUB_300001_SM_10006detail6reduce18DeviceReduceKernelINS2_10policy_hubIdjN4cuda3std3__44plusIdEEE10Policy1000EN6thrust24THRUST_300001_SM_1000_NS6detail15normal_iteratorINSD_10device_ptrIdEEEEjS9_d16greater_than_oneEEvT0_PT3_T1_NS0_13GridEvenShareISN_EET2_T4_,"a",@progbits
	.sectionflags	@""
	.align	4
.nv.constant0._ZN3cub18CUB_300001_SM_10006detail6reduce18DeviceReduceKernelINS2_10policy_hubIdjN4cuda3std3__44plusIdEEE10Policy1000EN6thrust24THRUST_300001_SM_1000_NS6detail15normal_iteratorINSD_10device_ptrIdEEEEjS9_d16greater_than_oneEEvT0_PT3_T1_NS0_13GridEvenShareISN_EET2_T4_:
	.zero		958


//--------------------- .nv.constant0._ZN3cub18CUB_300001_SM_10006detail6reduce28DeviceReduceSingleTileKernelINS2_10policy_hubIdjN4cuda3std3__44plusIdEEE10Policy1000EN6thrust24THRUST_300001_SM_1000_NS6detail15normal_iteratorINSD_10device_ptrIdEEEEPijS9_id16greater_than_oneEEvT0_T1_T2_T3_T4_T6_ --------------------------
	.section	.nv.constant0._ZN3cub18CUB_300001_SM_10006detail6reduce28DeviceReduceSingleTileKernelINS2_10policy_hubIdjN4cuda3std3__44plusIdEEE10Policy1000EN6thrust24THRUST_300001_SM_1000_NS6detail15normal_iteratorINSD_10device_ptrIdEEEEPijS9_id16greater_than_oneEEvT0_T1_T2_T3_T4_T6_,"a",@progbits
	.sectionflags	@""
	.align	4
.nv.constant0._ZN3cub18CUB_300001_SM_10006detail6reduce28DeviceReduceSingleTileKernelINS2_10policy_hubIdjN4cuda3std3__44plusIdEEE10Policy1000EN6thrust24THRUST_300001_SM_1000_NS6detail15normal_iteratorINSD_10device_ptrIdEEEEPijS9_id16greater_than_oneEEvT0_T1_T2_T3_T4_T6_:
	.zero		925


//--------------------- .nv.constant0._ZN3cub18CUB_300001_SM_10006detail9transform16transform_kernelINS2_10policy_hubILb1EN4cuda3std3__45tupleIJN6thrust24THRUST_300001_SM_1000_NS6detail15normal_iteratorINSA_10device_ptrIdEEEESF_EEEE10policy1000El11add_squaresSF_JPdSK_EEEvT0_iT1_T2_DpNS2_10kernel_argIT3_EE --------------------------
	.section	.nv.constant0._ZN3cub18CUB_300001_SM_10006detail9transform16transform_kernelINS2_10policy_hubILb1EN4cuda3std3__45tupleIJN6thrust24THRUST_300001_SM_1000_NS6detail15normal_iteratorINSA_10device_ptrIdEEEESF_EEEE10policy1000El11add_squaresSF_JPdSK_EEEvT0_iT1_T2_DpNS2_10kernel_argIT3_EE,"a",@progbits
	.sectionflags	@""
	.align	4
.nv.constant0._ZN3cub18CUB_300001_SM_10006detail9transform16transform_kernelINS2_10policy_hubILb1EN4cuda3std3__45tupleIJN6thrust24THRUST_300001_SM_1000_NS6detail15normal_iteratorINSA_10device_ptrIdEEEESF_EEEE10policy1000El11add_squaresSF_JPdSK_EEEvT0_iT1_T2_DpNS2_10kernel_argIT3_EE:
	.zero		952


//--------------------- .nv.constant0._ZN3cub18CUB_300001_SM_10006detail9transform16transform_kernelINS2_10policy_hubILb1EN4cuda3std3__45tupleIJN6thrust24THRUST_300001_SM_1000_NS6detail15normal_iteratorINSA_10device_ptrIdEEEESF_EEEE10policy1000Ei11add_squaresSF_JPdSK_EEEvT0_iT1_T2_DpNS2_10kernel_argIT3_EE --------------------------
	.section	.nv.constant0._ZN3cub18CUB_300001_SM_10006detail9transform16transform_kernelINS2_10policy_hubILb1EN4cuda3std3__45tupleIJN6thrust24THRUST_300001_SM_1000_NS6detail15normal_iteratorINSA_10device_ptrIdEEEESF_EEEE10policy1000Ei11add_squaresSF_JPdSK_EEEvT0_iT1_T2_DpNS2_10kernel_argIT3_EE,"a",@progbits
	.sectionflags	@""
	.align	4
.nv.constant0._ZN3cub18CUB_300001_SM_10006detail9transform16transform_kernelINS2_10policy_hubILb1EN4cuda3std3__45tupleIJN6thrust24THRUST_300001_SM_1000_NS6detail15normal_iteratorINSA_10device_ptrIdEEEESF_EEEE10policy1000Ei11add_squaresSF_JPdSK_EEEvT0_iT1_T2_DpNS2_10kernel_argIT3_EE:
	.zero		952


//--------------------- .nv.constant0._ZN3cub18CUB_300001_SM_10006detail9transform16transform_kernelINS2_10policy_hubILb1EN4cuda3std3__45tupleIJN6thrust24THRUST_300001_SM_1000_NS17counting_iteratorIiNSA_11use_defaultESC_SC_EEEEEE10policy1000El7rng_gpuNSA_6detail15normal_iteratorINSA_10device_ptrIdEEEEJSD_EEEvT0_iT1_T2_DpNS2_10kernel_argIT3_EE --------------------------
	.section	.nv.constant0._ZN3cub18CUB_300001_SM_10006detail9transform16transform_kernelINS2_10policy_hubILb1EN4cuda3std3__45tupleIJN6thrust24THRUST_300001_SM_1000_NS17counting_iteratorIiNSA_11use_defaultESC_SC_EEEEEE10policy1000El7rng_gpuNSA_6detail15normal_iteratorINSA_10device_ptrIdEEEEJSD_EEEvT0_iT1_T2_DpNS2_10kernel_argIT3_EE,"a",@progbits
	.sectionflags	@""
	.align	4
.nv.constant0._ZN3cub18CUB_300001_SM_10006detail9transform16transform_kernelINS2_10policy_hubILb1EN4cuda3std3__45tupleIJN6thrust24THRUST_300001_SM_1000_NS17counting_iteratorIiNSA_11use_defaultESC_SC_EEEEEE10policy1000El7rng_gpuNSA_6detail15normal_iteratorINSA_10device_ptrIdEEEEJSD_EEEvT0_iT1_T2_DpNS2_10kernel_argIT3_EE:
	.zero		936


//--------------------- .nv.constant0._ZN3cub18CUB_300001_SM_10006detail9transform16transform_kernelINS2_10policy_hubILb1EN4cuda3std3__45tupleIJN6thrust24THRUST_300001_SM_1000_NS17counting_iteratorIiNSA_11use_defaultESC_SC_EEEEEE10policy1000Ei7rng_gpuNSA_6detail15normal_iteratorINSA_10device_ptrIdEEEEJSD_EEEvT0_iT1_T2_DpNS2_10kernel_argIT3_EE --------------------------
	.section	.nv.constant0._ZN3cub18CUB_300001_SM_10006detail9transform16transform_kernelINS2_10policy_hubILb1EN4cuda3std3__45tupleIJN6thrust24THRUST_300001_SM_1000_NS17counting_iteratorIiNSA_11use_defaultESC_SC_EEEEEE10policy1000Ei7rng_gpuNSA_6detail15normal_iteratorINSA_10device_ptrIdEEEEJSD_EEEvT0_iT1_T2_DpNS2_10kernel_argIT3_EE,"a",@progbits
	.sectionflags	@""
	.align	4
.nv.constant0._ZN3cub18CUB_300001_SM_10006detail9transform16transform_kernelINS2_10policy_hubILb1EN4cuda3std3__45tupleIJN6thrust24THRUST_300001_SM_1000_NS17counting_iteratorIiNSA_11use_defaultESC_SC_EEEEEE10policy1000Ei7rng_gpuNSA_6detail15normal_iteratorINSA_10device_ptrIdEEEEJSD_EEEvT0_iT1_T2_DpNS2_10kernel_argIT3_EE:
	.zero		936


//--------------------- .nv.constant0._ZN3cub18CUB_300001_SM_10006detail8for_each13static_kernelINS2_12policy_hub_t12policy_500_tEmN6thrust24THRUST_300001_SM_1000_NS8cuda_cub20__uninitialized_fill7functorINS7_10device_ptrIdEEdEEEEvT0_T1_ --------------------------
	.section	.nv.constant0._ZN3cub18CUB_300001_SM_10006detail8for_each13static_kernelINS2_12policy_hub_t12policy_500_tEmN6thrust24THRUST_300001_SM_1000_NS8cuda_cub20__uninitialized_fill7functorINS7_10device_ptrIdEEdEEEEvT0_T1_,"a",@progbits
	.sectionflags	@""
	.align	4
.nv.constant0._ZN3cub18CUB_300001_SM_10006detail8for_each13static_kernelINS2_12policy_hub_t12policy_500_tEmN6thrust24THRUST_300001_SM_1000_NS8cuda_cub20__uninitialized_fill7functorINS7_10device_ptrIdEEdEEEEvT0_T1_:
	.zero		920


//--------------------- .nv.constant0._ZN3cub18CUB_300001_SM_10006detail11EmptyKernelIvEEvv --------------------------
	.section	.nv.constant0._ZN3cub18CUB_300001_SM_10006detail11EmptyKernelIvEEvv,"a",@progbits
	.sectionflags	@""
	.align	4
.nv.constant0._ZN3cub18CUB_300001_SM_10006detail11EmptyKernelIvEEvv:
	.zero		896


//--------------------- SYMBOLS --------------------------

	.type		.nv.reservedSmem.offset0,@object
	.size		.nv.reservedSmem.offset0,0x4
	.type		.nv.reservedSmem.cap,@object
	.size		.nv.reservedSmem.cap,0x4
